def matmul_kernel(
    a_ptr,
    b_ptr,
    c_ptr,
    M,
    N,
    K,
    stride_am,
    stride_ak,
    stride_bk,
    stride_bn,
    stride_cm,
    stride_cn,
    BLOCK_M: tl.constexpr,
    BLOCK_N: tl.constexpr,
    BLOCK_K: tl.constexpr,
    GROUP_M: tl.constexpr,
):
    pid = tl.program_id(axis=0)
    num_pid_m = tl.cdiv(M, BLOCK_M)
    num_pid_n = tl.cdiv(N, BLOCK_N)
    num_pid_in_group = GROUP_M * num_pid_n
    group_id = pid // num_pid_in_group
    first_pid_m = group_id * GROUP_M
    group_size_m = min(num_pid_m - first_pid_m, GROUP_M)
    pid_m = first_pid_m + ((pid % num_pid_in_group) % group_size_m)
    pid_n = (pid % num_pid_in_group) // group_size_m

    offs_am = (pid_m * BLOCK_M + tl.arange(0, BLOCK_M)) % M
    offs_bn = (pid_n * BLOCK_N + tl.arange(0, BLOCK_N)) % N
    offs_k = tl.arange(0, BLOCK_K)
    a_ptrs = a_ptr + offs_am[:, None] * stride_am + offs_k[None, :] * stride_ak
    b_ptrs = b_ptr + offs_k[:, None] * stride_bk + offs_bn[None, :] * stride_bn

    acc = tl.zeros((BLOCK_M, BLOCK_N), dtype=tl.float32)
    for kk in range(0, tl.cdiv(K, BLOCK_K)):
        a = tl.load(a_ptrs, mask=offs_k[None, :] < K - kk * BLOCK_K, other=0.0)
        b = tl.load(b_ptrs, mask=offs_k[:, None] < K - kk * BLOCK_K, other=0.0)
        acc = tl.dot(a, b, acc)
        a_ptrs += BLOCK_K * stride_ak
        b_ptrs += BLOCK_K * stride_bk

    c = acc.to(c_ptr.dtype.element_ty)
    offs_cm = pid_m * BLOCK_M + tl.arange(0, BLOCK_M)
    offs_cn = pid_n * BLOCK_N + tl.arange(0, BLOCK_N)
    c_ptrs = c_ptr + offs_cm[:, None] * stride_cm + offs_cn[None, :] * stride_cn
    mask = (offs_cm[:, None] < M) & (offs_cn[None, :] < N)
    tl.store(c_ptrs, c, mask=mask)

# config = {"BLOCK_K": 128, "BLOCK_M": 512, "BLOCK_N": 16, "GROUP_M": 8, "arch": "sm_90", "dtype": "bf16", "num_ctas": 1, "num_stages": 3, "num_warps": 8}
# arch = sm_90


// ===== COMPILED SASS (sm_90a) =====

	.target	sm_90a

	.elftype	@"ET_EXEC"


//--------------------- .note.nv.tkinfo           --------------------------
	.section	.note.nv.tkinfo,"",@"SHT_NOTE"
	.sectionflags	@"SHF_NOTE_NV_TKINFO"
	.tkinfo
        /*0018*/ 	.word	0x00000002
        /*0030*/ 	.string	""
        /*0030*/ 	.string	"ptxas"
        /*0030*/ 	.string	"Cuda compilation tools, release 13.0, V13.0.88"
        /*0030*/ 	.string	"Build cuda_13.0.r13.0/compiler.36424714_0"
        /*0030*/ 	.string	"-v  -suppress-debug-info  -lineinfo  -arch sm_90a "



//--------------------- .note.nv.cuinfo           --------------------------
	.section	.note.nv.cuinfo,"",@"SHT_NOTE"
	.sectionflags	@"SHF_NOTE_NV_CUINFO"
        /*0018*/ 	.short	0x0002
        /*001a*/ 	.short	0x005a
        /*001c*/ 	.short	0x0082
	.zero		2


//--------------------- .nv.info                  --------------------------
	.section	.nv.info,"",@"SHT_CUDA_INFO"
	.align	4


	//----- nvinfo : EIATTR_REGCOUNT
	.align		4
        /*0000*/ 	.byte	0x04, 0x2f
        /*0002*/ 	.short	(.L_1 - .L_0)
	.align		4
.L_0:
        /*0004*/ 	.word	index@(matmul_kernel)
        /*0008*/ 	.word	0x000000ff


	//----- nvinfo : EIATTR_FRAME_SIZE
	.align		4
.L_1:
        /*000c*/ 	.byte	0x04, 0x11
        /*000e*/ 	.short	(.L_3 - .L_2)
	.align		4
.L_2:
        /*0010*/ 	.word	index@(matmul_kernel)
        /*0014*/ 	.word	0x000009a0


	//----- nvinfo : EIATTR_MIN_STACK_SIZE
	.align		4
.L_3:
        /*0018*/ 	.byte	0x04, 0x12
        /*001a*/ 	.short	(.L_5 - .L_4)
	.align		4
.L_4:
        /*001c*/ 	.word	index@(matmul_kernel)
        /*0020*/ 	.word	0x000009a0
.L_5:


//--------------------- .nv.compat                --------------------------
	.section	.nv.compat,"",@"SHT_CUDA_COMPAT_INFO"
	.align	4
        /*0000*/ 	.byte	0x02, 0x09, 0x01, 0x00, 0x02, 0x02, 0x04, 0x00, 0x02, 0x05, 0x05, 0x00, 0x03, 0x07, 0x01, 0x01
        /*0010*/ 	.byte	0x02, 0x03, 0x00, 0x00, 0x02, 0x06, 0x01, 0x00, 0x04, 0x0b, 0x08, 0x00, 0x00, 0x00, 0x00, 0x00
        /*0020*/ 	.byte	0x00, 0x00, 0x00, 0x00


//--------------------- .nv.info.matmul_kernel    --------------------------
	.section	.nv.info.matmul_kernel,"",@"SHT_CUDA_INFO"
	.sectionflags	@""
	.align	4


	//----- nvinfo : EIATTR_CUDA_API_VERSION
	.align		4
        /*0000*/ 	.byte	0x04, 0x37
        /*0002*/ 	.short	(.L_7 - .L_6)
.L_6:
        /*0004*/ 	.word	0x00000082


	//----- nvinfo : EIATTR_KPARAM_INFO
	.align		4
.L_7:
        /*0008*/ 	.byte	0x04, 0x17
        /*000a*/ 	.short	(.L_9 - .L_8)
.L_8:
        /*000c*/ 	.word	0x00000000
        /*0010*/ 	.short	0x000d
        /*0012*/ 	.short	0x0048
        /*0014*/ 	.byte	0x00, 0xf4, 0x21, 0x00


	//----- nvinfo : EIATTR_KPARAM_INFO
	.align		4
.L_9:
        /*0018*/ 	.byte	0x04, 0x17
        /*001a*/ 	.short	(.L_11 - .L_10)
.L_10:
        /*001c*/ 	.word	0x00000000
        /*0020*/ 	.short	0x000c
        /*0022*/ 	.short	0x0040
        /*0024*/ 	.byte	0x00, 0xf4, 0x21, 0x00


	//----- nvinfo : EIATTR_KPARAM_INFO
	.align		4
.L_11:
        /*0028*/ 	.byte	0x04, 0x17
        /*002a*/ 	.short	(.L_13 - .L_12)
.L_12:
        /*002c*/ 	.word	0x00000000
        /*0030*/ 	.short	0x000b
        /*0032*/ 	.short	0x0038
        /*0034*/ 	.byte	0x00, 0xf0, 0x11, 0x00


	//----- nvinfo : EIATTR_KPARAM_INFO
	.align		4
.L_13:
        /*0038*/ 	.byte	0x04, 0x17
        /*003a*/ 	.short	(.L_15 - .L_14)
.L_14:
        /*003c*/ 	.word	0x00000000
        /*0040*/ 	.short	0x000a
        /*0042*/ 	.short	0x0034
        /*0044*/ 	.byte	0x00, 0xf0, 0x11, 0x00


	//----- nvinfo : EIATTR_KPARAM_INFO
	.align		4
.L_15:
        /*0048*/ 	.byte	0x04, 0x17
        /*004a*/ 	.short	(.L_17 - .L_16)
.L_16:
        /*004c*/ 	.word	0x00000000
        /*0050*/ 	.short	0x0009
        /*0052*/ 	.short	0x0030
        /*0054*/ 	.byte	0x00, 0xf0, 0x11, 0x00


	//----- nvinfo : EIATTR_KPARAM_INFO
	.align		4
.L_17:
        /*0058*/ 	.byte	0x04, 0x17
        /*005a*/ 	.short	(.L_19 - .L_18)
.L_18:
        /*005c*/ 	.word	0x00000000
        /*0060*/ 	.short	0x0008
        /*0062*/ 	.short	0x002c
        /*0064*/ 	.byte	0x00, 0xf0, 0x11, 0x00


	//----- nvinfo : EIATTR_KPARAM_INFO
	.align		4
.L_19:
        /*0068*/ 	.byte	0x04, 0x17
        /*006a*/ 	.short	(.L_21 - .L_20)
.L_20:
        /*006c*/ 	.word	0x00000000
        /*0070*/ 	.short	0x0007
        /*0072*/ 	.short	0x0028
        /*0074*/ 	.byte	0x00, 0xf0, 0x11, 0x00


	//----- nvinfo : EIATTR_KPARAM_INFO
	.align		4
.L_21:
        /*0078*/ 	.byte	0x04, 0x17
        /*007a*/ 	.short	(.L_23 - .L_22)
.L_22:
        /*007c*/ 	.word	0x00000000
        /*0080*/ 	.short	0x0006
        /*0082*/ 	.short	0x0024
        /*0084*/ 	.byte	0x00, 0xf0, 0x11, 0x00


	//----- nvinfo : EIATTR_KPARAM_INFO
	.align		4
.L_23:
        /*0088*/ 	.byte	0x04, 0x17
        /*008a*/ 	.short	(.L_25 - .L_24)
.L_24:
        /*008c*/ 	.word	0x00000000
        /*0090*/ 	.short	0x0005
        /*0092*/ 	.short	0x0020
        /*0094*/ 	.byte	0x00, 0xf0, 0x11, 0x00


	//----- nvinfo : EIATTR_KPARAM_INFO
	.align		4
.L_25:
        /*0098*/ 	.byte	0x04, 0x17
        /*009a*/ 	.short	(.L_27 - .L_26)
.L_26:
        /*009c*/ 	.word	0x00000000
        /*00a0*/ 	.short	0x0004
        /*00a2*/ 	.short	0x001c
        /*00a4*/ 	.byte	0x00, 0xf0, 0x11, 0x00


	//----- nvinfo : EIATTR_KPARAM_INFO
	.align		4
.L_27:
        /*00a8*/ 	.byte	0x04, 0x17
        /*00aa*/ 	.short	(.L_29 - .L_28)
.L_28:
        /*00ac*/ 	.word	0x00000000
        /*00b0*/ 	.short	0x0003
        /*00b2*/ 	.short	0x0018
        /*00b4*/ 	.byte	0x00, 0xf0, 0x11, 0x00


	//----- nvinfo : EIATTR_KPARAM_INFO
	.align		4
.L_29:
        /*00b8*/ 	.byte	0x04, 0x17
        /*00ba*/ 	.short	(.L_31 - .L_30)
.L_30:
        /*00bc*/ 	.word	0x00000000
        /*00c0*/ 	.short	0x0002
        /*00c2*/ 	.short	0x0010
        /*00c4*/ 	.byte	0x00, 0xf4, 0x21, 0x00


	//----- nvinfo : EIATTR_KPARAM_INFO
	.align		4
.L_31:
        /*00c8*/ 	.byte	0x04, 0x17
        /*00ca*/ 	.short	(.L_33 - .L_32)
.L_32:
        /*00cc*/ 	.word	0x00000000
        /*00d0*/ 	.short	0x0001
        /*00d2*/ 	.short	0x0008
        /*00d4*/ 	.byte	0x00, 0xf4, 0x21, 0x00


	//----- nvinfo : EIATTR_KPARAM_INFO
	.align		4
.L_33:
        /*00d8*/ 	.byte	0x04, 0x17
        /*00da*/ 	.short	(.L_35 - .L_34)
.L_34:
        /*00dc*/ 	.word	0x00000000
        /*00e0*/ 	.short	0x0000
        /*00e2*/ 	.short	0x0000
        /*00e4*/ 	.byte	0x00, 0xf4, 0x21, 0x00


	//----- nvinfo : EIATTR_SPARSE_MMA_MASK
	.align		4
.L_35:
        /*00e8*/ 	.byte	0x03, 0x50
        /*00ea*/ 	.short	0x0000


	//----- nvinfo : EIATTR_MAXREG_COUNT
	.align		4
        /*00ec*/ 	.byte	0x03, 0x1b
        /*00ee*/ 	.short	0x00ff


	//----- nvinfo : EIATTR_NUM_BARRIERS
	.align		4
        /*00f0*/ 	.byte	0x02, 0x4c
        /*00f2*/ 	.byte	0x01
	.zero		1


	//----- nvinfo : EIATTR_ANNOTATIONS
	.align		4
        /*00f4*/ 	.byte	0x04, 0x55
        /*00f6*/ 	.short	(.L_37 - .L_36)


	//   ....[0]....
.L_36:
        /*00f8*/ 	.word	0x00000001
        /*00fc*/ 	.byte	0xb0, 0x05, 0x00, 0x00, 0x01, 0x00, 0x00, 0x00, 0xc0, 0x05, 0x00, 0x00, 0x01, 0x00, 0x00, 0x00
        /* <DEDUP_REMOVED lines=1065> */
        /*439c*/ 	.byte	0x70, 0x37, 0x01, 0x00, 0x01, 0x00, 0x00, 0x00, 0x90, 0x37, 0x01, 0x00


	//----- nvinfo : EIATTR_MERCURY_ISA_VERSION
	.align		4
.L_37:
        /*43a8*/ 	.byte	0x03, 0x5f
        /*43aa*/ 	.short	0x0101


	//----- nvinfo : EIATTR_EXIT_INSTR_OFFSETS
	.align		4
        /*43ac*/ 	.byte	0x04, 0x1c
        /*43ae*/ 	.short	(.L_39 - .L_38)


	//   ....[0]....
.L_38:
        /*43b0*/ 	.word	0x00014390


	//   ....[1]....
        /*43b4*/ 	.word	0x000143c0


	//----- nvinfo : EIATTR_REQNTID
	.align		4
.L_39:
        /*43b8*/ 	.byte	0x04, 0x10
        /*43ba*/ 	.short	(.L_41 - .L_40)
.L_40:
        /*43bc*/ 	.word	0x00000100
        /*43c0*/ 	.word	0x00000001
        /*43c4*/ 	.word	0x00000001


	//----- nvinfo : EIATTR_CBANK_PARAM_SIZE
	.align		4
.L_41:
        /*43c8*/ 	.byte	0x03, 0x19
        /*43ca*/ 	.short	0x0050


	//----- nvinfo : EIATTR_PARAM_CBANK
	.align		4
        /*43cc*/ 	.byte	0x04, 0x0a
        /*43ce*/ 	.short	(.L_43 - .L_42)
	.align		4
.L_42:
        /*43d0*/ 	.word	index@(.nv.constant0.matmul_kernel)
        /*43d4*/ 	.short	0x0210
        /*43d6*/ 	.short	0x0050


	//----- nvinfo : EIATTR_SW_WAR
	.align		4
.L_43:
        /*43d8*/ 	.byte	0x04, 0x36
        /*43da*/ 	.short	(.L_45 - .L_44)
.L_44:
        /*43dc*/ 	.word	0x00000008
.L_45:


//--------------------- .nv.callgraph             --------------------------
	.section	.nv.callgraph,"",@"SHT_CUDA_CALLGRAPH"
	.align	4
	.sectionentsize	8
	.align		4
        /*0000*/ 	.word	0x00000000
	.align		4
        /*0004*/ 	.word	0xffffffff
	.align		4
        /*0008*/ 	.word	0x00000000
	.align		4
        /*000c*/ 	.word	0xfffffffe
	.align		4
        /*0010*/ 	.word	0x00000000
	.align		4
        /*0014*/ 	.word	0xfffffffd
	.align		4
        /*0018*/ 	.word	0x00000000
	.align		4
        /*001c*/ 	.word	0xfffffffc


//--------------------- .text.matmul_kernel       --------------------------
	.section	.text.matmul_kernel,"ax",@progbits
	.align	128
        .global         matmul_kernel
        .type           matmul_kernel,@function
        .size           matmul_kernel,(.L_x_3 - matmul_kernel)
        .other          matmul_kernel,@"STO_CUDA_ENTRY STV_DEFAULT"
matmul_kernel:
.text.matmul_kernel:
[----:B------:R-:W0:Y:S08]  /*0000*/  LDC R1, c[0x0][0x28] ;  /* 0x00000a00ff017b82 */ /* 0x000e300000000800 */
[----:B------:R-:W1:Y:S01]  /*0010*/  LDC.64 R2, c[0x0][0x228] ;  /* 0x00008a00ff027b82 */ /* 0x000e620000000a00 */
[----:B------:R-:W2:Y:S01]  /*0020*/  S2R R7, SR_CTAID.X ;  /* 0x0000000000077919 */ /* 0x000ea20000002500 */
[----:B0-----:R-:W-:Y:S01]  /*0030*/  VIADD R1, R1, 0xfffff660 ;  /* 0xfffff66001017836 */ /* 0x001fe20000000000 */
[----:B------:R-:W-:Y:S01]  /*0040*/  UMOV UR56, 0x400 ;  /* 0x0000040000387882 */ /* 0x000fe20000000000 */
[----:B------:R-:W-:Y:S01]  /*0050*/  ULDC.64 UR60, c[0x0][0x208] ;  /* 0x00008200003c7ab9 */ /* 0x000fe20000000a00 */
[----:B------:R-:W0:Y:S01]  /*0060*/  S2R R94, SR_TID.X ;  /* 0x00000000005e7919 */ /* 0x000e220000002100 */
[----:B------:R-:W-:-:S02]  /*0070*/  CS2R R14, SRZ ;  /* 0x00000000000e7805 */ /* 0x000fc4000001ff00 */
[----:B------:R-:W-:Y:S01]  /*0080*/  CS2R R16, SRZ ;  /* 0x0000000000107805 */ /* 0x000fe2000001ff00 */
[----:B------:R-:W3:Y:S01]  /*0090*/  S2UR UR4, SR_CgaCtaId ;  /* 0x00000000000479c3 */ /* 0x000ee20000008800 */
[----:B------:R-:W-:Y:S02]  /*00a0*/  CS2R R18, SRZ ;  /* 0x0000000000127805 */ /* 0x000fe4000001ff00 */
[----:B------:R-:W-:Y:S02]  /*00b0*/  CS2R R20, SRZ ;  /* 0x0000000000147805 */ /* 0x000fe4000001ff00 */
[----:B------:R-:W-:Y:S01]  /*00c0*/  CS2R R22, SRZ ;  /* 0x0000000000167805 */ /* 0x000fe2000001ff00 */
[----:B-1----:R-:W-:-:S05]  /*00d0*/  VIADD R0, R3, 0xf ;  /* 0x0000000f03007836 */ /* 0x002fca0000000000 */
[----:B------:R-:W-:Y:S01]  /*00e0*/  SHF.R.S32.HI R5, RZ, 0x1f, R0 ;  /* 0x0000001fff057819 */ /* 0x000fe20000011400 */
[----:B---3--:R-:W-:-:S03]  /*00f0*/  ULEA UR56, UR4, UR56, 0x18 ;  /* 0x0000003804387291 */ /* 0x008fc6000f8ec03f */
[----:B------:R-:W-:Y:S02]  /*0100*/  LEA.HI R5, R5, R0, RZ, 0x4 ;  /* 0x0000000005057211 */ /* 0x000fe400078f20ff */
[----:B--2---:R-:W-:Y:S02]  /*0110*/  IABS R10, R7 ;  /* 0x00000007000a7213 */ /* 0x004fe40000000000 */
[----:B------:R-:W-:-:S05]  /*0120*/  SHF.R.S32.HI R5, RZ, 0x4, R5 ;  /* 0x00000004ff057819 */ /* 0x000fca0000011405 */
[----:B------:R-:W-:-:S05]  /*0130*/  IMAD.SHL.U32 R6, R5, 0x8, RZ ;  /* 0x0000000805067824 */ /* 0x000fca00078e00ff */
[-C--:B------:R-:W-:Y:S02]  /*0140*/  IABS R9, R6.reuse ;  /* 0x0000000600097213 */ /* 0x080fe40000000000 */
[----:B------:R-:W-:Y:S02]  /*0150*/  IABS R12, R6 ;  /* 0x00000006000c7213 */ /* 0x000fe40000000000 */
[----:B------:R-:W1:Y:S08]  /*0160*/  I2F.RP R0, R9 ;  /* 0x0000000900007306 */ /* 0x000e700000209400 */
[----:B-1----:R-:W1:Y:S02]  /*0170*/  MUFU.RCP R0, R0 ;  /* 0x0000000000007308 */ /* 0x002e640000001000 */
[----:B-1----:R-:W-:-:S02]  /*0180*/  VIADD R4, R0, 0xffffffe ;  /* 0x0ffffffe00047836 */ /* 0x002fc40000000000 */
[----:B------:R-:W-:-:S04]  /*0190*/  IMAD.MOV R0, RZ, RZ, -R12 ;  /* 0x000000ffff007224 */ /* 0x000fc800078e0a0c */
[----:B------:R1:W2:Y:S02]  /*01a0*/  F2I.FTZ.U32.TRUNC.NTZ R5, R4 ;  /* 0x0000000400057305 */ /* 0x0002a4000021f000 */
[----:B-1----:R-:W-:Y:S02]  /*01b0*/  IMAD.MOV.U32 R4, RZ, RZ, RZ ;  /* 0x000000ffff047224 */ /* 0x002fe400078e00ff */
[----:B--2---:R-:W-:-:S04]  /*01c0*/  IMAD.MOV R8, RZ, RZ, -R5 ;  /* 0x000000ffff087224 */ /* 0x004fc800078e0a05 */
[----:B------:R-:W-:Y:S02]  /*01d0*/  IMAD R11, R8, R9, RZ ;  /* 0x00000009080b7224 */ /* 0x000fe400078e02ff */
[----:B------:R-:W-:Y:S02]  /*01e0*/  IMAD.MOV.U32 R8, RZ, RZ, R10 ;  /* 0x000000ffff087224 */ /* 0x000fe400078e000a */
[----:B------:R-:W-:-:S06]  /*01f0*/  IMAD.HI.U32 R5, R5, R11, R4 ;  /* 0x0000000b05057227 */ /* 0x000fcc00078e0004 */
[----:B------:R-:W-:-:S04]  /*0200*/  IMAD.HI.U32 R5, R5, R8, RZ ;  /* 0x0000000805057227 */ /* 0x000fc800078e00ff */
[----:B------:R-:W-:-:S05]  /*0210*/  IMAD R0, R5, R0, R8 ;  /* 0x0000000005007224 */ /* 0x000fca00078e0208 */
[----:B------:R-:W-:-:S13]  /*0220*/  ISETP.GT.U32.AND P1, PT, R9, R0, PT ;  /* 0x000000000900720c */ /* 0x000fda0003f24070 */
[----:B------:R-:W-:Y:S02]  /*0230*/  @!P1 IMAD.IADD R0, R0, 0x1, -R9 ;  /* 0x0000000100009824 */ /* 0x000fe400078e0a09 */
[----:B------:R-:W-:Y:S01]  /*0240*/  @!P1 VIADD R5, R5, 0x1 ;  /* 0x0000000105059836 */ /* 0x000fe20000000000 */
[----:B------:R-:W-:Y:S02]  /*0250*/  ISETP.NE.AND P1, PT, R6, RZ, PT ;  /* 0x000000ff0600720c */ /* 0x000fe40003f25270 */
[----:B------:R-:W-:Y:S02]  /*0260*/  ISETP.GE.U32.AND P0, PT, R0, R9, PT ;  /* 0x000000090000720c */ /* 0x000fe40003f06070 */
[----:B------:R-:W-:-:S04]  /*0270*/  LOP3.LUT R0, R7, R6, RZ, 0x3c, !PT ;  /* 0x0000000607007212 */ /* 0x000fc800078e3cff */
[----:B------:R-:W-:Y:S01]  /*0280*/  ISETP.GE.AND P2, PT, R0, RZ, PT ;  /* 0x000000ff0000720c */ /* 0x000fe20003f46270 */
[----:B------:R-:W-:-:S06]  /*0290*/  VIADD R0, R2, 0x1ff ;  /* 0x000001ff02007836 */ /* 0x000fcc0000000000 */
[----:B------:R-:W-:-:S04]  /*02a0*/  @P0 VIADD R5, R5, 0x1 ;  /* 0x0000000105050836 */ /* 0x000fc80000000000 */
[----:B------:R-:W-:Y:S01]  /*02b0*/  IMAD.MOV.U32 R4, RZ, RZ, R5 ;  /* 0x000000ffff047224 */ /* 0x000fe200078e0005 */
[----:B------:R-:W-:-:S03]  /*02c0*/  SHF.R.S32.HI R5, RZ, 0x1f, R0 ;  /* 0x0000001fff057819 */ /* 0x000fc60000011400 */
[----:B------:R-:W-:Y:S01]  /*02d0*/  @!P2 IMAD.MOV R4, RZ, RZ, -R4 ;  /* 0x000000ffff04a224 */ /* 0x000fe200078e0a04 */
[----:B------:R-:W-:Y:S02]  /*02e0*/  @!P1 LOP3.LUT R4, RZ, R6, RZ, 0x33, !PT ;  /* 0x00000006ff049212 */ /* 0x000fe400078e33ff */
[----:B------:R-:W-:-:S03]  /*02f0*/  LEA.HI R5, R5, R0, RZ, 0x9 ;  /* 0x0000000005057211 */ /* 0x000fc600078f48ff */
[----:B------:R-:W-:Y:S02]  /*0300*/  IMAD.SHL.U32 R8, R4, 0x8, RZ ;  /* 0x0000000804087824 */ /* 0x000fe400078e00ff */
[----:B------:R-:W-:-:S03]  /*0310*/  IMAD.MOV R4, RZ, RZ, -R4 ;  /* 0x000000ffff047224 */ /* 0x000fc600078e0a04 */
[----:B------:R-:W-:Y:S01]  /*0320*/  LEA.HI.SX32 R5, R5, -R8, 0x17 ;  /* 0x8000000805057211 */ /* 0x000fe200078fbaff */
[----:B------:R-:W-:-:S03]  /*0330*/  IMAD R10, R6, R4, R7 ;  /* 0x00000004060a7224 */ /* 0x000fc600078e0207 */
[----:B------:R-:W-:-:S04]  /*0340*/  VIMNMX R13, R5, 0x8, PT ;  /* 0x00000008050d7848 */ /* 0x000fc80003fe0100 */
[-C--:B------:R-:W-:Y:S02]  /*0350*/  IABS R9, R13.reuse ;  /* 0x0000000d00097213 */ /* 0x080fe40000000000 */
[----:B------:R-:W-:Y:S02]  /*0360*/  IABS R6, R13 ;  /* 0x0000000d00067213 */ /* 0x000fe40000000000 */
[----:B------:R-:W1:Y:S08]  /*0370*/  I2F.RP R0, R9 ;  /* 0x0000000900007306 */ /* 0x000e700000209400 */
[----:B-1----:R-:W1:Y:S02]  /*0380*/  MUFU.RCP R0, R0 ;  /* 0x0000000000007308 */ /* 0x002e640000001000 */
[----:B-1----:R-:W-:-:S02]  /*0390*/  VIADD R5, R0, 0xffffffe ;  /* 0x0ffffffe00057836 */ /* 0x002fc40000000000 */
[----:B------:R-:W-:Y:S02]  /*03a0*/  IMAD.MOV R0, RZ, RZ, -R6 ;  /* 0x000000ffff007224 */ /* 0x000fe400078e0a06 */
[----:B------:R-:W1:Y:S02]  /*03b0*/  LDC R6, c[0x0][0x230] ;  /* 0x00008c00ff067b82 */ /* 0x000e640000000800 */
[----:B------:R-:W2:Y:S02]  /*03c0*/  F2I.FTZ.U32.TRUNC.NTZ R5, R5 ;  /* 0x0000000500057305 */ /* 0x000ea4000021f000 */
[----:B--2---:R-:W-:-:S04]  /*03d0*/  IMAD.MOV R11, RZ, RZ, -R5 ;  /* 0x000000ffff0b7224 */ /* 0x004fc800078e0a05 */
[----:B------:R-:W-:Y:S01]  /*03e0*/  IMAD.MOV.U32 R4, RZ, RZ, R11 ;  /* 0x000000ffff047224 */ /* 0x000fe200078e000b */
[----:B------:R-:W-:Y:S01]  /*03f0*/  IABS R11, R10 ;  /* 0x0000000a000b7213 */ /* 0x000fe20000000000 */
[----:B-1----:R-:W-:Y:S02]  /*0400*/  VIADD R6, R6, 0x7f ;  /* 0x0000007f06067836 */ /* 0x002fe40000000000 */
[----:B------:R-:W-:Y:S02]  /*0410*/  IMAD R7, R4, R9, RZ ;  /* 0x0000000904077224 */ /* 0x000fe400078e02ff */
[----:B------:R-:W-:-:S04]  /*0420*/  IMAD.MOV.U32 R4, RZ, RZ, RZ ;  /* 0x000000ffff047224 */ /* 0x000fc800078e00ff */
[----:B------:R-:W-:Y:S01]  /*0430*/  IMAD.HI.U32 R4, R5, R7, R4 ;  /* 0x0000000705047227 */ /* 0x000fe200078e0004 */
[----:B0-----:R-:W-:-:S05]  /*0440*/  LOP3.LUT R5, R94, 0xff, RZ, 0xc0, !PT ;  /* 0x000000ff5e057812 */ /* 0x001fca00078ec0ff */
        /* <DEDUP_REMOVED lines=8> */
[----:B------:R-:W-:-:S07]  /*04d0*/  ISETP.GE.AND P2, PT, R0, RZ, PT ;  /* 0x000000ff0000720c */ /* 0x000fce0003f46270 */
[----:B------:R-:W-:Y:S01]  /*04e0*/  @P0 VIADD R4, R4, 0x1 ;  /* 0x0000000104040836 */ /* 0x000fe20000000000 */
[----:B------:R-:W-:-:S05]  /*04f0*/  ISETP.GE.AND P0, PT, R6, 0x80, PT ;  /* 0x000000800600780c */ /* 0x000fca0003f06270 */
[----:B------:R-:W-:Y:S01]  /*0500*/  @!P2 IMAD.MOV R4, RZ, RZ, -R4 ;  /* 0x000000ffff04a224 */ /* 0x000fe200078e0a04 */
[----:B------:R-:W-:-:S05]  /*0510*/  @!P1 LOP3.LUT R4, RZ, R13, RZ, 0x33, !PT ;  /* 0x0000000dff049212 */ /* 0x000fca00078e33ff */
[----:B------:R-:W-:Y:S02]  /*0520*/  IMAD.MOV R0, RZ, RZ, -R4 ;  /* 0x000000ffff007224 */ /* 0x000fe400078e0a04 */
[----:B------:R-:W-:Y:S02]  /*0530*/  IMAD.SHL.U32 R58, R4, 0x10, RZ ;  /* 0x00000010043a7824 */ /* 0x000fe400078e00ff */
[----:B------:R-:W-:Y:S01]  /*0540*/  IMAD R0, R13, R0, R10 ;  /* 0x000000000d007224 */ /* 0x000fe200078e020a */
[----:B------:R-:W-:Y:S02]  /*0550*/  CS2R R10, SRZ ;  /* 0x00000000000a7805 */ /* 0x000fe4000001ff00 */
[----:B------:R-:W-:Y:S01]  /*0560*/  CS2R R12, SRZ ;  /* 0x00000000000c7805 */ /* 0x000fe2000001ff00 */
[----:B------:R-:W-:Y:S01]  /*0570*/  IMAD.IADD R0, R8, 0x1, R0 ;  /* 0x0000000108007824 */ /* 0x000fe200078e0200 */
[----:B------:R-:W-:-:S03]  /*0580*/  CS2R R8, SRZ ;  /* 0x0000000000087805 */ /* 0x000fc6000001ff00 */
[----:B------:R-:W-:-:S04]  /*0590*/  IMAD R57, R0, 0x200, R5 ;  /* 0x0000020000397824 */ /* 0x000fc800078e0205 */
[----:B------:R-:W-:Y:S01]  /*05a0*/  VIADD R56, R57, 0x100 ;  /* 0x0000010039387836 */ /* 0x000fe20000000000 */
[----:B------:R0:W-:Y:S04]  /*05b0*/  STL [R1+0x830], R57 ;  /* 0x0008303901007387 */ /* 0x0001e80000100800 */
[----:B------:R0:W-:Y:S04]  /*05c0*/  STL [R1+0x838], R56 ;  /* 0x0008383801007387 */ /* 0x0001e80000100800 */
[----:B------:R0:W-:Y:S01]  /*05d0*/  STL [R1+0x834], R58 ;  /* 0x0008343a01007387 */ /* 0x0001e20000100800 */
[----:B------:R-:W-:Y:S05]  /*05e0*/  @!P0 BRA `(.L_x_0) ;  /* 0x0000013000508947 */ /* 0x000fea0003800000 */
[----:B------:R-:W-:Y:S01]  /*05f0*/  IABS R15, R2 ;  /* 0x00000002000f7213 */ /* 0x000fe20000000000 */
[----:B------:R-:W-:Y:S01]  /*0600*/  ULDC UR4, c[0x0][0x23c] ;  /* 0x00008f0000047ab9 */ /* 0x000fe20000000800 */
[----:B------:R-:W-:Y:S01]  /*0610*/  IABS R14, R3 ;  /* 0x00000003000e7213 */ /* 0x000fe20000000000 */
[----:B------:R-:W-:Y:S01]  /*0620*/  ULDC.64 UR6, c[0x0][0x210] ;  /* 0x0000840000067ab9 */ /* 0x000fe20000000a00 */
[----:B------:R-:W1:Y:S01]  /*0630*/  I2F.RP R0, R15 ;  /* 0x0000000f00007306 */ /* 0x000e620000209400 */
[----:B------:R-:W-:Y:S01]  /*0640*/  SHF.R.U32.HI R6, RZ, 0x7, R94 ;  /* 0x00000007ff067819 */ /* 0x000fe2000001165e */
[----:B------:R-:W-:Y:S01]  /*0650*/  ULDC.64 UR8, c[0x0][0x218] ;  /* 0x0000860000087ab9 */ /* 0x000fe20000000a00 */
[----:B------:R-:W-:Y:S02]  /*0660*/  ISETP.GE.AND P3, PT, R56, RZ, PT ;  /* 0x000000ff3800720c */ /* 0x000fe40003f66270 */
[----:B------:R-:W-:Y:S02]  /*0670*/  CS2R R48, SRZ ;  /* 0x0000000000307805 */ /* 0x000fe4000001ff00 */
[----:B------:R-:W-:-:S02]  /*0680*/  SGXT.U32 R6, R6, 0x1 ;  /* 0x000000010606781a */ /* 0x000fc40000000000 */
[----:B------:R-:W-:Y:S02]  /*0690*/  CS2R R50, SRZ ;  /* 0x0000000000327805 */ /* 0x000fe4000001ff00 */
[----:B------:R-:W-:Y:S01]  /*06a0*/  CS2R R52, SRZ ;  /* 0x0000000000347805 */ /* 0x000fe2000001ff00 */
[----:B------:R-:W2:Y:S01]  /*06b0*/  I2F.RP R8, R14 ;  /* 0x0000000e00087306 */ /* 0x000ea20000209400 */
[----:B------:R-:W-:Y:S01]  /*06c0*/  LOP3.LUT R20, R58, R6, RZ, 0xfc, !PT ;  /* 0x000000063a147212 */ /* 0x000fe200078efcff */
[----:B------:R-:W-:Y:S01]  /*06d0*/  IMAD.MOV.U32 R6, RZ, RZ, RZ ;  /* 0x000000ffff067224 */ /* 0x000fe200078e00ff */
[----:B------:R-:W-:Y:S02]  /*06e0*/  CS2R R54, SRZ ;  /* 0x0000000000367805 */ /* 0x000fe4000001ff00 */
[----:B------:R-:W-:Y:S02]  /*06f0*/  CS2R R40, SRZ ;  /* 0x0000000000287805 */ /* 0x000fe4000001ff00 */
[----:B------:R-:W-:-:S02]  /*0700*/  LOP3.LUT R22, R20, 0xe, RZ, 0xfc, !PT ;  /* 0x0000000e14167812 */ /* 0x000fc400078efcff */
[----:B------:R-:W-:Y:S02]  /*0710*/  CS2R R42, SRZ ;  /* 0x00000000002a7805 */ /* 0x000fe4000001ff00 */
[C---:B------:R-:W-:Y:S01]  /*0720*/  LOP3.LUT R23, R20.reuse, 0xc, RZ, 0xfc, !PT ;  /* 0x0000000c14177812 */ /* 0x040fe200078efcff */
[----:B-1----:R-:W1:Y:S01]  /*0730*/  MUFU.RCP R0, R0 ;  /* 0x0000000000007308 */ /* 0x002e620000001000 */
[----:B------:R-:W-:Y:S02]  /*0740*/  LOP3.LUT R24, R20, 0xa, RZ, 0xfc, !PT ;  /* 0x0000000a14187812 */ /* 0x000fe400078efcff */
[----:B------:R-:W-:Y:S02]  /*0750*/  CS2R R44, SRZ ;  /* 0x00000000002c7805 */ /* 0x000fe4000001ff00 */
[----:B------:R-:W-:Y:S02]  /*0760*/  IABS R13, R23 ;  /* 0x00000017000d7213 */ /* 0x000fe40000000000 */
[----:B------:R-:W-:-:S02]  /*0770*/  CS2R R46, SRZ ;  /* 0x00000000002e7805 */ /* 0x000fc4000001ff00 */
[C---:B------:R-:W-:Y:S02]  /*0780*/  LOP3.LUT R25, R20.reuse, 0x8, RZ, 0xfc, !PT ;  /* 0x0000000814197812 */ /* 0x040fe400078efcff */
[----:B------:R-:W-:Y:S02]  /*0790*/  CS2R R34, SRZ ;  /* 0x0000000000227805 */ /* 0x000fe4000001ff00 */
[C---:B------:R-:W-:Y:S01]  /*07a0*/  LOP3.LUT R27, R20.reuse, 0x4, RZ, 0xfc, !PT ;  /* 0x00000004141b7812 */ /* 0x040fe200078efcff */
[----:B--2---:R-:W2:Y:S01]  /*07b0*/  MUFU.RCP R8, R8 ;  /* 0x0000000800087308 */ /* 0x004ea20000001000 */
[----:B------:R-:W-:Y:S02]  /*07c0*/  LOP3.LUT R26, R20, 0x6, RZ, 0xfc, !PT ;  /* 0x00000006141a7812 */ /* 0x000fe400078efcff */
[----:B------:R-:W-:Y:S02]  /*07d0*/  CS2R R36, SRZ ;  /* 0x0000000000247805 */ /* 0x000fe4000001ff00 */
[----:B------:R-:W-:-:S02]  /*07e0*/  IABS R19, R27 ;  /* 0x0000001b00137213 */ /* 0x000fc40000000000 */
[----:B------:R-:W-:Y:S02]  /*07f0*/  CS2R R38, SRZ ;  /* 0x0000000000267805 */ /* 0x000fe4000001ff00 */
[----:B------:R-:W-:Y:S01]  /*0800*/  IABS R17, R26 ;  /* 0x0000001a00117213 */ /* 0x000fe20000000000 */
[----:B------:R-:W-:Y:S01]  /*0810*/  ULDC UR52, c[0x0][0x230] ;  /* 0x00008c0000347ab9 */ /* 0x000fe20000000800 */
[----:B------:R-:W-:Y:S01]  /*0820*/  LOP3.LUT R28, R20, 0x2, RZ, 0xfc, !PT ;  /* 0x00000002141c7812 */ /* 0x000fe200078efcff */
[----:B------:R-:W-:Y:S01]  /*0830*/  ULDC UR54, c[0x0][0x238] ;  /* 0x00008e0000367ab9 */ /* 0x000fe20000000800 */
[----:B-1----:R-:W-:Y:S01]  /*0840*/  VIADD R4, R0, 0xffffffe ;  /* 0x0ffffffe00047836 */ /* 0x002fe20000000000 */
[----:B------:R-:W-:Y:S01]  /*0850*/  ULDC UR53, c[0x0][0x23c] ;  /* 0x00008f0000357ab9 */ /* 0x000fe20000000800 */
[----:B------:R-:W-:Y:S01]  /*0860*/  IABS R21, R28 ;  /* 0x0000001c00157213 */ /* 0x000fe20000000000 */
[----:B------:R-:W-:Y:S01]  /*0870*/  UMOV UR51, 0x40000040 ;  /* 0x4000004000337882 */ /* 0x000fe20000000000 */
[----:B------:R1:W3:Y:S01]  /*0880*/  F2I.FTZ.U32.TRUNC.NTZ R5, R4 ;  /* 0x0000000400057305 */ /* 0x0002e2000021f000 */
[----:B--2---:R-:W-:Y:S01]  /*0890*/  VIADD R7, R8, 0xffffffe ;  /* 0x0ffffffe08077836 */ /* 0x004fe20000000000 */
[----:B------:R-:W-:Y:S01]  /*08a0*/  IABS R8, R57 ;  /* 0x0000003900087213 */ /* 0x000fe20000000000 */
[----:B-1----:R-:W-:-:S05]  /*08b0*/  IMAD.MOV.U32 R4, RZ, RZ, RZ ;  /* 0x000000ffff047224 */ /* 0x002fca00078e00ff */
[----:B------:R-:W1:Y:S01]  /*08c0*/  F2I.FTZ.U32.TRUNC.NTZ R7, R7 ;  /* 0x0000000700077305 */ /* 0x000e62000021f000 */
[----:B---3--:R-:W-:-:S04]  /*08d0*/  IMAD.MOV R10, RZ, RZ, -R5 ;  /* 0x000000ffff0a7224 */ /* 0x008fc800078e0a05 */
[----:B------:R-:W-:Y:S01]  /*08e0*/  IMAD R9, R10, R15, RZ ;  /* 0x0000000f0a097224 */ /* 0x000fe200078e02ff */
[----:B------:R-:W-:-:S03]  /*08f0*/  IABS R10, R56 ;  /* 0x00000038000a7213 */ /* 0x000fc60000000000 */
[----:B------:R-:W-:-:S04]  /*0900*/  IMAD.HI.U32 R5, R5, R9, R4 ;  /* 0x0000000905057227 */ /* 0x000fc800078e0004 */
[----:B-1----:R-:W-:-:S04]  /*0910*/  IMAD.MOV R0, RZ, RZ, -R7 ;  /* 0x000000ffff007224 */ /* 0x002fc800078e0a07 */
[----:B------:R-:W-:Y:S01]  /*0920*/  IMAD.MOV.U32 R9, RZ, RZ, R0 ;  /* 0x000000ffff097224 */ /* 0x000fe200078e0000 */
[----:B------:R-:W-:-:S03]  /*0930*/  IABS R0, R22 ;  /* 0x0000001600007213 */ /* 0x000fc60000000000 */
[----:B------:R-:W-:-:S04]  /*0940*/  IMAD R9, R9, R14, RZ ;  /* 0x0000000e09097224 */ /* 0x000fc800078e02ff */
[----:B------:R-:W-:-:S04]  /*0950*/  IMAD.HI.U32 R6, R7, R9, R6 ;  /* 0x0000000907067227 */ /* 0x000fc800078e0006 */
[----:B------:R-:W-:Y:S02]  /*0960*/  IMAD.MOV.U32 R9, RZ, RZ, R0 ;  /* 0x000000ffff097224 */ /* 0x000fe400078e0000 */
[----:B------:R-:W-:-:S04]  /*0970*/  IMAD.HI.U32 R0, R5, R8, RZ ;  /* 0x0000000805007227 */ /* 0x000fc800078e00ff */
[----:B------:R-:W-:-:S04]  /*0980*/  IMAD.HI.U32 R5, R5, R10, RZ ;  /* 0x0000000a05057227 */ /* 0x000fc800078e00ff */
[----:B------:R-:W-:-:S04]  /*0990*/  IMAD.HI.U32 R4, R6, R9, RZ ;  /* 0x0000000906047227 */ /* 0x000fc800078e00ff */
[----:B------:R-:W-:Y:S02]  /*09a0*/  IMAD.MOV R5, RZ, RZ, -R5 ;  /* 0x000000ffff057224 */ /* 0x000fe400078e0a05 */
[----:B------:R-:W-:Y:S02]  /*09b0*/  IMAD.MOV R11, RZ, RZ, -R4 ;  /* 0x000000ffff0b7224 */ /* 0x000fe400078e0a04 */
[----:B------:R-:W-:Y:S02]  /*09c0*/  IMAD.MOV R0, RZ, RZ, -R0 ;  /* 0x000000ffff007224 */ /* 0x000fe400078e0a00 */
[C---:B------:R-:W-:Y:S01]  /*09d0*/  IMAD R4, R15.reuse, R5, R10 ;  /* 0x000000050f047224 */ /* 0x040fe200078e020a */
[----:B------:R-:W-:Y:S01]  /*09e0*/  IABS R5, R24 ;  /* 0x0000001800057213 */ /* 0x000fe20000000000 */
[C---:B------:R-:W-:Y:S02]  /*09f0*/  IMAD R0, R15.reuse, R0, R8 ;  /* 0x000000000f007224 */ /* 0x040fe400078e0208 */
[----:B------:R-:W-:Y:S01]  /*0a00*/  IMAD.HI.U32 R7, R6, R13, RZ ;  /* 0x0000000d06077227 */ /* 0x000fe200078e00ff */
[----:B------:R-:W-:-:S02]  /*0a10*/  ISETP.GT.U32.AND P1, PT, R15, R4, PT ;  /* 0x000000040f00720c */ /* 0x000fc40003f24070 */
[----:B------:R-:W-:Y:S01]  /*0a20*/  ISETP.GT.U32.AND P0, PT, R15, R0, PT ;  /* 0x000000000f00720c */ /* 0x000fe20003f04070 */
[----:B------:R-:W-:Y:S02]  /*0a30*/  IMAD.MOV R12, RZ, RZ, -R7 ;  /* 0x000000ffff0c7224 */ /* 0x000fe400078e0a07 */
[C---:B------:R-:W-:Y:S02]  /*0a40*/  IMAD R7, R14.reuse, R11, R9 ;  /* 0x0000000b0e077224 */ /* 0x040fe400078e0209 */
[----:B------:R-:W-:Y:S02]  /*0a50*/  IMAD.MOV.U32 R9, RZ, RZ, R5 ;  /* 0x000000ffff097224 */ /* 0x000fe400078e0005 */
[----:B------:R-:W-:Y:S01]  /*0a60*/  IMAD R8, R14, R12, R13 ;  /* 0x0000000c0e087224 */ /* 0x000fe200078e020d */
[----:B------:R-:W-:Y:S01]  /*0a70*/  IABS R13, R25 ;  /* 0x00000019000d7213 */ /* 0x000fe20000000000 */
[----:B------:R-:W-:-:S03]  /*0a80*/  IMAD.HI.U32 R5, R6, R9, RZ ;  /* 0x0000000906057227 */ /* 0x000fc600078e00ff */
[----:B------:R-:W-:Y:S01]  /*0a90*/  ISETP.GT.U32.AND P6, PT, R14, R8, PT ;  /* 0x000000080e00720c */ /* 0x000fe20003fc4070 */
[--C-:B------:R-:W-:Y:S01]  /*0aa0*/  @!P1 IMAD.IADD R4, R4, 0x1, -R15.reuse ;  /* 0x0000000104049824 */ /* 0x100fe200078e0a0f */
[----:B------:R-:W-:Y:S01]  /*0ab0*/  ISETP.GE.AND P1, PT, R57, RZ, PT ;  /* 0x000000ff3900720c */ /* 0x000fe20003f26270 */
[----:B------:R-:W-:Y:S02]  /*0ac0*/  @!P0 IMAD.IADD R0, R0, 0x1, -R15 ;  /* 0x0000000100008824 */ /* 0x000fe400078e0a0f */
[----:B------:R-:W-:Y:S01]  /*0ad0*/  IMAD.MOV R5, RZ, RZ, -R5 ;  /* 0x000000ffff057224 */ /* 0x000fe200078e0a05 */
[C---:B------:R-:W-:Y:S01]  /*0ae0*/  ISETP.GT.U32.AND P2, PT, R15.reuse, R4, PT ;  /* 0x000000040f00720c */ /* 0x040fe20003f44070 */
[----:B------:R-:W-:Y:S01]  /*0af0*/  IMAD.HI.U32 R11, R6, R19, RZ ;  /* 0x00000013060b7227 */ /* 0x000fe200078e00ff */
[----:B------:R-:W-:-:S03]  /*0b00*/  ISETP.GT.U32.AND P0, PT, R15, R0, PT ;  /* 0x000000000f00720c */ /* 0x000fc60003f04070 */
[----:B------:R-:W-:Y:S02]  /*0b10*/  IMAD R9, R14, R5, R9 ;  /* 0x000000050e097224 */ /* 0x000fe400078e0209 */
[----:B------:R-:W-:-:S04]  /*0b20*/  IMAD.HI.U32 R5, R6, R13, RZ ;  /* 0x0000000d06057227 */ /* 0x000fc800078e00ff */
[----:B------:R-:W-:-:S04]  /*0b30*/  IMAD.HI.U32 R10, R6, R17, RZ ;  /* 0x00000011060a7227 */ /* 0x000fc800078e00ff */
[----:B------:R-:W-:Y:S02]  /*0b40*/  IMAD.MOV R12, RZ, RZ, -R5 ;  /* 0x000000ffff0c7224 */ /* 0x000fe400078e0a05 */
[----:B------:R-:W-:Y:S02]  /*0b50*/  IMAD.MOV R18, RZ, RZ, -R11 ;  /* 0x000000ffff127224 */ /* 0x000fe400078e0a0b */
[----:B------:R-:W-:Y:S01]  /*0b60*/  @!P2 IMAD.IADD R4, R4, 0x1, -R15 ;  /* 0x000000010404a824 */ /* 0x000fe200078e0a0f */
[C---:B------:R-:W-:Y:S01]  /*0b70*/  ISETP.GT.U32.AND P2, PT, R14.reuse, R7, PT ;  /* 0x000000070e00720c */ /* 0x040fe20003f44070 */
[----:B------:R-:W-:Y:S02]  /*0b80*/  IMAD.MOV R16, RZ, RZ, -R10 ;  /* 0x000000ffff107224 */ /* 0x000fe400078e0a0a */
[C---:B------:R-:W-:Y:S02]  /*0b90*/  IMAD R10, R14.reuse, R12, R13 ;  /* 0x0000000c0e0a7224 */ /* 0x040fe400078e020d */
[----:B------:R-:W-:-:S02]  /*0ba0*/  IMAD R12, R14, R18, R19 ;  /* 0x000000120e0c7224 */ /* 0x000fc400078e0213 */
[----:B------:R-:W-:Y:S01]  /*0bb0*/  @!P0 IMAD.IADD R0, R0, 0x1, -R15 ;  /* 0x0000000100008824 */ /* 0x000fe200078e0a0f */
[C---:B------:R-:W-:Y:S01]  /*0bc0*/  ISETP.GT.U32.AND P5, PT, R14.reuse, R10, PT ;  /* 0x0000000a0e00720c */ /* 0x040fe20003fa4070 */
[----:B------:R-:W-:Y:S01]  /*0bd0*/  @!P3 IMAD.MOV R4, RZ, RZ, -R4 ;  /* 0x000000ffff04b224 */ /* 0x000fe200078e0a04 */
[C---:B------:R-:W-:Y:S01]  /*0be0*/  ISETP.GT.U32.AND P3, PT, R14.reuse, R9, PT ;  /* 0x000000090e00720c */ /* 0x040fe20003f64070 */
[----:B------:R-:W-:Y:S01]  /*0bf0*/  @!P1 IMAD.MOV R0, RZ, RZ, -R0 ;  /* 0x000000ffff009224 */ /* 0x000fe200078e0a00 */
[C---:B------:R-:W-:Y:S01]  /*0c00*/  ISETP.GT.U32.AND P1, PT, R14.reuse, R12, PT ;  /* 0x0000000c0e00720c */ /* 0x040fe20003f24070 */
[----:B------:R-:W-:Y:S01]  /*0c10*/  IMAD R11, R14, R16, R17 ;  /* 0x000000100e0b7224 */ /* 0x000fe200078e0211 */
[----:B------:R-:W-:Y:S01]  /*0c20*/  IABS R17, R20 ;  /* 0x0000001400117213 */ /* 0x000fe20000000000 */
[----:B------:R-:W-:Y:S01]  /*0c30*/  IMAD.HI.U32 R5, R6, R21, RZ ;  /* 0x0000001506057227 */ /* 0x000fe200078e00ff */
[----:B------:R-:W-:-:S03]  /*0c40*/  ISETP.NE.AND P0, PT, R2, RZ, PT ;  /* 0x000000ff0200720c */ /* 0x000fc60003f05270 */
[----:B------:R-:W-:-:S04]  /*0c50*/  IMAD.HI.U32 R6, R6, R17, RZ ;  /* 0x0000001106067227 */ /* 0x000fc800078e00ff */
[--C-:B------:R-:W-:Y:S02]  /*0c60*/  @!P3 IMAD.IADD R9, R9, 0x1, -R14.reuse ;  /* 0x000000010909b824 */ /* 0x100fe400078e0a0e */
[----:B------:R-:W-:Y:S02]  /*0c70*/  IMAD.MOV R5, RZ, RZ, -R5 ;  /* 0x000000ffff057224 */ /* 0x000fe400078e0a05 */
[----:B------:R-:W-:Y:S01]  /*0c80*/  @!P1 IMAD.IADD R12, R12, 0x1, -R14 ;  /* 0x000000010c0c9824 */ /* 0x000fe200078e0a0e */
[C---:B------:R-:W-:Y:S01]  /*0c90*/  ISETP.GT.U32.AND P1, PT, R14.reuse, R9, PT ;  /* 0x000000090e00720c */ /* 0x040fe20003f24070 */
[----:B------:R-:W-:Y:S02]  /*0ca0*/  IMAD.MOV R6, RZ, RZ, -R6 ;  /* 0x000000ffff067224 */ /* 0x000fe400078e0a06 */
[C---:B------:R-:W-:Y:S01]  /*0cb0*/  IMAD R13, R14.reuse, R5, R21 ;  /* 0x000000050e0d7224 */ /* 0x040fe200078e0215 */
[----:B------:R-:W-:Y:S01]  /*0cc0*/  LOP3.LUT R5, RZ, R2, RZ, 0x33, !PT ;  /* 0x00000002ff057212 */ /* 0x000fe200078e33ff */
[----:B------:R-:W-:Y:S01]  /*0cd0*/  IMAD R2, R14, R6, R17 ;  /* 0x000000060e027224 */ /* 0x000fe200078e0211 */
[----:B------:R-:W-:Y:S01]  /*0ce0*/  LOP3.LUT R6, RZ, R3, RZ, 0x33, !PT ;  /* 0x00000003ff067212 */ /* 0x000fe200078e33ff */
[--C-:B------:R-:W-:Y:S01]  /*0cf0*/  @!P2 IMAD.IADD R7, R7, 0x1, -R14.reuse ;  /* 0x000000010707a824 */ /* 0x100fe200078e0a0e */
[C---:B------:R-:W-:Y:S01]  /*0d00*/  SEL R15, R5.reuse, R0, !P0 ;  /* 0x00000000050f7207 */ /* 0x040fe20004000000 */
[--C-:B------:R-:W-:Y:S01]  /*0d10*/  @!P6 IMAD.IADD R8, R8, 0x1, -R14.reuse ;  /* 0x000000010808e824 */ /* 0x100fe200078e0a0e */
[----:B------:R-:W-:Y:S01]  /*0d20*/  SEL R4, R5, R4, !P0 ;  /* 0x0000000405047207 */ /* 0x000fe20004000000 */
[--C-:B------:R-:W-:Y:S01]  /*0d30*/  @!P5 IMAD.IADD R10, R10, 0x1, -R14.reuse ;  /* 0x000000010a0ad824 */ /* 0x100fe200078e0a0e */
[C---:B------:R-:W-:Y:S01]  /*0d40*/  ISETP.GT.U32.AND P2, PT, R14.reuse, R13, PT ;  /* 0x0000000d0e00720c */ /* 0x040fe20003f44070 */
[----:B------:R-:W-:Y:S01]  /*0d50*/  @!P1 IMAD.IADD R9, R9, 0x1, -R14 ;  /* 0x0000000109099824 */ /* 0x000fe200078e0a0e */
[----:B------:R-:W-:-:S02]  /*0d60*/  ISETP.GT.U32.AND P0, PT, R14, R11, PT ;  /* 0x0000000b0e00720c */ /* 0x000fc40003f04070 */
[C---:B------:R-:W-:Y:S02]  /*0d70*/  ISETP.GT.U32.AND P4, PT, R14.reuse, R2, PT ;  /* 0x000000020e00720c */ /* 0x040fe40003f84070 */
[----:B------:R-:W-:Y:S02]  /*0d80*/  ISETP.GT.U32.AND P6, PT, R14, R7, PT ;  /* 0x000000070e00720c */ /* 0x000fe40003fc4070 */
[----:B------:R-:W-:Y:S02]  /*0d90*/  ISETP.GE.AND P5, PT, R22, RZ, PT ;  /* 0x000000ff1600720c */ /* 0x000fe40003fa6270 */
[----:B------:R-:W-:Y:S02]  /*0da0*/  ISETP.GT.U32.AND P3, PT, R14, R8, PT ;  /* 0x000000080e00720c */ /* 0x000fe40003f64070 */
[----:B------:R-:W-:Y:S01]  /*0db0*/  ISETP.GE.AND P1, PT, R24, RZ, PT ;  /* 0x000000ff1800720c */ /* 0x000fe20003f26270 */
[--C-:B------:R-:W-:Y:S01]  /*0dc0*/  @!P2 IMAD.IADD R13, R13, 0x1, -R14.reuse ;  /* 0x000000010d0da824 */ /* 0x100fe200078e0a0e */
[----:B------:R-:W-:Y:S01]  /*0dd0*/  ISETP.GT.U32.AND P2, PT, R14, R10, PT ;  /* 0x0000000a0e00720c */ /* 0x000fe20003f44070 */
[--C-:B------:R-:W-:Y:S01]  /*0de0*/  @!P0 IMAD.IADD R11, R11, 0x1, -R14.reuse ;  /* 0x000000010b0b8824 */ /* 0x100fe200078e0a0e */
[----:B------:R-:W-:Y:S01]  /*0df0*/  ISETP.GE.AND P0, PT, R23, RZ, PT ;  /* 0x000000ff1700720c */ /* 0x000fe20003f06270 */
[--C-:B------:R-:W-:Y:S01]  /*0e00*/  @!P4 IMAD.IADD R2, R2, 0x1, -R14.reuse ;  /* 0x000000010202c824 */ /* 0x100fe200078e0a0e */
[----:B------:R-:W-:Y:S01]  /*0e10*/  LOP3.LUT R0, R94, 0x7f, RZ, 0xc0, !PT ;  /* 0x0000007f5e007812 */ /* 0x000fe200078ec0ff */
[----:B------:R-:W-:Y:S01]  /*0e20*/  @!P6 IMAD.IADD R7, R7, 0x1, -R14 ;  /* 0x000000010707e824 */ /* 0x000fe200078e0a0e */
[----:B------:R-:W-:-:S02]  /*0e30*/  ISETP.GT.U32.AND P4, PT, R14, R12, PT ;  /* 0x0000000c0e00720c */ /* 0x000fc40003f84070 */
[C---:B------:R-:W-:Y:S01]  /*0e40*/  ISETP.GT.U32.AND P6, PT, R14.reuse, R13, PT ;  /* 0x0000000d0e00720c */ /* 0x040fe20003fc4070 */
[----:B------:R-:W-:Y:S01]  /*0e50*/  @!P5 IMAD.MOV R7, RZ, RZ, -R7 ;  /* 0x000000ffff07d224 */ /* 0x000fe200078e0a07 */
[----:B------:R-:W-:Y:S01]  /*0e60*/  ISETP.GT.U32.AND P5, PT, R14, R2, PT ;  /* 0x000000020e00720c */ /* 0x000fe20003fa4070 */
[--C-:B------:R-:W-:Y:S01]  /*0e70*/  @!P3 IMAD.IADD R8, R8, 0x1, -R14.reuse ;  /* 0x000000010808b824 */ /* 0x100fe200078e0a0e */
[----:B------:R-:W-:Y:S01]  /*0e80*/  ISETP.GT.U32.AND P3, PT, R14, R11, PT ;  /* 0x0000000b0e00720c */ /* 0x000fe20003f64070 */
[----:B------:R-:W-:Y:S01]  /*0e90*/  @!P1 IMAD.MOV R9, RZ, RZ, -R9 ;  /* 0x000000ffff099224 */ /* 0x000fe200078e0a09 */
[----:B------:R-:W-:Y:S01]  /*0ea0*/  ISETP.NE.AND P1, PT, R3, RZ, PT ;  /* 0x000000ff0300720c */ /* 0x000fe20003f25270 */
[----:B------:R-:W-:Y:S01]  /*0eb0*/  IMAD R3, R0, UR4, RZ ;  /* 0x0000000400037c24 */ /* 0x000fe2000f8e02ff */
[----:B------:R-:W-:Y:S01]  /*0ec0*/  ULDC UR4, c[0x0][0x234] ;  /* 0x00008d0000047ab9 */ /* 0x000fe20000000800 */
[----:B------:R-:W1:Y:S01]  /*0ed0*/  LDC R0, c[0x0][0x238] ;  /* 0x00008e00ff007b82 */ /* 0x000e620000000800 */
[----:B------:R-:W-:Y:S01]  /*0ee0*/  @!P2 IMAD.IADD R10, R10, 0x1, -R14 ;  /* 0x000000010a0aa824 */ /* 0x000fe200078e0a0e */
[----:B------:R-:W-:Y:S01]  /*0ef0*/  ISETP.GE.AND P2, PT, R25, RZ, PT ;  /* 0x000000ff1900720c */ /* 0x000fe20003f46270 */
[----:B------:R-:W-:Y:S01]  /*0f00*/  @!P0 IMAD.MOV R8, RZ, RZ, -R8 ;  /* 0x000000ffff088224 */ /* 0x000fe200078e0a08 */
[----:B------:R-:W-:Y:S01]  /*0f10*/  ISETP.GE.AND P0, PT, R20, RZ, PT ;  /* 0x000000ff1400720c */ /* 0x000fe20003f06270 */
[--C-:B------:R-:W-:Y:S01]  /*0f20*/  @!P4 IMAD.IADD R12, R12, 0x1, -R14.reuse ;  /* 0x000000010c0cc824 */ /* 0x100fe200078e0a0e */
[----:B------:R-:W-:Y:S01]  /*0f30*/  ISETP.GE.AND P4, PT, R27, RZ, PT ;  /* 0x000000ff1b00720c */ /* 0x000fe20003f86270 */
[--C-:B------:R-:W-:Y:S01]  /*0f40*/  @!P5 IMAD.IADD R2, R2, 0x1, -R14.reuse ;  /* 0x000000010202d824 */ /* 0x100fe200078e0a0e */
[----:B------:R-:W-:Y:S01]  /*0f50*/  SEL R7, R6, R7, !P1 ;  /* 0x0000000706077207 */ /* 0x000fe20004800000 */
[--C-:B------:R-:W-:Y:S01]  /*0f60*/  @!P3 IMAD.IADD R11, R11, 0x1, -R14.reuse ;  /* 0x000000010b0bb824 */ /* 0x100fe200078e0a0e */
[----:B------:R-:W-:Y:S01]  /*0f70*/  ISETP.GE.AND P3, PT, R26, RZ, PT ;  /* 0x000000ff1a00720c */ /* 0x000fe20003f66270 */
[----:B------:R-:W-:Y:S01]  /*0f80*/  @!P6 IMAD.IADD R13, R13, 0x1, -R14 ;  /* 0x000000010d0de824 */ /* 0x000fe200078e0a0e */
[----:B------:R-:W-:Y:S01]  /*0f90*/  ISETP.GE.AND P6, PT, R28, RZ, PT ;  /* 0x000000ff1c00720c */ /* 0x000fe20003fc6270 */
[----:B------:R-:W-:Y:S01]  /*0fa0*/  IMAD.MOV.U32 R5, RZ, RZ, R2 ;  /* 0x000000ffff057224 */ /* 0x000fe200078e0002 */
[----:B------:R-:W-:Y:S01]  /*0fb0*/  SEL R8, R6, R8, !P1 ;  /* 0x0000000806087207 */ /* 0x000fe20004800000 */
[----:B------:R-:W-:Y:S01]  /*0fc0*/  IMAD R4, R4, UR4, RZ ;  /* 0x0000000404047c24 */ /* 0x000fe2000f8e02ff */
[----:B------:R-:W-:Y:S01]  /*0fd0*/  SEL R9, R6, R9, !P1 ;  /* 0x0000000906097207 */ /* 0x000fe20004800000 */
[----:B------:R-:W-:Y:S01]  /*0fe0*/  IMAD R2, R15, UR4, RZ ;  /* 0x000000040f027c24 */ /* 0x000fe2000f8e02ff */
[----:B------:R-:W-:Y:S01]  /*0ff0*/  ULDC UR4, c[0x0][0x240] ;  /* 0x0000900000047ab9 */ /* 0x000fe20000000800 */
[----:B------:R-:W-:Y:S01]  /*1000*/  @!P2 IMAD.MOV R10, RZ, RZ, -R10 ;  /* 0x000000ffff0aa224 */ /* 0x000fe200078e0a0a */
[----:B------:R-:W-:Y:S01]  /*1010*/  LEA R140, P2, R4, UR6, 0x1 ;  /* 0x00000006048c7c11 */ /* 0x000fe2000f8408ff */
[----:B------:R-:W-:Y:S01]  /*1020*/  @!P0 IMAD.MOV R5, RZ, RZ, -R5 ;  /* 0x000000ffff058224 */ /* 0x000fe200078e0a05 */
[----:B------:R-:W-:Y:S01]  /*1030*/  LEA R142, P0, R2, UR6, 0x1 ;  /* 0x00000006028e7c11 */ /* 0x000fe2000f8008ff */
[----:B------:R-:W-:Y:S01]  /*1040*/  @!P4 IMAD.MOV R12, RZ, RZ, -R12 ;  /* 0x000000ffff0cc224 */ /* 0x000fe200078e0a0c */
[----:B------:R-:W-:Y:S01]  /*1050*/  LEA.HI.X.SX32 R141, R4, UR7, 0x1, P2 ;  /* 0x00000007048d7c11 */ /* 0x000fe200090f0eff */
[----:B-1----:R-:W-:Y:S01]  /*1060*/  IMAD R59, R0, 0x7f, RZ ;  /* 0x0000007f003b7824 */ /* 0x002fe200078e02ff */
[----:B------:R-:W-:Y:S01]  /*1070*/  LEA.HI.X.SX32 R143, R2, UR7, 0x1, P0 ;  /* 0x00000007028f7c11 */ /* 0x000fe200080f0eff */
[----:B------:R-:W-:Y:S01]  /*1080*/  @!P3 IMAD.MOV R11, RZ, RZ, -R11 ;  /* 0x000000ffff0bb224 */ /* 0x000fe200078e0a0b */
[C---:B------:R-:W-:Y:S01]  /*1090*/  SEL R12, R6.reuse, R12, !P1 ;  /* 0x0000000c060c7207 */ /* 0x040fe20004800000 */
[----:B------:R-:W-:Y:S01]  /*10a0*/  @!P6 IMAD.MOV R13, RZ, RZ, -R13 ;  /* 0x000000ffff0de224 */ /* 0x000fe200078e0a0d */
[----:B------:R-:W-:Y:S01]  /*10b0*/  SEL R10, R6, R10, !P1 ;  /* 0x0000000a060a7207 */ /* 0x000fe20004800000 */
[----:B------:R-:W-:Y:S01]  /*10c0*/  IMAD R27, R0, 0x79, RZ ;  /* 0x00000079001b7824 */ /* 0x000fe200078e02ff */
[C---:B------:R-:W-:Y:S01]  /*10d0*/  SEL R11, R6.reuse, R11, !P1 ;  /* 0x0000000b060b7207 */ /* 0x040fe20004800000 */
[----:B------:R-:W-:Y:S01]  /*10e0*/  IMAD.WIDE R14, R59, 0x2, R140 ;  /* 0x000000023b0e7825 */ /* 0x000fe200078e028c */
[----:B------:R-:W-:-:S02]  /*10f0*/  SEL R13, R6, R13, !P1 ;  /* 0x0000000d060d7207 */ /* 0x000fc40004800000 */
[----:B------:R-:W-:Y:S01]  /*1100*/  LEA R93, P5, R3, UR8, 0x1 ;  /* 0x00000008035d7c11 */ /* 0x000fe2000f8a08ff */
[----:B0-----:R-:W-:Y:S01]  /*1110*/  IMAD.WIDE R58, R59, 0x2, R142 ;  /* 0x000000023b3a7825 */ /* 0x001fe200078e028e */
[----:B------:R-:W-:Y:S02]  /*1120*/  SEL R5, R6, R5, !P1 ;  /* 0x0000000506057207 */ /* 0x000fe40004800000 */
[----:B------:R-:W-:Y:S01]  /*1130*/  LEA.HI.X.SX32 R3, R3, UR9, 0x1, P5 ;  /* 0x0000000903037c11 */ /* 0x000fe2000a8f0eff */
[----:B------:R-:W-:Y:S02]  /*1140*/  IMAD R25, R0, 0x7a, RZ ;  /* 0x0000007a00197824 */ /* 0x000fe400078e02ff */
[----:B------:R-:W-:-:S04]  /*1150*/  IMAD.WIDE R78, R27, 0x2, R140 ;  /* 0x000000021b4e7825 */ /* 0x000fc800078e028c */
[----:B------:R-:W-:Y:S02]  /*1160*/  IMAD R89, R7, UR4, RZ ;  /* 0x0000000407597c24 */ /* 0x000fe4000f8e02ff */
[----:B------:R-:W-:-:S04]  /*1170*/  IMAD.WIDE R26, R27, 0x2, R142 ;  /* 0x000000021b1a7825 */ /* 0x000fc800078e028e */
[----:B------:R-:W-:Y:S02]  /*1180*/  IMAD R90, R8, UR4, RZ ;  /* 0x00000004085a7c24 */ /* 0x000fe4000f8e02ff */
[----:B------:R-:W-:Y:S02]  /*1190*/  IMAD.MOV.U32 R16, RZ, RZ, R59 ;  /* 0x000000ffff107224 */ /* 0x000fe400078e003b */
[----:B------:R-:W-:-:S04]  /*11a0*/  IMAD.WIDE R76, R25, 0x2, R140 ;  /* 0x00000002194c7825 */ /* 0x000fc800078e028c */
[----:B------:R-:W-:Y:S02]  /*11b0*/  IMAD R63, R0, 0x7e, RZ ;  /* 0x0000007e003f7824 */ /* 0x000fe400078e02ff */
[----:B------:R-:W-:Y:S01]  /*11c0*/  IMAD R2, R12, UR4, RZ ;  /* 0x000000040c027c24 */ /* 0x000fe2000f8e02ff */
[----:B------:R-:W-:Y:S01]  /*11d0*/  LEA R12, P4, R89, R93, 0x1 ;  /* 0x0000005d590c7211 */ /* 0x000fe200078808ff */
[----:B------:R-:W-:Y:S02]  /*11e0*/  IMAD R67, R0, 0x7d, RZ ;  /* 0x0000007d00437824 */ /* 0x000fe400078e02ff */
[----:B------:R-:W-:Y:S01]  /*11f0*/  IMAD.WIDE R24, R25, 0x2, R142 ;  /* 0x0000000219187825 */ /* 0x000fe200078e028e */
[----:B------:R-:W-:-:S03]  /*1200*/  LEA.HI.X.SX32 R89, R89, R3, 0x1, P4 ;  /* 0x0000000359597211 */ /* 0x000fc600020f0eff */
[----:B------:R-:W-:Y:S02]  /*1210*/  IMAD.MOV.U32 R59, RZ, RZ, R27 ;  /* 0x000000ffff3b7224 */ /* 0x000fe400078e001b */
[----:B------:R-:W-:Y:S01]  /*1220*/  IMAD R91, R9, UR4, RZ ;  /* 0x00000004095b7c24 */ /* 0x000fe2000f8e02ff */
[-C--:B------:R-:W-:Y:S01]  /*1230*/  LEA R9, P0, R2, R93.reuse, 0x1 ;  /* 0x0000005d02097211 */ /* 0x080fe200078008ff */
[----:B------:R-:W-:Y:S02]  /*1240*/  IMAD R92, R10, UR4, RZ ;  /* 0x000000040a5c7c24 */ /* 0x000fe4000f8e02ff */
[----:B------:R-:W-:Y:S01]  /*1250*/  IMAD R11, R11, UR4, RZ ;  /* 0x000000040b0b7c24 */ /* 0x000fe2000f8e02ff */
[-C--:B------:R-:W-:Y:S01]  /*1260*/  LEA R6, P3, R91, R93.reuse, 0x1 ;  /* 0x0000005d5b067211 */ /* 0x080fe200078608ff */
[----:B------:R-:W-:Y:S01]  /*1270*/  IMAD R4, R13, UR4, RZ ;  /* 0x000000040d047c24 */ /* 0x000fe2000f8e02ff */
[-C--:B------:R-:W-:Y:S01]  /*1280*/  LEA R13, P5, R90, R93.reuse, 0x1 ;  /* 0x0000005d5a0d7211 */ /* 0x080fe200078a08ff */
[----:B------:R-:W-:Y:S01]  /*1290*/  IMAD R29, R0, 0x78, RZ ;  /* 0x00000078001d7824 */ /* 0x000fe200078e02ff */
[-C--:B------:R-:W-:Y:S01]  /*12a0*/  LEA R7, P2, R92, R93.reuse, 0x1 ;  /* 0x0000005d5c077211 */ /* 0x080fe200078408ff */
[----:B------:R-:W-:Y:S01]  /*12b0*/  IMAD R27, R0, 0x77, RZ ;  /* 0x00000077001b7824 */ /* 0x000fe200078e02ff */
[-C--:B------:R-:W-:Y:S01]  /*12c0*/  LEA R8, P1, R11, R93.reuse, 0x1 ;  /* 0x0000005d0b087211 */ /* 0x080fe200078208ff */
[----:B------:R-:W-:Y:S01]  /*12d0*/  IMAD R5, R5, UR4, RZ ;  /* 0x0000000405057c24 */ /* 0x000fe2000f8e02ff */
[----:B------:R-:W-:Y:S01]  /*12e0*/  LEA R10, P4, R4, R93, 0x1 ;  /* 0x0000005d040a7211 */ /* 0x000fe200078808ff */
[----:B------:R-:W-:Y:S01]  /*12f0*/  IMAD.MOV.U32 R21, RZ, RZ, R77 ;  /* 0x000000ffff157224 */ /* 0x000fe200078e004d */
[----:B------:R-:W-:Y:S01]  /*1300*/  LEA.HI.X.SX32 R90, R90, R3, 0x1, P5 ;  /* 0x000000035a5a7211 */ /* 0x000fe200028f0eff */
[--C-:B------:R-:W-:Y:S01]  /*1310*/  IMAD.WIDE R60, R63, 0x2, R140.reuse ;  /* 0x000000023f3c7825 */ /* 0x100fe200078e028c */
[----:B------:R-:W-:Y:S01]  /*1320*/  LEA R93, P5, R5, R93, 0x1 ;  /* 0x0000005d055d7211 */ /* 0x000fe200078a08ff */
[----:B------:R-:W-:Y:S01]  /*1330*/  UIADD3 UR4, UR56, 0x20000, URZ ;  /* 0x0002000038047890 */ /* 0x000fe2000fffe03f */
[-C--:B------:R-:W-:Y:S01]  /*1340*/  LEA.HI.X.SX32 R91, R91, R3.reuse, 0x1, P3 ;  /* 0x000000035b5b7211 */ /* 0x080fe200018f0eff */
[----:B------:R-:W-:Y:S01]  /*1350*/  IMAD.WIDE R64, R67, 0x2, R140 ;  /* 0x0000000243407825 */ /* 0x000fe200078e028c */
[-C--:B------:R-:W-:Y:S01]  /*1360*/  LEA.HI.X.SX32 R92, R92, R3.reuse, 0x1, P2 ;  /* 0x000000035c5c7211 */ /* 0x080fe200010f0eff */
[----:B------:R-:W-:Y:S01]  /*1370*/  USHF.R.U32.HI UR4, URZ, 0x4, UR4 ;  /* 0x000000043f047899 */ /* 0x000fe20008011604 */
[-C--:B------:R-:W-:Y:S01]  /*1380*/  LEA.HI.X.SX32 R11, R11, R3.reuse, 0x1, P1 ;  /* 0x000000030b0b7211 */ /* 0x080fe200008f0eff */
[----:B------:R-:W-:Y:S01]  /*1390*/  IMAD.MOV.U32 R77, RZ, RZ, R24 ;  /* 0x000000ffff4d7224 */ /* 0x000fe200078e0018 */
[-C--:B------:R-:W-:Y:S01]  /*13a0*/  LEA.HI.X.SX32 R2, R2, R3.reuse, 0x1, P0 ;  /* 0x0000000302027211 */ /* 0x080fe200000f0eff */
[----:B------:R-:W-:Y:S01]  /*13b0*/  IMAD.MOV.U32 R23, RZ, RZ, R25 ;  /* 0x000000ffff177224 */ /* 0x000fe200078e0019 */
[-C--:B------:R-:W-:Y:S01]  /*13c0*/  LEA.HI.X.SX32 R4, R4, R3.reuse, 0x1, P4 ;  /* 0x0000000304047211 */ /* 0x080fe200020f0eff */
[----:B------:R-:W-:Y:S01]  /*13d0*/  IMAD.MOV.U32 R57, RZ, RZ, R79 ;  /* 0x000000ffff397224 */ /* 0x000fe200078e004f */
[----:B------:R-:W-:Y:S01]  /*13e0*/  LEA.HI.X.SX32 R5, R5, R3, 0x1, P5 ;  /* 0x0000000305057211 */ /* 0x000fe200028f0eff */
[----:B------:R-:W-:Y:S01]  /*13f0*/  IMAD.WIDE R62, R63, 0x2, R142 ;  /* 0x000000023f3e7825 */ /* 0x000fe200078e028e */
[----:B------:R-:W-:-:S03]  /*1400*/  USGXT.U32 UR50, UR4, 0xe ;  /* 0x0000000e0432789a */ /* 0x000fc60008000000 */
[----:B------:R-:W-:Y:S01]  /*1410*/  IMAD R71, R0, 0x7c, RZ ;  /* 0x0000007c00477824 */ /* 0x000fe200078e02ff */
[----:B------:R-:W-:Y:S01]  /*1420*/  UIADD3 UR38, UP0, UR50, 0x2, URZ ;  /* 0x0000000232267890 */ /* 0x000fe2000ff1e03f */
[----:B------:R-:W-:Y:S01]  /*1430*/  IMAD.WIDE R66, R67, 0x2, R142 ;  /* 0x0000000243427825 */ /* 0x000fe200078e028e */
[----:B------:R-:W-:Y:S02]  /*1440*/  UMOV UR4, URZ ;  /* 0x0000003f00047c82 */ /* 0x000fe40008000000 */
[----:B------:R-:W-:Y:S01]  /*1450*/  UIADD3.X UR39, UR4, 0x40000040, URZ, UP0, !UPT ;  /* 0x4000004004277890 */ /* 0x000fe200087fe43f */
[----:B------:R-:W-:-:S03]  /*1460*/  IMAD.WIDE R80, R29, 0x2, R140 ;  /* 0x000000021d507825 */ /* 0x000fc600078e028c */
[----:B------:R-:W-:Y:S01]  /*1470*/  UIADD3.64 UR14, UR38, 0x2, URZ ;  /* 0x00000002260e7897 */ /* 0x000fe2000fffe03f */
[----:B------:R-:W-:Y:S01]  /*1480*/  IMAD.MOV.U32 R79, RZ, RZ, R26 ;  /* 0x000000ffff4f7224 */ /* 0x000fe200078e001a */
[----:B------:R-:W-:Y:S01]  /*1490*/  UIADD3.64 UR42, UR38, 0x4, URZ ;  /* 0x00000004262a7897 */ /* 0x000fe2000fffe03f */
[----:B------:R-:W-:Y:S01]  /*14a0*/  IMAD.WIDE R24, R29, 0x2, R142 ;  /* 0x000000021d187825 */ /* 0x000fe200078e028e */
[----:B------:R-:W-:Y:S02]  /*14b0*/  UIADD3.64 UR46, UR38, 0x7e, URZ ;  /* 0x0000007e262e7897 */ /* 0x000fe4000fffe03f */
[----:B------:R-:W-:Y:S01]  /*14c0*/  UIADD3.64 UR10, UR38, 0x80, URZ ;  /* 0x00000080260a7897 */ /* 0x000fe2000fffe03f */
[----:B------:R-:W-:Y:S01]  /*14d0*/  IMAD.WIDE R82, R27, 0x2, R140 ;  /* 0x000000021b527825 */ /* 0x000fe200078e028c */
[----:B------:R-:W-:Y:S02]  /*14e0*/  UIADD3.64 UR6, UR38, 0x82, URZ ;  /* 0x0000008226067897 */ /* 0x000fe4000fffe03f */
[----:B------:R-:W-:Y:S01]  /*14f0*/  UIADD3.64 UR22, UR38, 0x84, URZ ;  /* 0x0000008426167897 */ /* 0x000fe2000fffe03f */
[----:B------:R-:W-:-:S02]  /*1500*/  IMAD R29, R0, 0x76, RZ ;  /* 0x00000076001d7824 */ /* 0x000fc400078e02ff */
[----:B------:R-:W-:-:S04]  /*1510*/  IMAD.WIDE R26, R27, 0x2, R142 ;  /* 0x000000021b1a7825 */ /* 0x000fc800078e028e */
[----:B------:R-:W-:Y:S02]  /*1520*/  IMAD.MOV.U32 R18, RZ, RZ, R61 ;  /* 0x000000ffff127224 */ /* 0x000fe400078e003d */
[----:B------:R-:W-:Y:S02]  /*1530*/  IMAD.MOV.U32 R20, RZ, RZ, R63 ;  /* 0x000000ffff147224 */ /* 0x000fe400078e003f */
[----:B------:R-:W-:-:S04]  /*1540*/  IMAD.WIDE R68, R71, 0x2, R140 ;  /* 0x0000000247447825 */ /* 0x000fc800078e028c */
[----:B------:R-:W-:Y:S02]  /*1550*/  IMAD.MOV.U32 R56, RZ, RZ, R67 ;  /* 0x000000ffff387224 */ /* 0x000fe400078e0043 */
[----:B------:R-:W-:Y:S02]  /*1560*/  IMAD.MOV.U32 R61, RZ, RZ, R81 ;  /* 0x000000ffff3d7224 */ /* 0x000fe400078e0051 */
[----:B------:R-:W-:Y:S02]  /*1570*/  IMAD R75, R0, 0x7b, RZ ;  /* 0x0000007b004b7824 */ /* 0x000fe400078e02ff */
[----:B------:R-:W-:-:S04]  /*1580*/  IMAD.WIDE R70, R71, 0x2, R142 ;  /* 0x0000000247467825 */ /* 0x000fc800078e028e */
[----:B------:R-:W-:Y:S02]  /*1590*/  IMAD.MOV.U32 R81, RZ, RZ, R24 ;  /* 0x000000ffff517224 */ /* 0x000fe400078e0018 */
[----:B------:R-:W-:Y:S02]  /*15a0*/  IMAD.MOV.U32 R63, RZ, RZ, R25 ;  /* 0x000000ffff3f7224 */ /* 0x000fe400078e0019 */
[----:B------:R-:W-:-:S04]  /*15b0*/  IMAD.WIDE R84, R29, 0x2, R140 ;  /* 0x000000021d547825 */ /* 0x000fc800078e028c */
[----:B------:R-:W-:Y:S02]  /*15c0*/  IMAD.MOV.U32 R67, RZ, RZ, R27 ;  /* 0x000000ffff437224 */ /* 0x000fe400078e001b */
[----:B------:R-:W-:Y:S02]  /*15d0*/  IMAD R27, R0, 0x75, RZ ;  /* 0x00000075001b7824 */ /* 0x000fe400078e02ff */
[----:B------:R-:W-:-:S04]  /*15e0*/  IMAD.WIDE R24, R29, 0x2, R142 ;  /* 0x000000021d187825 */ /* 0x000fc800078e028e */
[----:B------:R-:W-:Y:S02]  /*15f0*/  IMAD.MOV.U32 R3, RZ, RZ, R14 ;  /* 0x000000ffff037224 */ /* 0x000fe400078e000e */
[----:B------:R-:W-:Y:S02]  /*1600*/  IMAD R29, R0, 0x74, RZ ;  /* 0x00000074001d7824 */ /* 0x000fe400078e02ff */
[----:B------:R-:W-:Y:S02]  /*1610*/  IMAD.MOV.U32 R88, RZ, RZ, R15 ;  /* 0x000000ffff587224 */ /* 0x000fe400078e000f */
[----:B------:R-:W-:Y:S02]  /*1620*/  IMAD.MOV.U32 R22, RZ, RZ, R65 ;  /* 0x000000ffff167224 */ /* 0x000fe400078e0041 */
[----:B------:R-:W-:Y:S02]  /*1630*/  IMAD.MOV.U32 R14, RZ, RZ, R69 ;  /* 0x000000ffff0e7224 */ /* 0x000fe400078e0045 */
[----:B------:R-:W-:-:S04]  /*1640*/  IMAD.WIDE R72, R75, 0x2, R140 ;  /* 0x000000024b487825 */ /* 0x000fc800078e028c */
[----:B------:R-:W-:Y:S02]  /*1650*/  IMAD.MOV.U32 R15, RZ, RZ, R71 ;  /* 0x000000ffff0f7224 */ /* 0x000fe400078e0047 */
[----:B------:R-:W-:Y:S02]  /*1660*/  IMAD.MOV.U32 R65, RZ, RZ, R83 ;  /* 0x000000ffff417224 */ /* 0x000fe400078e0053 */
[----:B------:R-:W-:Y:S02]  /*1670*/  IMAD.MOV.U32 R69, RZ, RZ, R85 ;  /* 0x000000ffff457224 */ /* 0x000fe400078e0055 */
[----:B------:R-:W-:-:S04]  /*1680*/  IMAD.WIDE R74, R75, 0x2, R142 ;  /* 0x000000024b4a7825 */ /* 0x000fc800078e028e */
[----:B------:R-:W-:Y:S02]  /*1690*/  IMAD.MOV.U32 R83, RZ, RZ, R26 ;  /* 0x000000ffff537224 */ /* 0x000fe400078e001a */
[----:B------:R-:W-:-:S04]  /*16a0*/  IMAD.WIDE R86, R27, 0x2, R140 ;  /* 0x000000021b567825 */ /* 0x000fc800078e028c */
[----:B------:R-:W-:Y:S02]  /*16b0*/  IMAD.MOV.U32 R85, RZ, RZ, R24 ;  /* 0x000000ffff557224 */ /* 0x000fe400078e0018 */
[----:B------:R-:W-:Y:S02]  /*16c0*/  IMAD.MOV.U32 R71, RZ, RZ, R25 ;  /* 0x000000ffff477224 */ /* 0x000fe400078e0019 */
[----:B------:R-:W-:-:S04]  /*16d0*/  IMAD.WIDE R26, R27, 0x2, R142 ;  /* 0x000000021b1a7825 */ /* 0x000fc800078e028e */
[----:B------:R-:W-:-:S04]  /*16e0*/  IMAD.WIDE R24, R29, 0x2, R140 ;  /* 0x000000021d187825 */ /* 0x000fc800078e028c */
[----:B------:R-:W-:Y:S01]  /*16f0*/  IMAD.MOV.U32 R17, RZ, RZ, R73 ;  /* 0x000000ffff117224 */ /* 0x000fe200078e0049 */
[----:B------:R-:W-:Y:S01]  /*1700*/  STL [R1+0x74], R24 ;  /* 0x0000741801007387 */ /* 0x000fe20000100800 */
[----:B------:R-:W-:Y:S02]  /*1710*/  IMAD.MOV.U32 R19, RZ, RZ, R75 ;  /* 0x000000ffff137224 */ /* 0x000fe400078e004b */
[----:B------:R-:W-:Y:S01]  /*1720*/  IMAD.MOV.U32 R73, RZ, RZ, R87 ;  /* 0x000000ffff497224 */ /* 0x000fe200078e0057 */
[----:B------:R0:W-:Y:S01]  /*1730*/  STL [R1+0x70], R25 ;  /* 0x0000701901007387 */ /* 0x0001e20000100800 */
[----:B------:R-:W-:Y:S02]  /*1740*/  IMAD R31, R0, 0x73, RZ ;  /* 0x00000073001f7824 */ /* 0x000fe400078e02ff */
[----:B------:R-:W-:Y:S02]  /*1750*/  IMAD.MOV.U32 R87, RZ, RZ, R26 ;  /* 0x000000ffff577224 */ /* 0x000fe400078e001a */
[----:B------:R-:W-:-:S02]  /*1760*/  IMAD.MOV.U32 R75, RZ, RZ, R27 ;  /* 0x000000ffff4b7224 */ /* 0x000fc400078e001b */
[----:B------:R-:W-:-:S04]  /*1770*/  IMAD.WIDE R26, R29, 0x2, R142 ;  /* 0x000000021d1a7825 */ /* 0x000fc800078e028e */
[C---:B0-----:R-:W-:Y:S01]  /*1780*/  IMAD.WIDE R24, R31.reuse, 0x2, R140 ;  /* 0x000000021f187825 */ /* 0x041fe200078e028c */
[----:B------:R-:W-:Y:S03]  /*1790*/  STL [R1+0x7c], R26 ;  /* 0x00007c1a01007387 */ /* 0x000fe60000100800 */
[----:B------:R-:W-:Y:S01]  /*17a0*/  IMAD R33, R0, 0x72, RZ ;  /* 0x0000007200217824 */ /* 0x000fe200078e02ff */
[----:B------:R0:W-:Y:S01]  /*17b0*/  STL [R1+0x78], R27 ;  /* 0x0000781b01007387 */ /* 0x0001e20000100800 */
[----:B------:R-:W-:-:S03]  /*17c0*/  IMAD.WIDE R28, R31, 0x2, R142 ;  /* 0x000000021f1c7825 */ /* 0x000fc600078e028e */
[----:B------:R-:W-:Y:S01]  /*17d0*/  STL [R1+0x84], R24 ;  /* 0x0000841801007387 */ /* 0x000fe20000100800 */
[C---:B------:R-:W-:Y:S02]  /*17e0*/  IMAD R31, R0.reuse, 0x70, RZ ;  /* 0x00000070001f7824 */ /* 0x040fe400078e02ff */
[----:B------:R-:W-:Y:S01]  /*17f0*/  IMAD R30, R0, 0x48, RZ ;  /* 0x00000048001e7824 */ /* 0x000fe200078e02ff */
[----:B------:R1:W-:Y:S01]  /*1800*/  STL [R1+0x80], R25 ;  /* 0x0000801901007387 */ /* 0x0003e20000100800 */
[----:B0-----:R-:W-:-:S03]  /*1810*/  IMAD.WIDE R26, R33, 0x2, R142 ;  /* 0x00000002211a7825 */ /* 0x001fc600078e028e */
[----:B------:R-:W-:Y:S04]  /*1820*/  STL [R1+0x8c], R28 ;  /* 0x00008c1c01007387 */ /* 0x000fe80000100800 */
[----:B------:R0:W-:Y:S01]  /*1830*/  STL [R1+0x88], R29 ;  /* 0x0000881d01007387 */ /* 0x0001e20000100800 */
[----:B-1----:R-:W-:-:S04]  /*1840*/  IMAD.WIDE R24, R33, 0x2, R140 ;  /* 0x0000000221187825 */ /* 0x002fc800078e028c */
[C---:B------:R-:W-:Y:S01]  /*1850*/  IMAD R33, R0.reuse, 0x65, RZ ;  /* 0x0000006500217824 */ /* 0x040fe200078e02ff */
[----:B------:R-:W-:Y:S01]  /*1860*/  STL [R1+0x94], R24 ;  /* 0x0000941801007387 */ /* 0x000fe20000100800 */
[----:B0-----:R-:W-:-:S03]  /*1870*/  IMAD R29, R0, 0x71, RZ ;  /* 0x00000071001d7824 */ /* 0x001fc600078e02ff */
[----:B------:R0:W-:Y:S04]  /*1880*/  STL [R1+0x90], R25 ;  /* 0x0000901901007387 */ /* 0x0001e80000100800 */
[----:B------:R-:W-:Y:S04]  /*1890*/  STL [R1+0x9c], R26 ;  /* 0x00009c1a01007387 */ /* 0x000fe80000100800 */
[----:B------:R1:W-:Y:S01]  /*18a0*/  STL [R1+0x98], R27 ;  /* 0x0000981b01007387 */ /* 0x0003e20000100800 */
[----:B0-----:R-:W-:-:S04]  /*18b0*/  IMAD.WIDE R24, R29, 0x2, R140 ;  /* 0x000000021d187825 */ /* 0x001fc800078e028c */
[--C-:B------:R-:W-:Y:S01]  /*18c0*/  IMAD.WIDE R28, R29, 0x2, R142.reuse ;  /* 0x000000021d1c7825 */ /* 0x100fe200078e028e */
[----:B------:R-:W-:Y:S03]  /*18d0*/  STL [R1+0xac], R24 ;  /* 0x0000ac1801007387 */ /* 0x000fe60000100800 */
[C---:B-1----:R-:W-:Y:S01]  /*18e0*/  IMAD.WIDE R26, R31.reuse, 0x2, R142 ;  /* 0x000000021f1a7825 */ /* 0x042fe200078e028e */
[----:B------:R0:W-:Y:S04]  /*18f0*/  STL [R1+0xa4], R25 ;  /* 0x0000a41901007387 */ /* 0x0001e80000100800 */
[----:B------:R-:W-:Y:S04]  /*1900*/  STL [R1+0xb4], R28 ;  /* 0x0000b41c01007387 */ /* 0x000fe80000100800 */
[----:B------:R1:W-:Y:S01]  /*1910*/  STL [R1+0xb0], R29 ;  /* 0x0000b01d01007387 */ /* 0x0003e20000100800 */
[----:B0-----:R-:W-:-:S04]  /*1920*/  IMAD.WIDE R24, R31, 0x2, R140 ;  /* 0x000000021f187825 */ /* 0x001fc800078e028c */
[C---:B------:R-:W-:Y:S01]  /*1930*/  IMAD R31, R0.reuse, 0x6e, RZ ;  /* 0x0000006e001f7824 */ /* 0x040fe200078e02ff */
[----:B------:R-:W-:Y:S01]  /*1940*/  STL [R1+0xbc], R24 ;  /* 0x0000bc1801007387 */ /* 0x000fe20000100800 */
[----:B-1----:R-:W-:-:S03]  /*1950*/  IMAD R29, R0, 0x6f, RZ ;  /* 0x0000006f001d7824 */ /* 0x002fc600078e02ff */
        /* <DEDUP_REMOVED lines=46> */
[----:B------:R-:W-:Y:S01]  /*1c40*/  IMAD.WIDE R28, R29, 0x2, R142 ;  /* 0x000000021d1c7825 */ /* 0x000fe200078e028e */
[----:B------:R-:W-:Y:S03]  /*1c50*/  STL [R1+0x198], R24 ;  /* 0x0001981801007387 */ /* 0x000fe60000100800 */
[----:B-1----:R-:W-:Y:S01]  /*1c60*/  IMAD R27, R0, 0x67, RZ ;  /* 0x00000067001b7824 */ /* 0x002fe200078e02ff */
[----:B------:R0:W-:Y:S04]  /*1c70*/  STL [R1+0x194], R25 ;  /* 0x0001941901007387 */ /* 0x0001e80000100800 */
[----:B------:R-:W-:Y:S04]  /*1c80*/  STL [R1+0x1a0], R28 ;  /* 0x0001a01c01007387 */ /* 0x000fe80000100800 */
[----:B------:R1:W-:Y:S01]  /*1c90*/  STL [R1+0x19c], R29 ;  /* 0x00019c1d01007387 */ /* 0x0003e20000100800 */
[----:B0-----:R-:W-:-:S05]  /*1ca0*/  IMAD.WIDE R24, R31, 0x2, R140 ;  /* 0x000000021f187825 */ /* 0x001fca00078e028c */
[----:B------:R-:W-:Y:S01]  /*1cb0*/  STL [R1+0x1a8], R24 ;  /* 0x0001a81801007387 */ /* 0x000fe20000100800 */
[----:B-1----:R-:W-:-:S03]  /*1cc0*/  IMAD.WIDE R28, R31, 0x2, R142 ;  /* 0x000000021f1c7825 */ /* 0x002fc600078e028e */
[----:B------:R0:W-:Y:S01]  /*1cd0*/  STL [R1+0x1a4], R25 ;  /* 0x0001a41901007387 */ /* 0x0001e20000100800 */
[----:B------:R-:W-:-:S03]  /*1ce0*/  IMAD R31, R0, 0x66, RZ ;  /* 0x00000066001f7824 */ /* 0x000fc600078e02ff */
        /* <DEDUP_REMOVED lines=10> */
[----:B------:R-:W-:Y:S01]  /*1d90*/  IMAD R31, R0, 0x64, RZ ;  /* 0x00000064001f7824 */ /* 0x000fe200078e02ff */
[----:B------:R-:W-:Y:S01]  /*1da0*/  STL [R1+0x1c8], R24 ;  /* 0x0001c81801007387 */ /* 0x000fe20000100800 */
[----:B-1----:R-:W-:-:S03]  /*1db0*/  IMAD.WIDE R26, R33, 0x2, R140 ;  /* 0x00000002211a7825 */ /* 0x002fc600078e028c */
[----:B------:R0:W-:Y:S04]  /*1dc0*/  STL [R1+0x1c4], R25 ;  /* 0x0001c41901007387 */ /* 0x0001e80000100800 */
[----:B------:R-:W-:Y:S04]  /*1dd0*/  STL [R1+0x1d0], R28 ;  /* 0x0001d01c01007387 */ /* 0x000fe80000100800 */
[----:B------:R1:W-:Y:S01]  /*1de0*/  STL [R1+0x1cc], R29 ;  /* 0x0001cc1d01007387 */ /* 0x0003e20000100800 */
[----:B0-----:R-:W-:Y:S01]  /*1df0*/  IMAD.WIDE R24, R33, 0x2, R142 ;  /* 0x0000000221187825 */ /* 0x001fe200078e028e */
[----:B------:R-:W-:-:S02]  /*1e00*/  CS2R R32, SRZ ;  /* 0x0000000000207805 */ /* 0x000fc4000001ff00 */
[----:B------:R-:W-:Y:S04]  /*1e10*/  STL [R1+0x1d8], R26 ;  /* 0x0001d81a01007387 */ /* 0x000fe80000100800 */
[----:B------:R0:W-:Y:S01]  /*1e20*/  STL [R1+0x1d4], R27 ;  /* 0x0001d41b01007387 */ /* 0x0001e20000100800 */
[----:B-1----:R-:W-:-:S03]  /*1e30*/  IMAD R29, R0, 0x63, RZ ;  /* 0x00000063001d7824 */ /* 0x002fc600078e02ff */
        /* <DEDUP_REMOVED lines=10> */
[----:B------:R-:W-:Y:S01]  /*1ee0*/  IMAD.WIDE R28, R29, 0x2, R142 ;  /* 0x000000021d1c7825 */ /* 0x000fe200078e028e */
[----:B------:R-:W-:Y:S03]  /*1ef0*/  STL [R1+0x1f8], R26 ;  /* 0x0001f81a01007387 */ /* 0x000fe60000100800 */
[C---:B-1----:R-:W-:Y:S01]  /*1f00*/  IMAD.WIDE R24, R31.reuse, 0x2, R140 ;  /* 0x000000021f187825 */ /* 0x042fe200078e028c */
[----:B------:R0:W-:Y:S04]  /*1f10*/  STL [R1+0x1f4], R27 ;  /* 0x0001f41b01007387 */ /* 0x0001e80000100800 */
[----:B------:R-:W-:Y:S04]  /*1f20*/  STL [R1+0x200], R28 ;  /* 0x0002001c01007387 */ /* 0x000fe80000100800 */
[----:B------:R1:W-:Y:S01]  /*1f30*/  STL [R1+0x1fc], R29 ;  /* 0x0001fc1d01007387 */ /* 0x0003e20000100800 */
[----:B0-----:R-:W-:-:S03]  /*1f40*/  IMAD.WIDE R26, R31, 0x2, R142 ;  /* 0x000000021f1a7825 */ /* 0x001fc600078e028e */
[----:B------:R-:W-:Y:S01]  /*1f50*/  STL [R1+0x208], R24 ;  /* 0x0002081801007387 */ /* 0x000fe20000100800 */
[----:B------:R-:W-:-:S03]  /*1f60*/  IMAD R31, R0, 0x60, RZ ;  /* 0x00000060001f7824 */ /* 0x000fc600078e02ff */
[----:B------:R0:W-:Y:S01]  /*1f70*/  STL [R1+0x204], R25 ;  /* 0x0002041901007387 */ /* 0x0001e20000100800 */
[----:B-1----:R-:W-:-:S03]  /*1f80*/  IMAD R29, R0, 0x61, RZ ;  /* 0x00000061001d7824 */ /* 0x002fc600078e02ff */
        /* <DEDUP_REMOVED lines=163> */
[----:B0-----:R-:W-:-:S05]  /*29c0*/  IMAD.WIDE R24, R31, 0x2, R140 ;  /* 0x000000021f187825 */ /* 0x001fca00078e028c */
        /* <DEDUP_REMOVED lines=10> */
[----:B------:R1:W-:Y:S04]  /*2a70*/  STL [R1+0x3ac], R28 ;  /* 0x0003ac1c01007387 */ /* 0x0003e80000100800 */
[----:B------:R-:W-:Y:S01]  /*2a80*/  STL [R1+0x3a8], R29 ;  /* 0x0003a81d01007387 */ /* 0x000fe20000100800 */
        /* <DEDUP_REMOVED lines=43> */
[C---:B------:R-:W-:Y:S01]  /*2d40*/  IMAD.SHL.U32 R30, R0.reuse, 0x40, RZ ;  /* 0x00000040001e7824 */ /* 0x040fe200078e00ff */
        /* <DEDUP_REMOVED lines=439> */
[----:B0-----:R-:W-:-:S05]  /*48c0*/  IMAD.WIDE R24, R28, 0x2, R140 ;  /* 0x000000021c187825 */ /* 0x001fca00078e028c */
[----:B------:R-:W-:Y:S01]  /*48d0*/  STL [R1+0x804], R24 ;  /* 0x0008041801007387 */ /* 0x000fe20000100800 */
[----:B-1----:R-:W-:-:S03]  /*48e0*/  IMAD.WIDE R26, R28, 0x2, R142 ;  /* 0x000000021c1a7825 */ /* 0x002fc600078e028e */
[----:B------:R0:W-:Y:S01]  /*48f0*/  STL [R1+0x800], R25 ;  /* 0x0008001901007387 */ /* 0x0001e20000100800 */
[----:B------:R-:W-:-:S03]  /*4900*/  IMAD.WIDE R28, R30, 0x2, R140 ;  /* 0x000000021e1c7825 */ /* 0x000fc600078e028c */
[----:B------:R-:W-:Y:S04]  /*4910*/  STL [R1+0x80c], R26 ;  /* 0x00080c1a01007387 */ /* 0x000fe80000100800 */
[----:B------:R1:W-:Y:S01]  /*4920*/  STL [R1+0x808], R27 ;  /* 0x0008081b01007387 */ /* 0x0003e20000100800 */
[----:B0-----:R-:W-:Y:S01]  /*4930*/  IMAD.WIDE R24, R30, 0x2, R142 ;  /* 0x000000021e187825 */ /* 0x001fe200078e028e */
[----:B------:R-:W-:Y:S02]  /*4940*/  CS2R R30, SRZ ;  /* 0x00000000001e7805 */ /* 0x000fe4000001ff00 */
[----:B------:R-:W-:Y:S04]  /*4950*/  STL [R1+0x814], R28 ;  /* 0x0008141c01007387 */ /* 0x000fe80000100800 */
[----:B------:R0:W-:Y:S01]  /*4960*/  STL [R1+0x810], R29 ;  /* 0x0008101d01007387 */ /* 0x0001e20000100800 */
[----:B-1----:R-:W-:-:S03]  /*4970*/  CS2R R26, SRZ ;  /* 0x00000000001a7805 */ /* 0x002fc6000001ff00 */
[----:B------:R-:W-:Y:S04]  /*4980*/  STL [R1+0x81c], R24 ;  /* 0x00081c1801007387 */ /* 0x000fe80000100800 */
[----:B------:R1:W-:Y:S01]  /*4990*/  STL [R1+0x818], R25 ;  /* 0x0008181901007387 */ /* 0x0003e20000100800 */
[----:B0-----:R-:W-:Y:S01]  /*49a0*/  CS2R R28, SRZ ;  /* 0x00000000001c7805 */ /* 0x001fe2000001ff00 */
[----:B-1----:R-:W-:-:S05]  /*49b0*/  IMAD.WIDE R24, R0, 0x2, R140 ;  /* 0x0000000200187825 */ /* 0x002fca00078e028c */
[----:B------:R-:W-:Y:S04]  /*49c0*/  STL [R1+0x824], R24 ;  /* 0x0008241801007387 */ /* 0x000fe80000100800 */
[----:B------:R0:W-:Y:S02]  /*49d0*/  STL [R1+0x820], R25 ;  /* 0x0008201901007387 */ /* 0x0001e40000100800 */
[----:B0-----:R-:W-:Y:S01]  /*49e0*/  IMAD.WIDE R24, R0, 0x2, R142 ;  /* 0x0000000200187825 */ /* 0x001fe200078e028e */
[----:B------:R-:W-:-:S04]  /*49f0*/  SHF.R.U32.HI R0, RZ, 0x5, R94 ;  /* 0x00000005ff007819 */ /* 0x000fc8000001165e */
[----:B------:R-:W-:Y:S01]  /*4a00*/  STL [R1+0x82c], R24 ;  /* 0x00082c1801007387 */ /* 0x000fe20000100800 */
[----:B------:R-:W-:Y:S01]  /*4a10*/  R2UR UR55, R0 ;  /* 0x00000000003772ca */ /* 0x000fe200000e0000 */
[----:B------:R-:W-:Y:S02]  /*4a20*/  IMAD.MOV.U32 R0, RZ, RZ, RZ ;  /* 0x000000ffff007224 */ /* 0x000fe400078e00ff */
[----:B------:R0:W-:Y:S02]  /*4a30*/  STL [R1+0x828], R25 ;  /* 0x0008281901007387 */ /* 0x0001e40000100800 */
[----:B0-----:R-:W-:-:S10]  /*4a40*/  CS2R R24, SRZ ;  /* 0x0000000000187805 */ /* 0x001fd4000001ff00 */
.L_x_1:
[----:B------:R-:W0:Y:S01]  /*4a50*/  LDC R148, c[0x0][0x230] ;  /* 0x00008c00ff947b82 */ /* 0x000e220000000800 */
[----:B------:R1:W-:Y:S04]  /*4a60*/  STL [R1+0x99c], R65 ;  /* 0x00099c4101007387 */ /* 0x0003e80000100800 */
[----:B------:R2:W-:Y:S04]  /*4a70*/  STL [R1+0x998], R62 ;  /* 0x0009983e01007387 */ /* 0x0005e80000100800 */
[----:B------:R-:W-:Y:S01]  /*4a80*/  STL [R1+0x994], R20 ;  /* 0x0009941401007387 */ /* 0x000fe20000100800 */
[----:B-1----:R-:W-:-:S03]  /*4a90*/  PRMT R65, RZ, 0x7610, R65 ;  /* 0x00007610ff417816 */ /* 0x002fc60000000041 */
[----:B------:R-:W-:Y:S01]  /*4aa0*/  STL [R1+0x990], R248 ;  /* 0x000990f801007387 */ /* 0x000fe20000100800 */
[----:B--2---:R-:W-:-:S03]  /*4ab0*/  PRMT R62, RZ, 0x7610, R62 ;  /* 0x00007610ff3e7816 */ /* 0x004fc6000000003e */
[----:B------:R-:W-:Y:S04]  /*4ac0*/  STL [R1+0x98c], R60 ;  /* 0x00098c3c01007387 */ /* 0x000fe80000100800 */
[----:B------:R-:W-:Y:S01]  /*4ad0*/  STL [R1+0x988], R18 ;  /* 0x0009881201007387 */ /* 0x000fe20000100800 */
[----:B0-----:R-:W-:-:S03]  /*4ae0*/  IMAD R148, R0, -0x80, R148 ;  /* 0xffffff8000947824 */ /* 0x001fc600078e0294 */
[----:B------:R-:W-:Y:S02]  /*4af0*/  STL [R1+0x984], R250 ;  /* 0x000984fa01007387 */ /* 0x000fe40000100800 */
[C---:B------:R-:W-:Y:S02]  /*4b00*/  ISETP.GT.AND P0, PT, R148.reuse, RZ, PT ;  /* 0x000000ff9400720c */ /* 0x040fe40003f04270 */
[----:B------:R-:W-:Y:S01]  /*4b10*/  STL [R1+0x980], R58 ;  /* 0x0009803a01007387 */ /* 0x000fe20000100800 */
[----:B------:R-:W-:-:S03]  /*4b20*/  ISETP.GT.AND P1, PT, R148, 0x1, PT ;  /* 0x000000019400780c */ /* 0x000fc60003f24270 */
[----:B------:R-:W-:Y:S04]  /*4b30*/  STL [R1+0x97c], R16 ;  /* 0x00097c1001007387 */ /* 0x000fe80000100800 */
[----:B------:R-:W-:Y:S03]  /*4b40*/  STL [R1+0x978], R252 ;  /* 0x000978fc01007387 */ /* 0x000fe60000100800 */
[----:B------:R-:W-:Y:S01]  /*4b50*/  @P0 IMAD.MOV.U32 R94, RZ, RZ, R142 ;  /* 0x000000ffff5e0224 */ /* 0x000fe200078e008e */
[----:B------:R-:W-:Y:S01]  /*4b60*/  STL [R1+0x974], R3 ;  /* 0x0009740301007387 */ /* 0x000fe20000100800 */
[----:B------:R-:W-:-:S03]  /*4b70*/  @P0 IMAD.MOV.U32 R95, RZ, RZ, R143 ;  /* 0x000000ffff5f0224 */ /* 0x000fc600078e008f */
[----:B------:R-:W-:Y:S04]  /*4b80*/  STL [R1+0x970], R88 ;  /* 0x0009705801007387 */ /* 0x000fe80000100800 */
[----:B------:R0:W2:Y:S04]  /*4b90*/  @P0 LDG.E.U16 R65, desc[UR60][R94.64] ;  /* 0x0000003c5e410981 */ /* 0x0000a8000c1e1500 */
[----:B------:R-:W-:Y:S04]  /*4ba0*/  STL [R1+0x8e4], R93 ;  /* 0x0008e45d01007387 */ /* 0x000fe80000100800 */
[----:B------:R-:W-:Y:S01]  /*4bb0*/  STL [R1+0x8e0], R5 ;  /* 0x0008e00501007387 */ /* 0x000fe20000100800 */
[----:B0-----:R-:W-:-:S02]  /*4bc0*/  @P0 IMAD.MOV.U32 R94, RZ, RZ, R140 ;  /* 0x000000ffff5e0224 */ /* 0x001fc400078e008c */
[----:B------:R-:W-:Y:S01]  /*4bd0*/  @P0 IMAD.MOV.U32 R95, RZ, RZ, R141 ;  /* 0x000000ffff5f0224 */ /* 0x000fe200078e008d */
[----:B------:R-:W-:Y:S04]  /*4be0*/  STL [R1+0x8dc], R10 ;  /* 0x0008dc0a01007387 */ /* 0x000fe80000100800 */
[----:B------:R-:W3:Y:S04]  /*4bf0*/  @P0 LDG.E.U16 R62, desc[UR60][R94.64] ;  /* 0x0000003c5e3e0981 */ /* 0x000ee8000c1e1500 */
[----:B------:R-:W-:Y:S04]  /*4c00*/  STL [R1+0x8d8], R4 ;  /* 0x0008d80401007387 */ /* 0x000fe80000100800 */
        /* <DEDUP_REMOVED lines=15> */
[----:B--2---:R0:W-:Y:S04]  /*4d00*/  STL [R1+0x2c], R65 ;  /* 0x00002c4101007387 */ /* 0x0041e80000100800 */
[----:B0-----:R-:W2:Y:S04]  /*4d10*/  LDL.LU R65, [R1+0x99c] ;  /* 0x00099c0001417983 */ /* 0x001ea80000300800 */
[----:B------:R-:W-:Y:S04]  /*4d20*/  STL [R1+0x89c], R140 ;  /* 0x00089c8c01007387 */ /* 0x000fe80000100800 */
[----:B------:R-:W-:Y:S04]  /*4d30*/  STL [R1+0x898], R141 ;  /* 0x0008988d01007387 */ /* 0x000fe80000100800 */
[----:B---3--:R0:W-:Y:S04]  /*4d40*/  STL [R1+0x28], R62 ;  /* 0x0000283e01007387 */ /* 0x0081e80000100800 */
[----:B0-----:R-:W3:Y:S04]  /*4d50*/  LDL.LU R62, [R1+0x998] ;  /* 0x00099800013e7983 */ /* 0x001ee80000300800 */
[----:B------:R-:W4:Y:S04]  /*4d60*/  LDL R94, [R1+0x828] ;  /* 0x00082800015e7983 */ /* 0x000f280000100800 */
[----:B------:R-:W4:Y:S01]  /*4d70*/  LDL R95, [R1+0x82c] ;  /* 0x00082c00015f7983 */ /* 0x000f220000100800 */
[----:B------:R-:W-:-:S02]  /*4d80*/  PRMT R20, RZ, 0x7610, R20 ;  /* 0x00007610ff147816 */ /* 0x000fc40000000014 */
[----:B----4-:R-:W-:-:S04]  /*4d90*/  @P1 LOP3.LUT R95, R95, R94, RZ, 0x3c, !PT ;  /* 0x0000005e5f5f1212 */ /* 0x010fc800078e3cff */
[----:B------:R-:W-:-:S04]  /*4da0*/  @P1 LOP3.LUT R94, R95, R94, RZ, 0x3c, !PT ;  /* 0x0000005e5f5e1212 */ /* 0x000fc800078e3cff */
[----:B------:R-:W-:-:S05]  /*4db0*/  @P1 LOP3.LUT R95, R95, R94, RZ, 0x3c, !PT ;  /* 0x0000005e5f5f1212 */ /* 0x000fca00078e3cff */
[----:B------:R-:W4:Y:S04]  /*4dc0*/  @P1 LDG.E.U16 R20, desc[UR60][R94.64] ;  /* 0x0000003c5e141981 */ /* 0x000f28000c1e1500 */
[----:B----4-:R0:W-:Y:S04]  /*4dd0*/  STL [R1+0x188], R20 ;  /* 0x0001881401007387 */ /* 0x0101e80000100800 */
[----:B0-----:R-:W4:Y:S04]  /*4de0*/  LDL.LU R20, [R1+0x994] ;  /* 0x0009940001147983 */ /* 0x001f280000300800 */
[----:B------:R-:W5:Y:S04]  /*4df0*/  LDL R94, [R1+0x820] ;  /* 0x00082000015e7983 */ /* 0x000f680000100800 */
[----:B------:R-:W5:Y:S01]  /*4e00*/  LDL R95, [R1+0x824] ;  /* 0x00082400015f7983 */ /* 0x000f620000100800 */
[----:B------:R-:W-:-:S02]  /*4e10*/  PRMT R248, RZ, 0x7610, R248 ;  /* 0x00007610fff87816 */ /* 0x000fc400000000f8 */
[----:B-----5:R-:W-:-:S04]  /*4e20*/  @P1 LOP3.LUT R95, R95, R94, RZ, 0x3c, !PT ;  /* 0x0000005e5f5f1212 */ /* 0x020fc800078e3cff */
[----:B------:R-:W-:-:S04]  /*4e30*/  @P1 LOP3.LUT R94, R95, R94, RZ, 0x3c, !PT ;  /* 0x0000005e5f5e1212 */ /* 0x000fc800078e3cff */
[----:B------:R-:W-:-:S05]  /*4e40*/  @P1 LOP3.LUT R95, R95, R94, RZ, 0x3c, !PT ;  /* 0x0000005e5f5f1212 */ /* 0x000fca00078e3cff */
[----:B------:R-:W5:Y:S01]  /*4e50*/  @P1 LDG.E.U16 R248, desc[UR60][R94.64] ;  /* 0x0000003c5ef81981 */ /* 0x000f62000c1e1500 */
[----:B------:R-:W-:-:S03]  /*4e60*/  ISETP.GT.AND P2, PT, R148, 0x2, PT ;  /* 0x000000029400780c */ /* 0x000fc60003f44270 */
[----:B-----5:R0:W-:Y:S04]  /*4e70*/  STL [R1+0x60], R248 ;  /* 0x000060f801007387 */ /* 0x0201e80000100800 */
[----:B0-----:R-:W5:Y:S04]  /*4e80*/  LDL.LU R248, [R1+0x990] ;  /* 0x0009900001f87983 */ /* 0x001f680000300800 */
[----:B------:R-:W2:Y:S04]  /*4e90*/  LDL R94, [R1+0x818] ;  /* 0x00081800015e7983 */ /* 0x000ea80000100800 */
[----:B------:R-:W2:Y:S01]  /*4ea0*/  LDL R95, [R1+0x81c] ;  /* 0x00081c00015f7983 */ /* 0x000ea20000100800 */
[----:B------:R-:W-:-:S02]  /*4eb0*/  PRMT R60, RZ, 0x7610, R60 ;  /* 0x00007610ff3c7816 */ /* 0x000fc4000000003c */
[----:B--2---:R-:W-:-:S04]  /*4ec0*/  @P2 LOP3.LUT R95, R95, R94, RZ, 0x3c, !PT ;  /* 0x0000005e5f5f2212 */ /* 0x004fc800078e3cff */
[----:B------:R-:W-:-:S04]  /*4ed0*/  @P2 LOP3.LUT R94, R95, R94, RZ, 0x3c, !PT ;  /* 0x0000005e5f5e2212 */ /* 0x000fc800078e3cff */
[----:B------:R-:W-:-:S05]  /*4ee0*/  @P2 LOP3.LUT R95, R95, R94, RZ, 0x3c, !PT ;  /* 0x0000005e5f5f2212 */ /* 0x000fca00078e3cff */
[----:B------:R-:W2:Y:S04]  /*4ef0*/  @P2 LDG.E.U16 R60, desc[UR60][R94.64] ;  /* 0x0000003c5e3c2981 */ /* 0x000ea8000c1e1500 */
[----:B--2---:R0:W-:Y:S04]  /*4f00*/  STL [R1+0x180], R60 ;  /* 0x0001803c01007387 */ /* 0x0041e80000100800 */
[----:B0-----:R-:W2:Y:S04]  /*4f10*/  LDL.LU R60, [R1+0x98c] ;  /* 0x00098c00013c7983 */ /* 0x001ea80000300800 */
[----:B------:R-:W3:Y:S04]  /*4f20*/  LDL R94, [R1+0x810] ;  /* 0x00081000015e7983 */ /* 0x000ee80000100800 */
[----:B------:R-:W3:Y:S01]  /*4f30*/  LDL R95, [R1+0x814] ;  /* 0x00081400015f7983 */ /* 0x000ee20000100800 */
[----:B------:R-:W-:-:S02]  /*4f40*/  PRMT R18, RZ, 0x7610, R18 ;  /* 0x00007610ff127816 */ /* 0x000fc40000000012 */
[----:B---3--:R-:W-:-:S04]  /*4f50*/  @P2 LOP3.LUT R95, R95, R94, RZ, 0x3c, !PT ;  /* 0x0000005e5f5f2212 */ /* 0x008fc800078e3cff */
[----:B------:R-:W-:-:S04]  /*4f60*/  @P2 LOP3.LUT R94, R95, R94, RZ, 0x3c, !PT ;  /* 0x0000005e5f5e2212 */ /* 0x000fc800078e3cff */
[----:B------:R-:W-:-:S05]  /*4f70*/  @P2 LOP3.LUT R95, R95, R94, RZ, 0x3c, !PT ;  /* 0x0000005e5f5f2212 */ /* 0x000fca00078e3cff */
[----:B------:R-:W3:Y:S01]  /*4f80*/  @P2 LDG.E.U16 R18, desc[UR60][R94.64] ;  /* 0x0000003c5e122981 */ /* 0x000ee2000c1e1500 */
[----:B------:R-:W-:-:S03]  /*4f90*/  ISETP.GT.AND P0, PT, R148, 0x3, PT ;  /* 0x000000039400780c */ /* 0x000fc60003f04270 */
        /* <DEDUP_REMOVED lines=27> */
[----:B------:R0:W2:Y:S04]  /*5150*/  @P1 LDG.E.U16 R113, desc[UR60][R94.64] ;  /* 0x0000003c5e711981 */ /* 0x0000a8000c1e1500 */
[----:B------:R-:W0:Y:S04]  /*5160*/  LDL R94, [R1+0x7f0] ;  /* 0x0007f000015e7983 */ /* 0x000e280000100800 */
[----:B------:R-:W0:Y:S01]  /*5170*/  LDL R95, [R1+0x7f4] ;  /* 0x0007f400015f7983 */ /* 0x000e220000100800 */
[----:B------:R-:W-:Y:S02]  /*5180*/  PRMT R16, RZ, 0x7610, R16 ;  /* 0x00007610ff107816 */ /* 0x000fe40000000010 */
[----:B0-----:R-:W-:-:S04]  /*5190*/  @P1 LOP3.LUT R95, R95, R94, RZ, 0x3c, !PT ;  /* 0x0000005e5f5f1212 */ /* 0x001fc800078e3cff */
[----:B------:R-:W-:-:S04]  /*51a0*/  @P1 LOP3.LUT R94, R95, R94, RZ, 0x3c, !PT ;  /* 0x0000005e5f5e1212 */ /* 0x000fc800078e3cff */
[----:B------:R-:W-:-:S05]  /*51b0*/  @P1 LOP3.LUT R95, R95, R94, RZ, 0x3c, !PT ;  /* 0x0000005e5f5f1212 */ /* 0x000fca00078e3cff */
[----:B------:R-:W3:Y:S04]  /*51c0*/  @P1 LDG.E.U16 R16, desc[UR60][R94.64] ;  /* 0x0000003c5e101981 */ /* 0x000ee8000c1e1500 */
[----:B--2---:R0:W-:Y:S04]  /*51d0*/  STL [R1+0x168], R113 ;  /* 0x0001687101007387 */ /* 0x0041e80000100800 */
[----:B0-----:R-:W2:Y:S04]  /*51e0*/  LDL R113, [R1+0x7d4] ;  /* 0x0007d40001717983 */ /* 0x001ea80000100800 */
[----:B---3--:R0:W-:Y:S04]  /*51f0*/  STL [R1+0x164], R16 ;  /* 0x0001641001007387 */ /* 0x0081e80000100800 */
[----:B0-----:R-:W3:Y:S04]  /*5200*/  LDL.LU R16, [R1+0x97c] ;  /* 0x00097c0001107983 */ /* 0x001ee80000300800 */
[----:B------:R-:W4:Y:S04]  /*5210*/  LDL R94, [R1+0x7e8] ;  /* 0x0007e800015e7983 */ /* 0x000f280000100800 */
[----:B------:R-:W4:Y:S01]  /*5220*/  LDL R95, [R1+0x7ec] ;  /* 0x0007ec00015f7983 */ /* 0x000f220000100800 */
[----:B------:R-:W-:-:S02]  /*5230*/  ISETP.GT.AND P2, PT, R148, 0x5, PT ;  /* 0x000000059400780c */ /* 0x000fc40003f44270 */
[----:B------:R-:W-:-:S11]  /*5240*/  PRMT R106, RZ, 0x7610, R106 ;  /* 0x00007610ff6a7816 */ /* 0x000fd6000000006a */
[----:B----4-:R-:W-:-:S04]  /*5250*/  @P2 LOP3.LUT R95, R95, R94, RZ, 0x3c, !PT ;  /* 0x0000005e5f5f2212 */ /* 0x010fc800078e3cff */
[----:B------:R-:W-:-:S04]  /*5260*/  @P2 LOP3.LUT R94, R95, R94, RZ, 0x3c, !PT ;  /* 0x0000005e5f5e2212 */ /* 0x000fc800078e3cff */
[----:B------:R-:W-:-:S05]  /*5270*/  @P2 LOP3.LUT R95, R95, R94, RZ, 0x3c, !PT ;  /* 0x0000005e5f5f2212 */ /* 0x000fca00078e3cff */
[----:B------:R0:W4:Y:S04]  /*5280*/  @P2 LDG.E.U16 R106, desc[UR60][R94.64] ;  /* 0x0000003c5e6a2981 */ /* 0x000128000c1e1500 */
[----:B------:R-:W0:Y:S04]  /*5290*/  LDL R94, [R1+0x7e0] ;  /* 0x0007e000015e7983 */ /* 0x000e280000100800 */
[----:B------:R-:W0:Y:S01]  /*52a0*/  LDL R95, [R1+0x7e4] ;  /* 0x0007e400015f7983 */ /* 0x000e220000100800 */
[----:B------:R-:W-:Y:S02]  /*52b0*/  PRMT R252, RZ, 0x7610, R252 ;  /* 0x00007610fffc7816 */ /* 0x000fe400000000fc */
[----:B0-----:R-:W-:-:S04]  /*52c0*/  @P2 LOP3.LUT R95, R95, R94, RZ, 0x3c, !PT ;  /* 0x0000005e5f5f2212 */ /* 0x001fc800078e3cff */
[----:B------:R-:W-:-:S04]  /*52d0*/  @P2 LOP3.LUT R94, R95, R94, RZ, 0x3c, !PT ;  /* 0x0000005e5f5e2212 */ /* 0x000fc800078e3cff */
[----:B------:R-:W-:-:S05]  /*52e0*/  @P2 LOP3.LUT R95, R95, R94, RZ, 0x3c, !PT ;  /* 0x0000005e5f5f2212 */ /* 0x000fca00078e3cff */
[----:B------:R-:W5:Y:S04]  /*52f0*/  @P2 LDG.E.U16 R252, desc[UR60][R94.64] ;  /* 0x0000003c5efc2981 */ /* 0x000f68000c1e1500 */
[----:B----4-:R0:W-:Y:S04]  /*5300*/  STL [R1+0x160], R106 ;  /* 0x0001606a01007387 */ /* 0x0101e80000100800 */
[----:B0-----:R-:W4:Y:S04]  /*5310*/  LDL R106, [R1+0x7cc] ;  /* 0x0007cc00016a7983 */ /* 0x001f280000100800 */
[----:B-----5:R0:W-:Y:S04]  /*5320*/  STL [R1+0x15c], R252 ;  /* 0x00015cfc01007387 */ /* 0x0201e80000100800 */
[----:B0-----:R-:W5:Y:S04]  /*5330*/  LDL.LU R252, [R1+0x978] ;  /* 0x0009780001fc7983 */ /* 0x001f680000300800 */
[----:B------:R-:W2:Y:S04]  /*5340*/  LDL R94, [R1+0x7d8] ;  /* 0x0007d800015e7983 */ /* 0x000ea80000100800 */
[----:B------:R-:W2:Y:S01]  /*5350*/  LDL R95, [R1+0x7dc] ;  /* 0x0007dc00015f7983 */ /* 0x000ea20000100800 */
[----:B------:R-:W-:-:S02]  /*5360*/  ISETP.GT.AND P0, PT, R148, 0x6, PT ;  /* 0x000000069400780c */ /* 0x000fc40003f04270 */
[----:B------:R-:W-:-:S11]  /*5370*/  PRMT R6, RZ, 0x7610, R6 ;  /* 0x00007610ff067816 */ /* 0x000fd60000000006 */
[----:B--2---:R-:W-:-:S04]  /*5380*/  @P0 LOP3.LUT R95, R95, R94, RZ, 0x3c, !PT ;  /* 0x0000005e5f5f0212 */ /* 0x004fc800078e3cff */
[----:B------:R-:W-:-:S04]  /*5390*/  @P0 LOP3.LUT R94, R95, R94, RZ, 0x3c, !PT ;  /* 0x0000005e5f5e0212 */ /* 0x000fc800078e3cff */
[----:B------:R-:W-:-:S05]  /*53a0*/  @P0 LOP3.LUT R95, R95, R94, RZ, 0x3c, !PT ;  /* 0x0000005e5f5f0212 */ /* 0x000fca00078e3cff */
[----:B------:R0:W2:Y:S04]  /*53b0*/  @P0 LDG.E.U16 R6, desc[UR60][R94.64] ;  /* 0x0000003c5e060981 */ /* 0x0000a8000c1e1500 */
[----:B------:R-:W3:Y:S01]  /*53c0*/  LDL R95, [R1+0x7d0] ;  /* 0x0007d000015f7983 */ /* 0x000ee20000100800 */
[----:B------:R-:W-:Y:S01]  /*53d0*/  PRMT R91, RZ, 0x7610, R91 ;  /* 0x00007610ff5b7816 */ /* 0x000fe2000000005b */
[----:B0-----:R-:W-:Y:S01]  /*53e0*/  @P0 IMAD.MOV.U32 R94, RZ, RZ, R113 ;  /* 0x000000ffff5e0224 */ /* 0x001fe200078e0071 */
[----:B------:R-:W-:Y:S01]  /*53f0*/  ISETP.GT.AND P1, PT, R148, 0x7, PT ;  /* 0x000000079400780c */ /* 0x000fe20003f24270 */
[----:B--2---:R-:W-:Y:S01]  /*5400*/  STL [R1+0x8e8], R6 ;  /* 0x0008e80601007387 */ /* 0x004fe20000100800 */
[----:B------:R-:W-:-:S03]  /*5410*/  PRMT R97, RZ, 0x7610, R97 ;  /* 0x00007610ff617816 */ /* 0x000fc60000000061 */
[----:B------:R-:W2:Y:S04]  /*5420*/  LDL R113, [R1+0x7ac] ;  /* 0x0007ac0001717983 */ /* 0x000ea80000100800 */
[----:B---3--:R4:W3:Y:S04]  /*5430*/  @P0 LDG.E.U16 R91, desc[UR60][R94.64] ;  /* 0x0000003c5e5b0981 */ /* 0x0088e8000c1e1500 */
[----:B------:R-:W5:Y:S01]  /*5440*/  LDL R95, [R1+0x7c8] ;  /* 0x0007c800015f7983 */ /* 0x000f620000100800 */
[----:B----4-:R-:W-:-:S03]  /*5450*/  @P1 IMAD.MOV.U32 R94, RZ, RZ, R106 ;  /* 0x000000ffff5e1224 */ /* 0x010fc600078e006a */
[----:B---3--:R-:W-:Y:S01]  /*5460*/  STL [R1+0x8ec], R91 ;  /* 0x0008ec5b01007387 */ /* 0x008fe20000100800 */
[----:B------:R-:W-:-:S03]  /*5470*/  PRMT R3, RZ, 0x7610, R3 ;  /* 0x00007610ff037816 */ /* 0x000fc60000000003 */
[----:B------:R-:W3:Y:S04]  /*5480*/  LDL R106, [R1+0x7a0] ;  /* 0x0007a000016a7983 */ /* 0x000ee80000100800 */
[----:B-----5:R0:W4:Y:S04]  /*5490*/  @P1 LDG.E.U16 R97, desc[UR60][R94.64] ;  /* 0x0000003c5e611981 */ /* 0x020128000c1e1500 */
[----:B------:R-:W0:Y:S04]  /*54a0*/  LDL R94, [R1+0x7c0] ;  /* 0x0007c000015e7983 */ /* 0x000e280000100800 */
[----:B------:R-:W0:Y:S02]  /*54b0*/  LDL R95, [R1+0x7c4] ;  /* 0x0007c400015f7983 */ /* 0x000e240000100800 */
        /* <DEDUP_REMOVED lines=24> */
[----:B0-----:R-:W2:Y:S01]  /*5640*/  LDL R144, [R1+0x79c] ;  /* 0x00079c0001907983 */ /* 0x001ea20000100800 */
[----:B------:R-:W-:-:S03]  /*5650*/  ISETP.GT.AND P0, PT, R148, 0x9, PT ;  /* 0x000000099400780c */ /* 0x000fc60003f04270 */
[----:B---3--:R0:W-:Y:S04]  /*5660*/  STL [R1+0x20], R88 ;  /* 0x0000205801007387 */ /* 0x0081e80000100800 */
[----:B0-----:R-:W3:Y:S04]  /*5670*/  LDL.LU R88, [R1+0x970] ;  /* 0x0009700001587983 */ /* 0x001ee80000300800 */
[----:B------:R-:W4:Y:S01]  /*5680*/  LDL R95, [R1+0x7a8] ;  /* 0x0007a800015f7983 */ /* 0x000f220000100800 */
[----:B------:R-:W-:Y:S01]  /*5690*/  PRMT R145, RZ, 0x7610, R145 ;  /* 0x00007610ff917816 */ /* 0x000fe20000000091 */
[----:B------:R-:W-:Y:S01]  /*56a0*/  @P0 IMAD.MOV.U32 R94, RZ, RZ, R113 ;  /* 0x000000ffff5e0224 */ /* 0x000fe200078e0071 */
[----:B------:R-:W-:Y:S01]  /*56b0*/  PRMT R104, RZ, 0x7610, R104 ;  /* 0x00007610ff687816 */ /* 0x000fe20000000068 */
[----:B------:R-:W5:Y:S01]  /*56c0*/  LDL R113, [R1+0x794] ;  /* 0x0007940001717983 */ /* 0x000f620000100800 */
[----:B------:R-:W-:-:S03]  /*56d0*/  ISETP.GT.AND P1, PT, R148, 0xa, PT ;  /* 0x0000000a9400780c */ /* 0x000fc60003f24270 */
[----:B----4-:R0:W4:Y:S02]  /*56e0*/  @P0 LDG.E.U16 R145, desc[UR60][R94.64] ;  /* 0x0000003c5e910981 */ /* 0x010124000c1e1500 */
[----:B0-----:R-:W-:Y:S02]  /*56f0*/  @P0 IMAD.MOV.U32 R94, RZ, RZ, R97 ;  /* 0x000000ffff5e0224 */ /* 0x001fe400078e0061 */
[----:B------:R-:W-:Y:S01]  /*5700*/  @P0 IMAD.MOV.U32 R95, RZ, RZ, R106 ;  /* 0x000000ffff5f0224 */ /* 0x000fe200078e006a */
[----:B------:R-:W-:Y:S01]  /*5710*/  PRMT R137, RZ, 0x7610, R137 ;  /* 0x00007610ff897816 */ /* 0x000fe20000000089 */
[----:B------:R-:W3:Y:S04]  /*5720*/  LDL R106, [R1+0x788] ;  /* 0x00078800016a7983 */ /* 0x000ee80000100800 */
[----:B------:R2:W5:Y:S04]  /*5730*/  @P0 LDG.E.U16 R104, desc[UR60][R94.64] ;  /* 0x0000003c5e680981 */ /* 0x000568000c1e1500 */
[----:B------:R-:W3:Y:S04]  /*5740*/  LDL R97, [R1+0x78c] ;  /* 0x00078c0001617983 */ /* 0x000ee80000100800 */
[----:B------:R-:W3:Y:S01]  /*5750*/  LDL R95, [R1+0x798] ;  /* 0x00079800015f7983 */ /* 0x000ee20000100800 */
[----:B--2---:R-:W-:-:S03]  /*5760*/  @P1 IMAD.MOV.U32 R94, RZ, RZ, R144 ;  /* 0x000000ffff5e1224 */ /* 0x004fc600078e0090 */
[----:B----4-:R0:W-:Y:S04]  /*5770*/  STL [R1+0x5c], R145 ;  /* 0x00005c9101007387 */ /* 0x0101e80000100800 */
[----:B0-----:R-:W2:Y:S04]  /*5780*/  LDL R145, [R1+0x780] ;  /* 0x0007800001917983 */ /* 0x001ea80000100800 */
[----:B-----5:R0:W-:Y:S01]  /*5790*/  STL [R1+0x58], R104 ;  /* 0x0000586801007387 */ /* 0x0201e20000100800 */
[----:B------:R-:W-:Y:S02]  /*57a0*/  PRMT R107, RZ, 0x7610, R107 ;  /* 0x00007610ff6b7816 */ /* 0x000fe4000000006b */
[----:B------:R-:W-:Y:S01]  /*57b0*/  ISETP.GT.AND P2, PT, R148, 0xb, PT ;  /* 0x0000000b9400780c */ /* 0x000fe20003f44270 */
[----:B------:R-:W4:Y:S04]  /*57c0*/  LDL R144, [R1+0x778] ;  /* 0x0007780001907983 */ /* 0x000f280000100800 */
[----:B---3--:R1:W3:Y:S04]  /*57d0*/  @P1 LDG.E.U16 R137, desc[UR60][R94.64] ;  /* 0x0000003c5e891981 */ /* 0x0082e8000c1e1500 */
[----:B0-----:R-:W5:Y:S04]  /*57e0*/  LDL R104, [R1+0x784] ;  /* 0x0007840001687983 */ /* 0x001f680000100800 */
[----:B------:R-:W2:Y:S01]  /*57f0*/  LDL R95, [R1+0x790] ;  /* 0x00079000015f7983 */ /* 0x000ea20000100800 */
[----:B-1----:R-:W-:Y:S01]  /*5800*/  @P1 IMAD.MOV.U32 R94, RZ, RZ, R113 ;  /* 0x000000ffff5e1224 */ /* 0x002fe200078e0071 */
[----:B------:R-:W-:-:S02]  /*5810*/  PRMT R251, RZ, 0x7610, R251 ;  /* 0x00007610fffb7816 */ /* 0x000fc400000000fb */
[----:B------:R-:W-:Y:S02]  /*5820*/  PRMT R101, RZ, 0x7610, R101 ;  /* 0x00007610ff657816 */ /* 0x000fe40000000065 */
[----:B--2---:R0:W2:Y:S02]  /*5830*/  @P1 LDG.E.U16 R107, desc[UR60][R94.64] ;  /* 0x0000003c5e6b1981 */ /* 0x0040a4000c1e1500 */
[----:B0-----:R-:W-:Y:S02]  /*5840*/  @P2 IMAD.MOV.U32 R94, RZ, RZ, R97 ;  /* 0x000000ffff5e2224 */ /* 0x001fe400078e0061 */
[----:B------:R-:W-:-:S05]  /*5850*/  @P2 IMAD.MOV.U32 R95, RZ, RZ, R106 ;  /* 0x000000ffff5f2224 */ /* 0x000fca00078e006a */
[----:B------:R5:W4:Y:S04]  /*5860*/  @P2 LDG.E.U16 R251, desc[UR60][R94.64] ;  /* 0x0000003c5efb2981 */ /* 0x000b28000c1e1500 */
[----:B---3--:R0:W-:Y:S04]  /*5870*/  STL [R1+0x124], R137 ;  /* 0x0001248901007387 */ /* 0x0081e80000100800 */
[----:B------:R-:W3:Y:S01]  /*5880*/  LDL R113, [R1+0x770] ;  /* 0x0007700001717983 */ /* 0x000ee20000100800 */
[----:B-----5:R-:W-:Y:S02]  /*5890*/  @P2 IMAD.MOV.U32 R94, RZ, RZ, R104 ;  /* 0x000000ffff5e2224 */ /* 0x020fe400078e0068 */
[----:B------:R-:W-:Y:S01]  /*58a0*/  @P2 IMAD.MOV.U32 R95, RZ, RZ, R145 ;  /* 0x000000ffff5f2224 */ /* 0x000fe200078e0091 */
[----:B0-----:R-:W5:Y:S04]  /*58b0*/  LDL R137, [R1+0x77c] ;  /* 0x00077c0001897983 */ /* 0x001f680000100800 */
[----:B------:R4:W3:Y:S04]  /*58c0*/  @P2 LDG.E.U16 R101, desc[UR60][R94.64] ;  /* 0x0000003c5e652981 */ /* 0x0008e8000c1e1500 */
[----:B--2---:R0:W-:Y:S04]  /*58d0*/  STL [R1+0x11c], R107 ;  /* 0x00011c6b01007387 */ /* 0x0041e80000100800 */
[----:B------:R-:W2:Y:S04]  /*58e0*/  LDL R106, [R1+0x768] ;  /* 0x00076800016a7983 */ /* 0x000ea80000100800 */
[----:B------:R-:W2:Y:S04]  /*58f0*/  LDL R97, [R1+0x76c] ;  /* 0x00076c0001617983 */ /* 0x000ea80000100800 */
[----:B0-----:R-:W2:Y:S01]  /*5900*/  LDL R107, [R1+0x774] ;  /* 0x00077400016b7983 */ /* 0x001ea20000100800 */
[----:B------:R-:W-:-:S02]  /*5910*/  ISETP.GT.AND P0, PT, R148, 0xc, PT ;  /* 0x0000000c9400780c */ /* 0x000fc40003f04270 */
[----:B------:R-:W-:Y:S01]  /*5920*/  PRMT R134, RZ, 0x7610, R134 ;  /* 0x00007610ff867816 */ /* 0x000fe20000000086 */
[----:B------:R-:W2:Y:S01]  /*5930*/  LDL R104, [R1+0x760] ;  /* 0x0007600001687983 */ /* 0x000ea20000100800 */
[----:B------:R-:W-:-:S09]  /*5940*/  ISETP.GT.AND P1, PT, R148, 0xd, PT ;  /* 0x0000000d9400780c */ /* 0x000fd20003f24270 */
[----:B----4-:R-:W-:Y:S02]  /*5950*/  @P0 IMAD.MOV.U32 R95, RZ, RZ, R144 ;  /* 0x000000ffff5f0224 */ /* 0x010fe400078e0090 */
[----:B-----5:R-:W-:Y:S01]  /*5960*/  @P0 IMAD.MOV.U32 R94, RZ, RZ, R137 ;  /* 0x000000ffff5e0224 */ /* 0x020fe200078e0089 */
[----:B---3--:R0:W-:Y:S04]  /*5970*/  STL [R1+0x134], R101 ;  /* 0x0001346501007387 */ /* 0x0081e80000100800 */
[----:B------:R1:W3:Y:S04]  /*5980*/  @P0 LDG.E.U16 R134, desc[UR60][R94.64] ;  /* 0x0000003c5e860981 */ /* 0x0002e8000c1e1500 */
[----:B0-----:R-:W4:Y:S01]  /*5990*/  LDL R101, [R1+0x764] ;  /* 0x0007640001657983 */ /* 0x001f220000100800 */
[----:B-1----:R-:W-:-:S03]  /*59a0*/  @P0 IMAD.MOV.U32 R95, RZ, RZ, R113 ;  /* 0x000000ffff5f0224 */ /* 0x002fc600078e0071 */
[----:B------:R-:W5:Y:S01]  /*59b0*/  LDL R113, [R1+0x758] ;  /* 0x0007580001717983 */ /* 0x000f620000100800 */
[----:B------:R-:W-:Y:S02]  /*59c0*/  PRMT R133, RZ, 0x7610, R133 ;  /* 0x00007610ff857816 */ /* 0x000fe40000000085 */
[----:B------:R-:W-:Y:S01]  /*59d0*/  PRMT R91, RZ, 0x7610, R91 ;  /* 0x00007610ff5b7816 */ /* 0x000fe2000000005b */
[----:B--2---:R-:W-:Y:S02]  /*59e0*/  @P0 IMAD.MOV.U32 R94, RZ, RZ, R107 ;  /* 0x000000ffff5e0224 */ /* 0x004fe400078e006b */
[----:B------:R-:W2:Y:S04]  /*59f0*/  LDL R107, [R1+0x75c] ;  /* 0x00075c00016b7983 */ /* 0x000ea80000100800 */
[----:B------:R0:W3:Y:S02]  /*5a00*/  @P0 LDG.E.U16 R133, desc[UR60][R94.64] ;  /* 0x0000003c5e850981 */ /* 0x0000e4000c1e1500 */
[----:B0-----:R-:W-:-:S02]  /*5a10*/  @P1 IMAD.MOV.U32 R94, RZ, RZ, R97 ;  /* 0x000000ffff5e1224 */ /* 0x001fc400078e0061 */
[----:B------:R-:W-:Y:S01]  /*5a20*/  @P1 IMAD.MOV.U32 R95, RZ, RZ, R106 ;  /* 0x000000ffff5f1224 */ /* 0x000fe200078e006a */
[----:B------:R-:W3:Y:S04]  /*5a30*/  LDL R97, [R1+0x754] ;  /* 0x0007540001617983 */ /* 0x000ee80000100800 */
[----:B------:R-:W3:Y:S04]  /*5a40*/  LDL R106, [R1+0x750] ;  /* 0x00075000016a7983 */ /* 0x000ee80000100800 */
[----:B------:R4:W3:Y:S01]  /*5a50*/  @P1 LDG.E.U16 R91, desc[UR60][R94.64] ;  /* 0x0000003c5e5b1981 */ /* 0x0008e2000c1e1500 */
[----:B------:R-:W-:-:S02]  /*5a60*/  ISETP.GT.AND P2, PT, R148, 0xe, PT ;  /* 0x0000000e9400780c */ /* 0x000fc40003f44270 */
[----:B------:R-:W-:Y:S02]  /*5a70*/  PRMT R6, RZ, 0x7610, R6 ;  /* 0x00007610ff067816 */ /* 0x000fe40000000006 */
[----:B------:R-:W-:Y:S01]  /*5a80*/  PRMT R13, RZ, 0x7610, R13 ;  /* 0x00007610ff0d7816 */ /* 0x000fe2000000000d */
[----:B----4-:R-:W-:Y:S02]  /*5a90*/  @P1 IMAD.MOV.U32 R94, RZ, RZ, R101 ;  /* 0x000000ffff5e1224 */ /* 0x010fe400078e0065 */
[----:B------:R-:W-:-:S05]  /*5aa0*/  @P1 IMAD.MOV.U32 R95, RZ, RZ, R104 ;  /* 0x000000ffff5f1224 */ /* 0x000fca00078e0068 */
[----:B------:R5:W4:Y:S02]  /*5ab0*/  @P1 LDG.E.U16 R6, desc[UR60][R94.64] ;  /* 0x0000003c5e061981 */ /* 0x000b24000c1e1500 */
[----:B-----5:R-:W-:Y:S01]  /*5ac0*/  @P2 IMAD.MOV.U32 R95, RZ, RZ, R113 ;  /* 0x000000ffff5f2224 */ /* 0x020fe200078e0071 */
[----:B------:R-:W-:Y:S01]  /*5ad0*/  PRMT R90, RZ, 0x7610, R90 ;  /* 0x00007610ff5a7816 */ /* 0x000fe2000000005a */
[----:B--2---:R-:W-:-:S05]  /*5ae0*/  @P2 IMAD.MOV.U32 R94, RZ, RZ, R107 ;  /* 0x000000ffff5e2224 */ /* 0x004fca00078e006b */
[----:B------:R3:W2:Y:S02]  /*5af0*/  @P2 LDG.E.U16 R13, desc[UR60][R94.64] ;  /* 0x0000003c5e0d2981 */ /* 0x0006a4000c1e1500 */
[----:B---3--:R-:W-:Y:S02]  /*5b00*/  @P2 IMAD.MOV.U32 R94, RZ, RZ, R97 ;  /* 0x000000ffff5e2224 */ /* 0x008fe400078e0061 */
[----:B------:R-:W-:Y:S01]  /*5b10*/  @P2 IMAD.MOV.U32 R95, RZ, RZ, R106 ;  /* 0x000000ffff5f2224 */ /* 0x000fe200078e006a */
[----:B------:R-:W-:Y:S04]  /*5b20*/  STL [R1+0x8f0], R91 ;  /* 0x0008f05b01007387 */ /* 0x000fe80000100800 */
[----:B------:R-:W3:Y:S04]  /*5b30*/  LDL R104, [R1+0x748] ;  /* 0x0007480001687983 */ /* 0x000ee80000100800 */
[----:B------:R-:W5:Y:S04]  /*5b40*/  LDL R101, [R1+0x74c] ;  /* 0x00074c0001657983 */ /* 0x000f680000100800 */
[----:B------:R5:W3:Y:S04]  /*5b50*/  @P2 LDG.E.U16 R90, desc[UR60][R94.64] ;  /* 0x0000003c5e5a2981 */ /* 0x000ae8000c1e1500 */
[----:B----4-:R-:W-:Y:S04]  /*5b60*/  STL [R1+0x8f4], R6 ;  /* 0x0008f40601007387 */ /* 0x010fe80000100800 */
[----:B------:R-:W-:Y:S04]  /*5b70*/  STL [R1+0x13c], R251 ;  /* 0x00013cfb01007387 */ /* 0x000fe80000100800 */
[----:B------:R-:W4:Y:S04]  /*5b80*/  LDL R113, [R1+0x740] ;  /* 0x0007400001717983 */ /* 0x000f280000100800 */
[----:B------:R-:W4:Y:S01]  /*5b90*/  LDL R107, [R1+0x744] ;  /* 0x00074400016b7983 */ /* 0x000f220000100800 */
[----:B------:R-:W-:-:S03]  /*5ba0*/  ISETP.GT.AND P0, PT, R148, 0xf, PT ;  /* 0x0000000f9400780c */ /* 0x000fc60003f04270 */
[----:B--2---:R-:W-:Y:S04]  /*5bb0*/  STL [R1+0x8f8], R13 ;  /* 0x0008f80d01007387 */ /* 0x004fe80000100800 */
[----:B------:R0:W-:Y:S04]  /*5bc0*/  STL [R1+0x130], R134 ;  /* 0x0001308601007387 */ /* 0x0001e80000100800 */
[----:B0-----:R-:W2:Y:S04]  /*5bd0*/  LDL R134, [R1+0x738] ;  /* 0x0007380001867983 */ /* 0x001ea80000100800 */
[----:B------:R0:W-:Y:S04]  /*5be0*/  STL [R1+0x12c], R133 ;  /* 0x00012c8501007387 */ /* 0x0001e80000100800 */
[----:B------:R-:W2:Y:S04]  /*5bf0*/  LDL R106, [R1+0x730] ;  /* 0x00073000016a7983 */ /* 0x000ea80000100800 */
[----:B------:R-:W2:Y:S04]  /*5c00*/  LDL R97, [R1+0x734] ;  /* 0x0007340001617983 */ /* 0x000ea80000100800 */
[----:B0-----:R-:W2:Y:S01]  /*5c10*/  LDL R133, [R1+0x73c] ;  /* 0x00073c0001857983 */ /* 0x001ea20000100800 */
[----:B-----5:R-:W-:-:S02]  /*5c20*/  @P0 IMAD.MOV.U32 R94, RZ, RZ, R101 ;  /* 0x000000ffff5e0224 */ /* 0x020fc400078e0065 */
[----:B---3--:R-:W-:Y:S01]  /*5c30*/  @P0 IMAD.MOV.U32 R95, RZ, RZ, R104 ;  /* 0x000000ffff5f0224 */ /* 0x008fe200078e0068 */
[----:B------:R-:W-:Y:S04]  /*5c40*/  STL [R1+0x8fc], R90 ;  /* 0x0008fc5a01007387 */ /* 0x000fe80000100800 */
[----:B------:R-:W3:Y:S04]  /*5c50*/  LDL R104, [R1+0x728] ;  /* 0x0007280001687983 */ /* 0x000ee80000100800 */
[----:B------:R-:W5:Y:S01]  /*5c60*/  LDL R101, [R1+0x72c] ;  /* 0x00072c0001657983 */ /* 0x000f620000100800 */
[----:B------:R-:W-:-:S02]  /*5c70*/  ISETP.GT.AND P1, PT, R148, 0x10, PT ;  /* 0x000000109400780c */ /* 0x000fc40003f24270 */
[----:B------:R-:W-:Y:S02]  /*5c80*/  PRMT R136, RZ, 0x7610, R136 ;  /* 0x00007610ff887816 */ /* 0x000fe40000000088 */
[----:B------:R-:W-:-:S04]  /*5c90*/  PRMT R135, RZ, 0x7610, R135 ;  /* 0x00007610ff877816 */ /* 0x000fc80000000087 */
[----:B------:R4:W3:Y:S01]  /*5ca0*/  @P0 LDG.E.U16 R136, desc[UR60][R94.64] ;  /* 0x0000003c5e880981 */ /* 0x0008e2000c1e1500 */
[----:B------:R-:W-:Y:S02]  /*5cb0*/  ISETP.GT.AND P2, PT, R148, 0x11, PT ;  /* 0x000000119400780c */ /* 0x000fe40003f44270 */
[----:B------:R-:W-:Y:S01]  /*5cc0*/  PRMT R132, RZ, 0x7610, R132 ;  /* 0x00007610ff847816 */ /* 0x000fe20000000084 */
[----:B----4-:R-:W-:Y:S02]  /*5cd0*/  @P0 IMAD.MOV.U32 R94, RZ, RZ, R107 ;  /* 0x000000ffff5e0224 */ /* 0x010fe400078e006b */
[----:B------:R-:W-:Y:S01]  /*5ce0*/  @P0 IMAD.MOV.U32 R95, RZ, RZ, R113 ;  /* 0x000000ffff5f0224 */ /* 0x000fe200078e0071 */
[----:B------:R-:W-:Y:S01]  /*5cf0*/  PRMT R128, RZ, 0x7610, R128 ;  /* 0x00007610ff807816 */ /* 0x000fe20000000080 */
[----:B------:R-:W4:Y:S04]  /*5d00*/  LDL R113, [R1+0x720] ;  /* 0x0007200001717983 */ /* 0x000f280000100800 */
[----:B------:R2:W4:Y:S01]  /*5d10*/  @P0 LDG.E.U16 R135, desc[UR60][R94.64] ;  /* 0x0000003c5e870981 */ /* 0x000522000c1e1500 */
[----:B------:R-:W-:-:S03]  /*5d20*/  PRMT R126, RZ, 0x7610, R126 ;  /* 0x00007610ff7e7816 */ /* 0x000fc6000000007e */
[----:B------:R-:W4:Y:S01]  /*5d30*/  LDL R107, [R1+0x724] ;  /* 0x00072400016b7983 */ /* 0x000f220000100800 */
[----:B--2---:R-:W-:Y:S02]  /*5d40*/  @P1 IMAD.MOV.U32 R95, RZ, RZ, R134 ;  /* 0x000000ffff5f1224 */ /* 0x004fe400078e0086 */
[----:B------:R-:W-:-:S05]  /*5d50*/  @P1 IMAD.MOV.U32 R94, RZ, RZ, R133 ;  /* 0x000000ffff5e1224 */ /* 0x000fca00078e0085 */
[----:B------:R0:W2:Y:S02]  /*5d60*/  @P1 LDG.E.U16 R132, desc[UR60][R94.64] ;  /* 0x0000003c5e841981 */ /* 0x0000a4000c1e1500 */
[----:B0-----:R-:W-:Y:S02]  /*5d70*/  @P1 IMAD.MOV.U32 R94, RZ, RZ, R97 ;  /* 0x000000ffff5e1224 */ /* 0x001fe400078e0061 */
[----:B------:R-:W-:Y:S01]  /*5d80*/  @P1 IMAD.MOV.U32 R95, RZ, RZ, R106 ;  /* 0x000000ffff5f1224 */ /* 0x000fe200078e006a */
[----:B------:R-:W2:Y:S04]  /*5d90*/  LDL R97, [R1+0x71c] ;  /* 0x00071c0001617983 */ /* 0x000ea80000100800 */
[----:B------:R5:W4:Y:S04]  /*5da0*/  @P1 LDG.E.U16 R128, desc[UR60][R94.64] ;  /* 0x0000003c5e801981 */ /* 0x000b28000c1e1500 */
[----:B------:R-:W2:Y:S01]  /*5db0*/  LDL R106, [R1+0x718] ;  /* 0x00071800016a7983 */ /* 0x000ea20000100800 */
[----:B-----5:R-:W-:-:S02]  /*5dc0*/  @P2 IMAD.MOV.U32 R94, RZ, RZ, R101 ;  /* 0x000000ffff5e2224 */ /* 0x020fc400078e0065 */
[----:B---3--:R-:W-:Y:S01]  /*5dd0*/  @P2 IMAD.MOV.U32 R95, RZ, RZ, R104 ;  /* 0x000000ffff5f2224 */ /* 0x008fe200078e0068 */
[----:B------:R-:W3:Y:S04]  /*5de0*/  LDL R101, [R1+0x714] ;  /* 0x0007140001657983 */ /* 0x000ee80000100800 */
[----:B------:R-:W5:Y:S04]  /*5df0*/  @P2 LDG.E.U16 R126, desc[UR60][R94.64] ;  /* 0x0000003c5e7e2981 */ /* 0x000f68000c1e1500 */
[----:B------:R-:W3:Y:S01]  /*5e00*/  LDL R104, [R1+0x710] ;  /* 0x0007100001687983 */ /* 0x000ee20000100800 */
[----:B------:R-:W-:-:S03]  /*5e10*/  ISETP.GT.AND P0, PT, R148, 0x12, PT ;  /* 0x000000129400780c */ /* 0x000fc60003f04270 */
[----:B----4-:R0:W-:Y:S04]  /*5e20*/  STL [R1+0x18], R128 ;  /* 0x0000188001007387 */ /* 0x0101e80000100800 */
[----:B0-----:R-:W4:Y:S04]  /*5e30*/  LDL R128, [R1+0x708] ;  /* 0x0007080001807983 */ /* 0x001f280000100800 */
[----:B-----5:R0:W-:Y:S04]  /*5e40*/  STL [R1+0x54], R126 ;  /* 0x0000547e01007387 */ /* 0x0201e80000100800 */
[----:B0-----:R-:W5:Y:S01]  /*5e50*/  LDL R126, [R1+0x70c] ;  /* 0x00070c00017e7983 */ /* 0x001f620000100800 */
[----:B------:R-:W-:Y:S01]  /*5e60*/  PRMT R131, RZ, 0x7610, R131 ;  /* 0x00007610ff837816 */ /* 0x000fe20000000083 */
[----:B------:R-:W-:-:S02]  /*5e70*/  @P2 IMAD.MOV.U32 R94, RZ, RZ, R107 ;  /* 0x000000ffff5e2224 */ /* 0x000fc400078e006b */
[----:B------:R-:W-:Y:S01]  /*5e80*/  @P2 IMAD.MOV.U32 R95, RZ, RZ, R113 ;  /* 0x000000ffff5f2224 */ /* 0x000fe200078e0071 */
[----:B------:R-:W-:Y:S01]  /*5e90*/  ISETP.GT.AND P1, PT, R148, 0x13, PT ;  /* 0x000000139400780c */ /* 0x000fe20003f24270 */
[----:B------:R-:W5:Y:S01]  /*5ea0*/  LDL R107, [R1+0x704] ;  /* 0x00070400016b7983 */ /* 0x000f620000100800 */
[----:B------:R-:W-:-:S03]  /*5eb0*/  PRMT R130, RZ, 0x7610, R130 ;  /* 0x00007610ff827816 */ /* 0x000fc60000000082 */
[----:B------:R2:W5:Y:S01]  /*5ec0*/  @P2 LDG.E.U16 R131, desc[UR60][R94.64] ;  /* 0x0000003c5e832981 */ /* 0x000562000c1e1500 */
[----:B------:R-:W-:Y:S02]  /*5ed0*/  PRMT R129, RZ, 0x7610, R129 ;  /* 0x00007610ff817816 */ /* 0x000fe40000000081 */
[----:B------:R-:W-:Y:S01]  /*5ee0*/  PRMT R125, RZ, 0x7610, R125 ;  /* 0x00007610ff7d7816 */ /* 0x000fe2000000007d */
[----:B------:R-:W5:Y:S01]  /*5ef0*/  LDL R113, [R1+0x700] ;  /* 0x0007000001717983 */ /* 0x000f620000100800 */
[----:B--2---:R-:W-:Y:S02]  /*5f00*/  @P0 IMAD.MOV.U32 R94, RZ, RZ, R97 ;  /* 0x000000ffff5e0224 */ /* 0x004fe400078e0061 */
[----:B------:R-:W-:-:S05]  /*5f10*/  @P0 IMAD.MOV.U32 R95, RZ, RZ, R106 ;  /* 0x000000ffff5f0224 */ /* 0x000fca00078e006a */
[----:B------:R3:W2:Y:S02]  /*5f20*/  @P0 LDG.E.U16 R130, desc[UR60][R94.64] ;  /* 0x0000003c5e820981 */ /* 0x0006a4000c1e1500 */
[----:B---3--:R-:W-:Y:S02]  /*5f30*/  @P0 IMAD.MOV.U32 R94, RZ, RZ, R101 ;  /* 0x000000ffff5e0224 */ /* 0x008fe400078e0065 */
[----:B------:R-:W-:-:S05]  /*5f40*/  @P0 IMAD.MOV.U32 R95, RZ, RZ, R104 ;  /* 0x000000ffff5f0224 */ /* 0x000fca00078e0068 */
[----:B------:R4:W3:Y:S04]  /*5f50*/  @P0 LDG.E.U16 R129, desc[UR60][R94.64] ;  /* 0x0000003c5e810981 */ /* 0x0008e8000c1e1500 */
[----:B------:R-:W-:Y:S04]  /*5f60*/  STL [R1+0x140], R136 ;  /* 0x0001408801007387 */ /* 0x000fe80000100800 */
[----:B------:R-:W2:Y:S04]  /*5f70*/  LDL R106, [R1+0x6f8] ;  /* 0x0006f800016a7983 */ /* 0x000ea80000100800 */
[----:B------:R-:W3:Y:S04]  /*5f80*/  LDL R97, [R1+0x6fc] ;  /* 0x0006fc0001617983 */ /* 0x000ee80000100800 */
[----:B------:R-:W-:Y:S04]  /*5f90*/  STL [R1+0x138], R135 ;  /* 0x0001388701007387 */ /* 0x000fe80000100800 */
[----:B------:R-:W3:Y:S04]  /*5fa0*/  LDL R104, [R1+0x6f0] ;  /* 0x0006f00001687983 */ /* 0x000ee80000100800 */
[----:B------:R-:W3:Y:S01]  /*5fb0*/  LDL R101, [R1+0x6f4] ;  /* 0x0006f40001657983 */ /* 0x000ee20000100800 */
[----:B----4-:R-:W-:-:S02]  /*5fc0*/  @P1 IMAD.MOV.U32 R95, RZ, RZ, R128 ;  /* 0x000000ffff5f1224 */ /* 0x010fc400078e0080 */
[----:B-----5:R-:W-:-:S05]  /*5fd0*/  @P1 IMAD.MOV.U32 R94, RZ, RZ, R126 ;  /* 0x000000ffff5e1224 */ /* 0x020fca00078e007e */
[----:B------:R0:W4:Y:S01]  /*5fe0*/  @P1 LDG.E.U16 R125, desc[UR60][R94.64] ;  /* 0x0000003c5e7d1981 */ /* 0x000122000c1e1500 */
[----:B------:R-:W-:-:S03]  /*5ff0*/  ISETP.GT.AND P2, PT, R148, 0x14, PT ;  /* 0x000000149400780c */ /* 0x000fc60003f44270 */
[----:B------:R-:W-:Y:S04]  /*6000*/  STL [R1+0x1c], R132 ;  /* 0x00001c8401007387 */ /* 0x000fe80000100800 */
[----:B------:R-:W5:Y:S01]  /*6010*/  LDL R126, [R1+0x6e8] ;  /* 0x0006e800017e7983 */ /* 0x000f620000100800 */
[----:B0-----:R-:W-:-:S03]  /*6020*/  @P1 IMAD.MOV.U32 R94, RZ, RZ, R107 ;  /* 0x000000ffff5e1224 */ /* 0x001fc600078e006b */
[----:B------:R-:W5:Y:S01]  /*6030*/  LDL R107, [R1+0x6ec] ;  /* 0x0006ec00016b7983 */ /* 0x000f620000100800 */
[----:B------:R-:W-:Y:S01]  /*6040*/  @P1 IMAD.MOV.U32 R95, RZ, RZ, R113 ;  /* 0x000000ffff5f1224 */ /* 0x000fe200078e0071 */
[----:B------:R-:W-:Y:S02]  /*6050*/  PRMT R119, RZ, 0x7610, R119 ;  /* 0x00007610ff777816 */ /* 0x000fe40000000077 */
[----:B------:R-:W5:Y:S01]  /*6060*/  LDL R113, [R1+0x6e4] ;  /* 0x0006e40001717983 */ /* 0x000f620000100800 */
[----:B------:R-:W-:-:S03]  /*6070*/  PRMT R116, RZ, 0x7610, R116 ;  /* 0x00007610ff747816 */ /* 0x000fc60000000074 */
[----:B------:R2:W5:Y:S02]  /*6080*/  @P1 LDG.E.U16 R119, desc[UR60][R94.64] ;  /* 0x0000003c5e771981 */ /* 0x000564000c1e1500 */
[----:B--2---:R-:W-:Y:S02]  /*6090*/  @P2 IMAD.MOV.U32 R95, RZ, RZ, R106 ;  /* 0x000000ffff5f2224 */ /* 0x004fe400078e006a */
[----:B---3--:R-:W-:-:S05]  /*60a0*/  @P2 IMAD.MOV.U32 R94, RZ, RZ, R97 ;  /* 0x000000ffff5e2224 */ /* 0x008fca00078e0061 */
[----:B------:R0:W2:Y:S02]  /*60b0*/  @P2 LDG.E.U16 R116, desc[UR60][R94.64] ;  /* 0x0000003c5e742981 */ /* 0x0000a4000c1e1500 */
[----:B0-----:R-:W-:Y:S02]  /*60c0*/  @P2 IMAD.MOV.U32 R94, RZ, RZ, R101 ;  /* 0x000000ffff5e2224 */ /* 0x001fe400078e0065 */
[----:B------:R-:W-:Y:S01]  /*60d0*/  @P2 IMAD.MOV.U32 R95, RZ, RZ, R104 ;  /* 0x000000ffff5f2224 */ /* 0x000fe200078e0068 */
[----:B----4-:R0:W-:Y:S04]  /*60e0*/  STL [R1+0x110], R125 ;  /* 0x0001107d01007387 */ /* 0x0101e80000100800 */
[----:B------:R-:W3:Y:S04]  /*60f0*/  LDL R106, [R1+0x6d8] ;  /* 0x0006d800016a7983 */ /* 0x000ee80000100800 */
[----:B------:R-:W4:Y:S04]  /*6100*/  LDL R97, [R1+0x6dc] ;  /* 0x0006dc0001617983 */ /* 0x000f280000100800 */
[----:B0-----:R-:W3:Y:S04]  /*6110*/  LDL R125, [R1+0x6e0] ;  /* 0x0006e000017d7983 */ /* 0x001ee80000100800 */
[----:B------:R-:W-:Y:S04]  /*6120*/  STL [R1+0x50], R131 ;  /* 0x0000508301007387 */ /* 0x000fe80000100800 */
[----:B------:R-:W4:Y:S04]  /*6130*/  LDL R104, [R1+0x6d0] ;  /* 0x0006d00001687983 */ /* 0x000f280000100800 */
[----:B------:R-:W4:Y:S01]  /*6140*/  LDL R101, [R1+0x6d4] ;  /* 0x0006d40001657983 */ /* 0x000f220000100800 */
[----:B------:R-:W-:-:S02]  /*6150*/  ISETP.GT.AND P0, PT, R148, 0x15, PT ;  /* 0x000000159400780c */ /* 0x000fc40003f04270 */
[----:B------:R-:W-:Y:S02]  /*6160*/  PRMT R127, RZ, 0x7610, R127 ;  /* 0x00007610ff7f7816 */ /* 0x000fe4000000007f */
[----:B------:R-:W-:Y:S02]  /*6170*/  ISETP.GT.AND P1, PT, R148, 0x16, PT ;  /* 0x000000169400780c */ /* 0x000fe40003f24270 */
[----:B------:R-:W-:Y:S02]  /*6180*/  PRMT R93, RZ, 0x7610, R93 ;  /* 0x00007610ff5d7816 */ /* 0x000fe4000000005d */
[----:B------:R5:W4:Y:S01]  /*6190*/  @P2 LDG.E.U16 R127, desc[UR60][R94.64] ;  /* 0x0000003c5e7f2981 */ /* 0x000b22000c1e1500 */
[----:B------:R-:W-:-:S04]  /*61a0*/  PRMT R5, RZ, 0x7610, R5 ;  /* 0x00007610ff057816 */ /* 0x000fc80000000005 */
[----:B-----5:R-:W-:Y:S02]  /*61b0*/  @P0 IMAD.MOV.U32 R94, RZ, RZ, R107 ;  /* 0x000000ffff5e0224 */ /* 0x020fe400078e006b */
[----:B------:R-:W-:-:S05]  /*61c0*/  @P0 IMAD.MOV.U32 R95, RZ, RZ, R126 ;  /* 0x000000ffff5f0224 */ /* 0x000fca00078e007e */
[----:B------:R0:W5:Y:S01]  /*61d0*/  @P0 LDG.E.U16 R93, desc[UR60][R94.64] ;  /* 0x0000003c5e5d0981 */ /* 0x000162000c1e1500 */
[----:B------:R-:W-:Y:S01]  /*61e0*/  PRMT R8, RZ, 0x7610, R8 ;  /* 0x00007610ff087816 */ /* 0x000fe20000000008 */
[----:B0-----:R-:W-:Y:S01]  /*61f0*/  @P0 IMAD.MOV.U32 R94, RZ, RZ, R113 ;  /* 0x000000ffff5e0224 */ /* 0x001fe200078e0071 */
[----:B------:R-:W-:Y:S01]  /*6200*/  PRMT R11, RZ, 0x7610, R11 ;  /* 0x00007610ff0b7816 */ /* 0x000fe2000000000b */
[----:B------:R0:W-:Y:S04]  /*6210*/  STL [R1+0x108], R119 ;  /* 0x0001087701007387 */ /* 0x0001e80000100800 */
[----:B0-----:R-:W5:Y:S04]  /*6220*/  LDL R119, [R1+0x6c8] ;  /* 0x0006c80001777983 */ /* 0x001f680000100800 */
[----:B--2---:R0:W-:Y:S04]  /*6230*/  STL [R1+0x100], R116 ;  /* 0x0001007401007387 */ /* 0x0041e80000100800 */
[----:B0-----:R-:W2:Y:S01]  /*6240*/  LDL R116, [R1+0x6cc] ;  /* 0x0006cc0001747983 */ /* 0x001ea20000100800 */
[----:B---3--:R-:W-:-:S05]  /*6250*/  @P0 IMAD.MOV.U32 R95, RZ, RZ, R125 ;  /* 0x000000ffff5f0224 */ /* 0x008fca00078e007d */
[----:B------:R4:W3:Y:S02]  /*6260*/  @P0 LDG.E.U16 R5, desc[UR60][R94.64] ;  /* 0x0000003c5e050981 */ /* 0x0008e4000c1e1500 */
[----:B----4-:R-:W-:Y:S02]  /*6270*/  @P1 IMAD.MOV.U32 R94, RZ, RZ, R97 ;  /* 0x000000ffff5e1224 */ /* 0x010fe400078e0061 */
[----:B------:R-:W-:-:S05]  /*6280*/  @P1 IMAD.MOV.U32 R95, RZ, RZ, R106 ;  /* 0x000000ffff5f1224 */ /* 0x000fca00078e006a */
[----:B------:R0:W4:Y:S02]  /*6290*/  @P1 LDG.E.U16 R8, desc[UR60][R94.64] ;  /* 0x0000003c5e081981 */ /* 0x000124000c1e1500 */
[----:B0-----:R-:W-:Y:S02]  /*62a0*/  @P1 IMAD.MOV.U32 R94, RZ, RZ, R101 ;  /* 0x000000ffff5e1224 */ /* 0x001fe400078e0065 */
[----:B------:R-:W-:-:S05]  /*62b0*/  @P1 IMAD.MOV.U32 R95, RZ, RZ, R104 ;  /* 0x000000ffff5f1224 */ /* 0x000fca00078e0068 */
[----:B------:R0:W4:Y:S04]  /*62c0*/  @P1 LDG.E.U16 R11, desc[UR60][R94.64] ;  /* 0x0000003c5e0b1981 */ /* 0x000128000c1e1500 */
[----:B------:R-:W-:Y:S04]  /*62d0*/  STL [R1+0x114], R130 ;  /* 0x0001148201007387 */ /* 0x000fe80000100800 */
[----:B------:R-:W4:Y:S04]  /*62e0*/  LDL R107, [R1+0x6c4] ;  /* 0x0006c400016b7983 */ /* 0x000f280000100800 */
[----:B------:R-:W-:Y:S04]  /*62f0*/  STL [R1+0x6c], R129 ;  /* 0x00006c8101007387 */ /* 0x000fe80000100800 */
[----:B-----5:R-:W-:Y:S04]  /*6300*/  STL [R1+0x900], R93 ;  /* 0x0009005d01007387 */ /* 0x020fe80000100800 */
[----:B------:R-:W5:Y:S01]  /*6310*/  LDL R113, [R1+0x6c0] ;  /* 0x0006c00001717983 */ /* 0x000f620000100800 */
[----:B------:R-:W-:-:S13]  /*6320*/  ISETP.GT.AND P2, PT, R148, 0x17, PT ;  /* 0x000000179400780c */ /* 0x000fda0003f44270 */
[----:B0-----:R-:W-:Y:S02]  /*6330*/  @P2 IMAD.MOV.U32 R95, RZ, RZ, R119 ;  /* 0x000000ffff5f2224 */ /* 0x001fe400078e0077 */
[----:B--2---:R-:W-:Y:S01]  /*6340*/  @P2 IMAD.MOV.U32 R94, RZ, RZ, R116 ;  /* 0x000000ffff5e2224 */ /* 0x004fe200078e0074 */
[----:B---3--:R-:W-:Y:S04]  /*6350*/  STL [R1+0x904], R5 ;  /* 0x0009040501007387 */ /* 0x008fe80000100800 */
[----:B------:R-:W2:Y:S04]  /*6360*/  LDL R106, [R1+0x6b8] ;  /* 0x0006b800016a7983 */ /* 0x000ea80000100800 */
[----:B------:R-:W3:Y:S04]  /*6370*/  LDL R97, [R1+0x6bc] ;  /* 0x0006bc0001617983 */ /* 0x000ee80000100800 */
[----:B----4-:R-:W-:Y:S04]  /*6380*/  STL [R1+0x908], R8 ;  /* 0x0009080801007387 */ /* 0x010fe80000100800 */
[----:B------:R-:W4:Y:S04]  /*6390*/  LDL R104, [R1+0x6b0] ;  /* 0x0006b00001687983 */ /* 0x000f280000100800 */
[----:B------:R-:W4:Y:S04]  /*63a0*/  LDL R101, [R1+0x6b4] ;  /* 0x0006b40001657983 */ /* 0x000f280000100800 */
[----:B------:R-:W-:Y:S04]  /*63b0*/  STL [R1+0x90c], R11 ;  /* 0x00090c0b01007387 */ /* 0x000fe80000100800 */
[----:B------:R-:W4:Y:S04]  /*63c0*/  LDL R119, [R1+0x6a8] ;  /* 0x0006a80001777983 */ /* 0x000f280000100800 */
[----:B------:R-:W4:Y:S01]  /*63d0*/  LDL R116, [R1+0x6ac] ;  /* 0x0006ac0001747983 */ /* 0x000f220000100800 */
[----:B------:R-:W-:-:S02]  /*63e0*/  ISETP.GT.AND P0, PT, R148, 0x18, PT ;  /* 0x000000189400780c */ /* 0x000fc40003f04270 */
[----:B------:R-:W-:Y:S02]  /*63f0*/  PRMT R124, RZ, 0x7610, R124 ;  /* 0x00007610ff7c7816 */ /* 0x000fe4000000007c */
[----:B------:R-:W-:-:S04]  /*6400*/  PRMT R123, RZ, 0x7610, R123 ;  /* 0x00007610ff7b7816 */ /* 0x000fc8000000007b */
[----:B------:R0:W4:Y:S01]  /*6410*/  @P2 LDG.E.U16 R124, desc[UR60][R94.64] ;  /* 0x0000003c5e7c2981 */ /* 0x000122000c1e1500 */
[----:B------:R-:W-:Y:S02]  /*6420*/  ISETP.GT.AND P1, PT, R148, 0x19, PT ;  /* 0x000000199400780c */ /* 0x000fe40003f24270 */
[----:B------:R-:W-:Y:S01]  /*6430*/  PRMT R122, RZ, 0x7610, R122 ;  /* 0x00007610ff7a7816 */ /* 0x000fe2000000007a */
[----:B0-----:R-:W-:Y:S02]  /*6440*/  @P2 IMAD.MOV.U32 R94, RZ, RZ, R107 ;  /* 0x000000ffff5e2224 */ /* 0x001fe400078e006b */
[----:B-----5:R-:W-:-:S05]  /*6450*/  @P2 IMAD.MOV.U32 R95, RZ, RZ, R113 ;  /* 0x000000ffff5f2224 */ /* 0x020fca00078e0071 */
[----:B------:R2:W5:Y:S01]  /*6460*/  @P2 LDG.E.U16 R123, desc[UR60][R94.64] ;  /* 0x0000003c5e7b2981 */ /* 0x000562000c1e1500 */
[----:B------:R-:W-:Y:S02]  /*6470*/  PRMT R120, RZ, 0x7610, R120 ;  /* 0x00007610ff787816 */ /* 0x000fe40000000078 */
[----:B------:R-:W-:Y:S01]  /*6480*/  PRMT R117, RZ, 0x7610, R117 ;  /* 0x00007610ff757816 */ /* 0x000fe20000000075 */
[----:B------:R-:W-:Y:S04]  /*6490*/  STL [R1+0xfc], R127 ;  /* 0x0000fc7f01007387 */ /* 0x000fe80000100800 */
[----:B------:R-:W5:Y:S04]  /*64a0*/  LDL R113, [R1+0x6a0] ;  /* 0x0006a00001717983 */ /* 0x000f680000100800 */
[----:B------:R-:W5:Y:S01]  /*64b0*/  LDL R107, [R1+0x6a4] ;  /* 0x0006a400016b7983 */ /* 0x000f620000100800 */
[----:B--2---:R-:W-:-:S03]  /*64c0*/  @P0 IMAD.MOV.U32 R95, RZ, RZ, R106 ;  /* 0x000000ffff5f0224 */ /* 0x004fc600078e006a */
[----:B------:R-:W2:Y:S01]  /*64d0*/  LDL R106, [R1+0x698] ;  /* 0x00069800016a7983 */ /* 0x000ea20000100800 */
[----:B---3--:R-:W-:-:S03]  /*64e0*/  @P0 IMAD.MOV.U32 R94, RZ, RZ, R97 ;  /* 0x000000ffff5e0224 */ /* 0x008fc600078e0061 */
[----:B------:R-:W3:Y:S04]  /*64f0*/  LDL R97, [R1+0x69c] ;  /* 0x00069c0001617983 */ /* 0x000ee80000100800 */
[----:B------:R4:W3:Y:S02]  /*6500*/  @P0 LDG.E.U16 R122, desc[UR60][R94.64] ;  /* 0x0000003c5e7a0981 */ /* 0x0008e4000c1e1500 */
[----:B----4-:R-:W-:Y:S02]  /*6510*/  @P0 IMAD.MOV.U32 R95, RZ, RZ, R104 ;  /* 0x000000ffff5f0224 */ /* 0x010fe400078e0068 */
[----:B------:R-:W-:Y:S01]  /*6520*/  @P0 IMAD.MOV.U32 R94, RZ, RZ, R101 ;  /* 0x000000ffff5e0224 */ /* 0x000fe200078e0065 */
[----:B------:R-:W4:Y:S04]  /*6530*/  LDL R104, [R1+0x690] ;  /* 0x0006900001687983 */ /* 0x000f280000100800 */
[----:B------:R0:W3:Y:S04]  /*6540*/  @P0 LDG.E.U16 R120, desc[UR60][R94.64] ;  /* 0x0000003c5e780981 */ /* 0x0000e8000c1e1500 */
[----:B------:R-:W4:Y:S01]  /*6550*/  LDL R101, [R1+0x694] ;  /* 0x0006940001657983 */ /* 0x000f220000100800 */
[----:B0-----:R-:W-:-:S02]  /*6560*/  @P1 IMAD.MOV.U32 R95, RZ, RZ, R119 ;  /* 0x000000ffff5f1224 */ /* 0x001fc400078e0077 */
[----:B------:R-:W-:-:S05]  /*6570*/  @P1 IMAD.MOV.U32 R94, RZ, RZ, R116 ;  /* 0x000000ffff5e1224 */ /* 0x000fca00078e0074 */
[----:B------:R5:W4:Y:S01]  /*6580*/  @P1 LDG.E.U16 R117, desc[UR60][R94.64] ;  /* 0x0000003c5e751981 */ /* 0x000b22000c1e1500 */
[----:B------:R-:W-:Y:S02]  /*6590*/  ISETP.GT.AND P2, PT, R148, 0x1a, PT ;  /* 0x0000001a9400780c */ /* 0x000fe40003f44270 */
[----:B------:R-:W-:Y:S02]  /*65a0*/  PRMT R121, RZ, 0x7610, R121 ;  /* 0x00007610ff797816 */ /* 0x000fe40000000079 */
[----:B------:R-:W-:Y:S01]  /*65b0*/  PRMT R105, RZ, 0x7610, R105 ;  /* 0x00007610ff697816 */ /* 0x000fe20000000069 */
[----:B-----5:R-:W-:Y:S02]  /*65c0*/  @P1 IMAD.MOV.U32 R95, RZ, RZ, R113 ;  /* 0x000000ffff5f1224 */ /* 0x020fe400078e0071 */
[----:B------:R-:W-:-:S05]  /*65d0*/  @P1 IMAD.MOV.U32 R94, RZ, RZ, R107 ;  /* 0x000000ffff5e1224 */ /* 0x000fca00078e006b */
[----:B------:R2:W5:Y:S02]  /*65e0*/  @P1 LDG.E.U16 R121, desc[UR60][R94.64] ;  /* 0x0000003c5e791981 */ /* 0x000564000c1e1500 */
[----:B--2---:R-:W-:Y:S02]  /*65f0*/  @P2 IMAD.MOV.U32 R95, RZ, RZ, R106 ;  /* 0x000000ffff5f2224 */ /* 0x004fe400078e006a */
[----:B---3--:R0:W-:Y:S04]  /*6600*/  STL [R1+0x10], R120 ;  /* 0x0000107801007387 */ /* 0x0081e80000100800 */
[----:B------:R-:W2:Y:S04]  /*6610*/  LDL R119, [R1+0x68c] ;  /* 0x00068c0001777983 */ /* 0x000ea80000100800 */
[----:B------:R-:W3:Y:S04]  /*6620*/  LDL R116, [R1+0x684] ;  /* 0x0006840001747983 */ /* 0x000ee80000100800 */
[----:B0-----:R-:W5:Y:S04]  /*6630*/  LDL R120, [R1+0x688] ;  /* 0x0006880001787983 */ /* 0x001f680000100800 */
[----:B----4-:R0:W-:Y:S01]  /*6640*/  STL [R1+0x4c], R117 ;  /* 0x00004c7501007387 */ /* 0x0101e20000100800 */
[----:B------:R-:W-:Y:S01]  /*6650*/  @P2 IMAD.MOV.U32 R94, RZ, RZ, R97 ;  /* 0x000000ffff5e2224 */ /* 0x000fe200078e0061 */
[----:B------:R-:W-:-:S02]  /*6660*/  ISETP.GT.AND P0, PT, R148, 0x1b, PT ;  /* 0x0000001b9400780c */ /* 0x000fc40003f04270 */
[----:B------:R-:W-:Y:S01]  /*6670*/  PRMT R100, RZ, 0x7610, R100 ;  /* 0x00007610ff647816 */ /* 0x000fe20000000064 */
[----:B------:R-:W4:Y:S04]  /*6680*/  LDL R113, [R1+0x678] ;  /* 0x0006780001717983 */ /* 0x000f280000100800 */
[----:B------:R1:W4:Y:S04]  /*6690*/  @P2 LDG.E.U16 R105, desc[UR60][R94.64] ;  /* 0x0000003c5e692981 */ /* 0x000328000c1e1500 */
[----:B0-----:R-:W4:Y:S01]  /*66a0*/  LDL R117, [R1+0x680] ;  /* 0x0006800001757983 */ /* 0x001f220000100800 */
[----:B------:R-:W-:-:S02]  /*66b0*/  PRMT R118, RZ, 0x7610, R118 ;  /* 0x00007610ff767816 */ /* 0x000fc40000000076 */
[----:B------:R-:W-:Y:S01]  /*66c0*/  PRMT R114, RZ, 0x7610, R114 ;  /* 0x00007610ff727816 */ /* 0x000fe20000000072 */
[----:B------:R-:W4:Y:S01]  /*66d0*/  LDL R107, [R1+0x67c] ;  /* 0x00067c00016b7983 */ /* 0x000f220000100800 */
[----:B-1----:R-:W-:Y:S02]  /*66e0*/  @P2 IMAD.MOV.U32 R94, RZ, RZ, R101 ;  /* 0x000000ffff5e2224 */ /* 0x002fe400078e0065 */
[----:B------:R-:W-:-:S05]  /*66f0*/  @P2 IMAD.MOV.U32 R95, RZ, RZ, R104 ;  /* 0x000000ffff5f2224 */ /* 0x000fca00078e0068 */
[----:B------:R2:W4:Y:S04]  /*6700*/  @P2 LDG.E.U16 R100, desc[UR60][R94.64] ;  /* 0x0000003c5e642981 */ /* 0x000528000c1e1500 */
[----:B------:R-:W-:Y:S04]  /*6710*/  STL [R1+0x10c], R124 ;  /* 0x00010c7c01007387 */ /* 0x000fe80000100800 */
[----:B------:R-:W4:Y:S04]  /*6720*/  LDL R106, [R1+0x670] ;  /* 0x00067000016a7983 */ /* 0x000f280000100800 */
[----:B------:R-:W4:Y:S04]  /*6730*/  LDL R97, [R1+0x674] ;  /* 0x0006740001617983 */ /* 0x000f280000100800 */
[----:B------:R-:W-:Y:S01]  /*6740*/  STL [R1+0x104], R123 ;  /* 0x0001047b01007387 */ /* 0x000fe20000100800 */
[----:B--2---:R-:W-:-:S02]  /*6750*/  @P0 IMAD.MOV.U32 R94, RZ, RZ, R119 ;  /* 0x000000ffff5e0224 */ /* 0x004fc400078e0077 */
[----:B-----5:R-:W-:-:S05]  /*6760*/  @P0 IMAD.MOV.U32 R95, RZ, RZ, R120 ;  /* 0x000000ffff5f0224 */ /* 0x020fca00078e0078 */
[----:B------:R3:W2:Y:S02]  /*6770*/  @P0 LDG.E.U16 R118, desc[UR60][R94.64] ;  /* 0x0000003c5e760981 */ /* 0x0006a4000c1e1500 */
[----:B---3--:R-:W-:Y:S02]  /*6780*/  @P0 IMAD.MOV.U32 R94, RZ, RZ, R116 ;  /* 0x000000ffff5e0224 */ /* 0x008fe400078e0074 */
[----:B----4-:R-:W-:-:S05]  /*6790*/  @P0 IMAD.MOV.U32 R95, RZ, RZ, R117 ;  /* 0x000000ffff5f0224 */ /* 0x010fca00078e0075 */
[----:B------:R0:W3:Y:S04]  /*67a0*/  @P0 LDG.E.U16 R114, desc[UR60][R94.64] ;  /* 0x0000003c5e720981 */ /* 0x0000e8000c1e1500 */
[----:B------:R1:W-:Y:S04]  /*67b0*/  STL [R1+0x68], R105 ;  /* 0x0000686901007387 */ /* 0x0003e80000100800 */
[----:B-1----:R-:W4:Y:S04]  /*67c0*/  LDL R105, [R1+0x668] ;  /* 0x0006680001697983 */ /* 0x002f280000100800 */
[----:B------:R-:W-:Y:S04]  /*67d0*/  STL [R1+0x14], R122 ;  /* 0x0000147a01007387 */ /* 0x000fe80000100800 */
[----:B------:R-:W5:Y:S01]  /*67e0*/  LDL R104, [R1+0x66c] ;  /* 0x00066c0001687983 */ /* 0x000f620000100800 */
[----:B------:R-:W-:-:S03]  /*67f0*/  ISETP.GT.AND P1, PT, R148, 0x1c, PT ;  /* 0x0000001c9400780c */ /* 0x000fc60003f24270 */
[----:B------:R-:W5:Y:S04]  /*6800*/  LDL R101, [R1+0x660] ;  /* 0x0006600001657983 */ /* 0x000f680000100800 */
[----:B------:R1:W-:Y:S04]  /*6810*/  STL [R1+0x64], R100 ;  /* 0x0000646401007387 */ /* 0x0003e80000100800 */
[----:B-1----:R-:W5:Y:S01]  /*6820*/  LDL R100, [R1+0x664] ;  /* 0x0006640001647983 */ /* 0x002f620000100800 */
[----:B------:R-:W-:Y:S01]  /*6830*/  PRMT R5, RZ, 0x7610, R5 ;  /* 0x00007610ff057816 */ /* 0x000fe20000000005 */
[----:B0-----:R-:W-:-:S02]  /*6840*/  @P1 IMAD.MOV.U32 R94, RZ, RZ, R107 ;  /* 0x000000ffff5e1224 */ /* 0x001fc400078e006b */
[----:B------:R-:W-:Y:S01]  /*6850*/  @P1 IMAD.MOV.U32 R95, RZ, RZ, R113 ;  /* 0x000000ffff5f1224 */ /* 0x000fe200078e0071 */
[----:B------:R-:W-:-:S04]  /*6860*/  ISETP.GT.AND P2, PT, R148, 0x1d, PT ;  /* 0x0000001d9400780c */ /* 0x000fc80003f44270 */
[----:B------:R0:W5:Y:S01]  /*6870*/  @P1 LDG.E.U16 R5, desc[UR60][R94.64] ;  /* 0x0000003c5e051981 */ /* 0x000162000c1e1500 */
[----:B------:R-:W-:Y:S02]  /*6880*/  PRMT R93, RZ, 0x7610, R93 ;  /* 0x00007610ff5d7816 */ /* 0x000fe4000000005d */
[----:B------:R-:W-:Y:S01]  /*6890*/  PRMT R10, RZ, 0x7610, R10 ;  /* 0x00007610ff0a7816 */ /* 0x000fe2000000000a */
[----:B0-----:R-:W-:Y:S02]  /*68a0*/  @P1 IMAD.MOV.U32 R94, RZ, RZ, R97 ;  /* 0x000000ffff5e1224 */ /* 0x001fe400078e0061 */
[----:B------:R-:W-:-:S05]  /*68b0*/  @P1 IMAD.MOV.U32 R95, RZ, RZ, R106 ;  /* 0x000000ffff5f1224 */ /* 0x000fca00078e006a */
[----:B------:R4:W5:Y:S04]  /*68c0*/  @P1 LDG.E.U16 R93, desc[UR60][R94.64] ;  /* 0x0000003c5e5d1981 */ /* 0x000968000c1e1500 */
[----:B--2---:R0:W-:Y:S04]  /*68d0*/  STL [R1+0x44], R118 ;  /* 0x0000447601007387 */ /* 0x0041e80000100800 */
[----:B------:R-:W2:Y:S04]  /*68e0*/  LDL R117, [R1+0x65c] ;  /* 0x00065c0001757983 */ /* 0x000ea80000100800 */
[----:B------:R-:W2:Y:S04]  /*68f0*/  LDL R116, [R1+0x650] ;  /* 0x0006500001747983 */ /* 0x000ea80000100800 */
[----:B0-----:R-:W2:Y:S04]  /*6900*/  LDL R118, [R1+0x658] ;  /* 0x0006580001767983 */ /* 0x001ea80000100800 */
[----:B---3--:R0:W-:Y:S04]  /*6910*/  STL [R1+0x40], R114 ;  /* 0x0000407201007387 */ /* 0x0081e80000100800 */
[----:B0-----:R-:W3:Y:S01]  /*6920*/  LDL R114, [R1+0x654] ;  /* 0x0006540001727983 */ /* 0x001ee20000100800 */
[----:B----4-:R-:W-:-:S02]  /*6930*/  @P2 IMAD.MOV.U32 R95, RZ, RZ, R105 ;  /* 0x000000ffff5f2224 */ /* 0x010fc400078e0069 */
[----:B-----5:R-:W-:-:S05]  /*6940*/  @P2 IMAD.MOV.U32 R94, RZ, RZ, R104 ;  /* 0x000000ffff5e2224 */ /* 0x020fca00078e0068 */
[----:B------:R0:W4:Y:S01]  /*6950*/  @P2 LDG.E.U16 R10, desc[UR60][R94.64] ;  /* 0x0000003c5e0a2981 */ /* 0x000122000c1e1500 */
[----:B------:R-:W-:Y:S02]  /*6960*/  ISETP.GT.AND P0, PT, R148, 0x1e, PT ;  /* 0x0000001e9400780c */ /* 0x000fe40003f04270 */
[----:B------:R-:W-:Y:S02]  /*6970*/  PRMT R4, RZ, 0x7610, R4 ;  /* 0x00007610ff047816 */ /* 0x000fe40000000004 */
[----:B------:R-:W-:Y:S01]  /*6980*/  PRMT R12, RZ, 0x7610, R12 ;  /* 0x00007610ff0c7816 */ /* 0x000fe2000000000c */
[----:B0-----:R-:W-:Y:S02]  /*6990*/  @P2 IMAD.MOV.U32 R95, RZ, RZ, R101 ;  /* 0x000000ffff5f2224 */ /* 0x001fe400078e0065 */
[----:B------:R-:W-:-:S05]  /*69a0*/  @P2 IMAD.MOV.U32 R94, RZ, RZ, R100 ;  /* 0x000000ffff5e2224 */ /* 0x000fca00078e0064 */
[----:B------:R2:W5:Y:S01]  /*69b0*/  @P2 LDG.E.U16 R4, desc[UR60][R94.64] ;  /* 0x0000003c5e042981 */ /* 0x000562000c1e1500 */
[----:B------:R-:W-:-:S03]  /*69c0*/  PRMT R89, RZ, 0x7610, R89 ;  /* 0x00007610ff597816 */ /* 0x000fc60000000059 */
[----:B------:R-:W-:Y:S04]  /*69d0*/  STL [R1+0x48], R121 ;  /* 0x0000487901007387 */ /* 0x000fe80000100800 */
[----:B------:R-:W-:Y:S04]  /*69e0*/  STL [R1+0x910], R5 ;  /* 0x0009100501007387 */ /* 0x000fe80000100800 */
[----:B------:R-:W5:Y:S04]  /*69f0*/  LDL R113, [R1+0x648] ;  /* 0x0006480001717983 */ /* 0x000f680000100800 */
[----:B------:R-:W5:Y:S04]  /*6a00*/  LDL R97, [R1+0x64c] ;  /* 0x00064c0001617983 */ /* 0x000f680000100800 */
[----:B------:R-:W-:Y:S04]  /*6a10*/  STL [R1+0x914], R93 ;  /* 0x0009145d01007387 */ /* 0x000fe80000100800 */
[----:B------:R-:W5:Y:S04]  /*6a20*/  LDL R105, [R1+0x640] ;  /* 0x0006400001697983 */ /* 0x000f680000100800 */
[----:B------:R-:W5:Y:S01]  /*6a30*/  LDL R104, [R1+0x644] ;  /* 0x0006440001687983 */ /* 0x000f620000100800 */
[----:B--2---:R-:W-:-:S02]  /*6a40*/  @P0 IMAD.MOV.U32 R94, RZ, RZ, R117 ;  /* 0x000000ffff5e0224 */ /* 0x004fc400078e0075 */
[----:B------:R-:W-:-:S05]  /*6a50*/  @P0 IMAD.MOV.U32 R95, RZ, RZ, R118 ;  /* 0x000000ffff5f0224 */ /* 0x000fca00078e0076 */
[----:B------:R0:W2:Y:S02]  /*6a60*/  @P0 LDG.E.U16 R12, desc[UR60][R94.64] ;  /* 0x0000003c5e0c0981 */ /* 0x0000a4000c1e1500 */
[----:B0-----:R-:W-:Y:S02]  /*6a70*/  @P0 IMAD.MOV.U32 R95, RZ, RZ, R116 ;  /* 0x000000ffff5f0224 */ /* 0x001fe400078e0074 */
[----:B---3--:R-:W-:-:S05]  /*6a80*/  @P0 IMAD.MOV.U32 R94, RZ, RZ, R114 ;  /* 0x000000ffff5e0224 */ /* 0x008fca00078e0072 */
[----:B------:R0:W3:Y:S04]  /*6a90*/  @P0 LDG.E.U16 R89, desc[UR60][R94.64] ;  /* 0x0000003c5e590981 */ /* 0x0000e8000c1e1500 */
[----:B----4-:R-:W-:Y:S04]  /*6aa0*/  STL [R1+0x918], R10 ;  /* 0x0009180a01007387 */ /* 0x010fe80000100800 */
[----:B------:R-:W4:Y:S04]  /*6ab0*/  LDL R101, [R1+0x638] ;  /* 0x0006380001657983 */ /* 0x000f280000100800 */
[----:B------:R-:W4:Y:S01]  /*6ac0*/  LDL R100, [R1+0x63c] ;  /* 0x00063c0001647983 */ /* 0x000f220000100800 */
[----:B------:R-:W-:-:S03]  /*6ad0*/  ISETP.GT.AND P1, PT, R148, 0x1f, PT ;  /* 0x0000001f9400780c */ /* 0x000fc60003f24270 */
[----:B------:R-:W4:Y:S04]  /*6ae0*/  LDL R107, [R1+0x630] ;  /* 0x00063000016b7983 */ /* 0x000f280000100800 */
[----:B------:R-:W4:Y:S04]  /*6af0*/  LDL R106, [R1+0x634] ;  /* 0x00063400016a7983 */ /* 0x000f280000100800 */
[----:B-----5:R-:W-:Y:S01]  /*6b00*/  STL [R1+0x91c], R4 ;  /* 0x00091c0401007387 */ /* 0x020fe20000100800 */
[----:B------:R-:W-:Y:S02]  /*6b10*/  PRMT R112, RZ, 0x7610, R112 ;  /* 0x00007610ff707816 */ /* 0x000fe40000000070 */
[----:B------:R-:W-:Y:S01]  /*6b20*/  ISETP.GT.AND P2, PT, R148, 0x20, PT ;  /* 0x000000209400780c */ /* 0x000fe20003f44270 */
[----:B0-----:R-:W-:-:S02]  /*6b30*/  @P1 IMAD.MOV.U32 R95, RZ, RZ, R113 ;  /* 0x000000ffff5f1224 */ /* 0x001fc400078e0071 */
[----:B------:R-:W-:-:S05]  /*6b40*/  @P1 IMAD.MOV.U32 R94, RZ, RZ, R97 ;  /* 0x000000ffff5e1224 */ /* 0x000fca00078e0061 */
[----:B------:R0:W5:Y:S01]  /*6b50*/  @P1 LDG.E.U16 R112, desc[UR60][R94.64] ;  /* 0x0000003c5e701981 */ /* 0x000162000c1e1500 */
[----:B------:R-:W-:Y:S02]  /*6b60*/  PRMT R140, RZ, 0x7610, R140 ;  /* 0x00007610ff8c7816 */ /* 0x000fe4000000008c */
[----:B------:R-:W-:Y:S01]  /*6b70*/  PRMT R108, RZ, 0x7610, R108 ;  /* 0x00007610ff6c7816 */ /* 0x000fe2000000006c */
[----:B0-----:R-:W-:Y:S02]  /*6b80*/  @P1 IMAD.MOV.U32 R94, RZ, RZ, R104 ;  /* 0x000000ffff5e1224 */ /* 0x001fe400078e0068 */
[----:B------:R-:W-:-:S05]  /*6b90*/  @P1 IMAD.MOV.U32 R95, RZ, RZ, R105 ;  /* 0x000000ffff5f1224 */ /* 0x000fca00078e0069 */
[----:B------:R4:W5:Y:S04]  /*6ba0*/  @P1 LDG.E.U16 R140, desc[UR60][R94.64] ;  /* 0x0000003c5e8c1981 */ /* 0x000968000c1e1500 */
[----:B--2---:R-:W-:Y:S04]  /*6bb0*/  STL [R1+0x920], R12 ;  /* 0x0009200c01007387 */ /* 0x004fe80000100800 */
[----:B------:R-:W2:Y:S04]  /*6bc0*/  LDL R117, [R1+0x628] ;  /* 0x0006280001757983 */ /* 0x000ea80000100800 */
[----:B------:R-:W2:Y:S04]  /*6bd0*/  LDL R116, [R1+0x62c] ;  /* 0x00062c0001747983 */ /* 0x000ea80000100800 */
[----:B---3--:R-:W-:Y:S04]  /*6be0*/  STL [R1+0x924], R89 ;  /* 0x0009245901007387 */ /* 0x008fe80000100800 */
[----:B------:R-:W3:Y:S04]  /*6bf0*/  LDL R114, [R1+0x620] ;  /* 0x0006200001727983 */ /* 0x000ee80000100800 */
[----:B------:R-:W3:Y:S01]  /*6c00*/  LDL R97, [R1+0x624] ;  /* 0x0006240001617983 */ /* 0x000ee20000100800 */
[----:B----4-:R-:W-:-:S02]  /*6c10*/  @P2 IMAD.MOV.U32 R95, RZ, RZ, R101 ;  /* 0x000000ffff5f2224 */ /* 0x010fc400078e0065 */
[----:B------:R-:W-:-:S05]  /*6c20*/  @P2 IMAD.MOV.U32 R94, RZ, RZ, R100 ;  /* 0x000000ffff5e2224 */ /* 0x000fca00078e0064 */
[----:B------:R0:W4:Y:S01]  /*6c30*/  @P2 LDG.E.U16 R108, desc[UR60][R94.64] ;  /* 0x0000003c5e6c2981 */ /* 0x000122000c1e1500 */
[----:B------:R-:W-:Y:S02]  /*6c40*/  ISETP.GT.AND P0, PT, R148, 0x21, PT ;  /* 0x000000219400780c */ /* 0x000fe40003f04270 */
[----:B------:R-:W-:Y:S01]  /*6c50*/  PRMT R99, RZ, 0x7610, R99 ;  /* 0x00007610ff637816 */ /* 0x000fe20000000063 */
[----:B0-----:R-:W-:Y:S02]  /*6c60*/  @P2 IMAD.MOV.U32 R94, RZ, RZ, R106 ;  /* 0x000000ffff5e2224 */ /* 0x001fe400078e006a */
[----:B------:R-:W-:Y:S01]  /*6c70*/  @P2 IMAD.MOV.U32 R95, RZ, RZ, R107 ;  /* 0x000000ffff5f2224 */ /* 0x000fe200078e006b */
[----:B------:R-:W-:-:S04]  /*6c80*/  PRMT R115, RZ, 0x7610, R115 ;  /* 0x00007610ff737816 */ /* 0x000fc80000000073 */
[----:B------:R2:W4:Y:S01]  /*6c90*/  @P2 LDG.E.U16 R99, desc[UR60][R94.64] ;  /* 0x0000003c5e632981 */ /* 0x000522000c1e1500 */
[----:B------:R-:W-:-:S03]  /*6ca0*/  PRMT R96, RZ, 0x7610, R96 ;  /* 0x00007610ff607816 */ /* 0x000fc60000000060 */
[----:B-----5:R0:W-:Y:S04]  /*6cb0*/  STL [R1+0xdc], R112 ;  /* 0x0000dc7001007387 */ /* 0x0201e80000100800 */
[----:B------:R-:W5:Y:S04]  /*6cc0*/  LDL R113, [R1+0x618] ;  /* 0x0006180001717983 */ /* 0x000f680000100800 */
[----:B------:R-:W5:Y:S04]  /*6cd0*/  LDL R105, [R1+0x610] ;  /* 0x0006100001697983 */ /* 0x000f680000100800 */
[----:B0-----:R-:W5:Y:S04]  /*6ce0*/  LDL R112, [R1+0x61c] ;  /* 0x00061c0001707983 */ /* 0x001f680000100800 */
[----:B------:R-:W5:Y:S04]  /*6cf0*/  LDL R104, [R1+0x614] ;  /* 0x0006140001687983 */ /* 0x000f680000100800 */
[----:B------:R-:W-:Y:S04]  /*6d00*/  STL [R1+0x8a0], R140 ;  /* 0x0008a08c01007387 */ /* 0x000fe80000100800 */
[----:B------:R-:W5:Y:S04]  /*6d10*/  LDL R101, [R1+0x608] ;  /* 0x0006080001657983 */ /* 0x000f680000100800 */
[----:B------:R-:W5:Y:S01]  /*6d20*/  LDL R100, [R1+0x60c] ;  /* 0x00060c0001647983 */ /* 0x000f620000100800 */
[----:B--2---:R-:W-:-:S02]  /*6d30*/  @P0 IMAD.MOV.U32 R95, RZ, RZ, R117 ;  /* 0x000000ffff5f0224 */ /* 0x004fc400078e0075 */
[----:B------:R-:W-:-:S05]  /*6d40*/  @P0 IMAD.MOV.U32 R94, RZ, RZ, R116 ;  /* 0x000000ffff5e0224 */ /* 0x000fca00078e0074 */
[----:B------:R3:W2:Y:S02]  /*6d50*/  @P0 LDG.E.U16 R115, desc[UR60][R94.64] ;  /* 0x0000003c5e730981 */ /* 0x0006a4000c1e1500 */
[----:B---3--:R-:W-:Y:S02]  /*6d60*/  @P0 IMAD.MOV.U32 R95, RZ, RZ, R114 ;  /* 0x000000ffff5f0224 */ /* 0x008fe400078e0072 */
[----:B------:R-:W-:-:S05]  /*6d70*/  @P0 IMAD.MOV.U32 R94, RZ, RZ, R97 ;  /* 0x000000ffff5e0224 */ /* 0x000fca00078e0061 */
[----:B------:R5:W3:Y:S04]  /*6d80*/  @P0 LDG.E.U16 R96, desc[UR60][R94.64] ;  /* 0x0000003c5e600981 */ /* 0x000ae8000c1e1500 */
[----:B----4-:R0:W-:Y:S04]  /*6d90*/  STL [R1+0xc], R108 ;  /* 0x00000c6c01007387 */ /* 0x0101e80000100800 */
[----:B------:R-:W4:Y:S01]  /*6da0*/  LDL R107, [R1+0x604] ;  /* 0x00060400016b7983 */ /* 0x000f220000100800 */
[----:B------:R-:W-:-:S03]  /*6db0*/  ISETP.GT.AND P1, PT, R148, 0x22, PT ;  /* 0x000000229400780c */ /* 0x000fc60003f24270 */
[----:B------:R-:W2:Y:S04]  /*6dc0*/  LDL R106, [R1+0x5f8] ;  /* 0x0005f800016a7983 */ /* 0x000ea80000100800 */
[----:B0-----:R-:W2:Y:S04]  /*6dd0*/  LDL R108, [R1+0x600] ;  /* 0x00060000016c7983 */ /* 0x001ea80000100800 */
[----:B------:R0:W-:Y:S01]  /*6de0*/  STL [R1+0x8], R99 ;  /* 0x0000086301007387 */ /* 0x0001e20000100800 */
[----:B------:R-:W-:Y:S02]  /*6df0*/  ISETP.GT.AND P2, PT, R148, 0x23, PT ;  /* 0x000000239400780c */ /* 0x000fe40003f44270 */
[----:B------:R-:W-:Y:S01]  /*6e00*/  PRMT R110, RZ, 0x7610, R110 ;  /* 0x00007610ff6e7816 */ /* 0x000fe2000000006e */
[----:B------:R-:W2:Y:S04]  /*6e10*/  LDL R97, [R1+0x5f0] ;  /* 0x0005f00001617983 */ /* 0x000ea80000100800 */
[----:B0-----:R-:W2:Y:S01]  /*6e20*/  LDL R99, [R1+0x5fc] ;  /* 0x0005fc0001637983 */ /* 0x001ea20000100800 */
[----:B-----5:R-:W-:Y:S01]  /*6e30*/  @P1 IMAD.MOV.U32 R95, RZ, RZ, R113 ;  /* 0x000000ffff5f1224 */ /* 0x020fe200078e0071 */
[----:B------:R-:W-:Y:S01]  /*6e40*/  PRMT R109, RZ, 0x7610, R109 ;  /* 0x00007610ff6d7816 */ /* 0x000fe2000000006d */
[----:B------:R-:W-:-:S05]  /*6e50*/  @P1 IMAD.MOV.U32 R94, RZ, RZ, R112 ;  /* 0x000000ffff5e1224 */ /* 0x000fca00078e0070 */
[----:B------:R0:W5:Y:S01]  /*6e60*/  @P1 LDG.E.U16 R110, desc[UR60][R94.64] ;  /* 0x0000003c5e6e1981 */ /* 0x000162000c1e1500 */
[----:B------:R-:W-:Y:S01]  /*6e70*/  PRMT R4, RZ, 0x7610, R4 ;  /* 0x00007610ff047816 */ /* 0x000fe20000000004 */
[----:B0-----:R-:W-:Y:S02]  /*6e80*/  @P1 IMAD.MOV.U32 R94, RZ, RZ, R104 ;  /* 0x000000ffff5e1224 */ /* 0x001fe400078e0068 */
[----:B------:R-:W-:-:S05]  /*6e90*/  @P1 IMAD.MOV.U32 R95, RZ, RZ, R105 ;  /* 0x000000ffff5f1224 */ /* 0x000fca00078e0069 */
[----:B------:R0:W5:Y:S01]  /*6ea0*/  @P1 LDG.E.U16 R109, desc[UR60][R94.64] ;  /* 0x0000003c5e6d1981 */ /* 0x000162000c1e1500 */
[----:B------:R-:W-:Y:S01]  /*6eb0*/  PRMT R10, RZ, 0x7610, R10 ;  /* 0x00007610ff0a7816 */ /* 0x000fe2000000000a */
[----:B0-----:R-:W-:Y:S02]  /*6ec0*/  @P2 IMAD.MOV.U32 R94, RZ, RZ, R100 ;  /* 0x000000ffff5e2224 */ /* 0x001fe400078e0064 */
[----:B------:R-:W-:-:S05]  /*6ed0*/  @P2 IMAD.MOV.U32 R95, RZ, RZ, R101 ;  /* 0x000000ffff5f2224 */ /* 0x000fca00078e0065 */
[----:B------:R4:W5:Y:S04]  /*6ee0*/  @P2 LDG.E.U16 R4, desc[UR60][R94.64] ;  /* 0x0000003c5e042981 */ /* 0x000968000c1e1500 */
[----:B---3--:R0:W-:Y:S01]  /*6ef0*/  STL [R1+0x38], R96 ;  /* 0x0000386001007387 */ /* 0x0081e20000100800 */
[----:B------:R-:W-:Y:S02]  /*6f00*/  ISETP.GT.AND P0, PT, R148, 0x24, PT ;  /* 0x000000249400780c */ /* 0x000fe40003f04270 */
[----:B------:R-:W-:Y:S01]  /*6f10*/  PRMT R90, RZ, 0x7610, R90 ;  /* 0x00007610ff5a7816 */ /* 0x000fe2000000005a */
[----:B------:R-:W3:Y:S01]  /*6f20*/  LDL R105, [R1+0x5e8] ;  /* 0x0005e80001697983 */ /* 0x000ee20000100800 */
[----:B------:R-:W-:-:S03]  /*6f30*/  PRMT R13, RZ, 0x7610, R13 ;  /* 0x00007610ff0d7816 */ /* 0x000fc6000000000d */
[----:B------:R-:W3:Y:S04]  /*6f40*/  LDL R104, [R1+0x5ec] ;  /* 0x0005ec0001687983 */ /* 0x000ee80000100800 */
[----:B0-----:R-:W3:Y:S01]  /*6f50*/  LDL R96, [R1+0x5f4] ;  /* 0x0005f40001607983 */ /* 0x001ee20000100800 */
[----:B----4-:R-:W-:-:S03]  /*6f60*/  @P2 IMAD.MOV.U32 R94, RZ, RZ, R107 ;  /* 0x000000ffff5e2224 */ /* 0x010fc600078e006b */
[----:B------:R-:W4:Y:S04]  /*6f70*/  LDL R101, [R1+0x5e0] ;  /* 0x0005e00001657983 */ /* 0x000f280000100800 */
[----:B------:R-:W4:Y:S01]  /*6f80*/  LDL R100, [R1+0x5e4] ;  /* 0x0005e40001647983 */ /* 0x000f220000100800 */
[----:B--2---:R-:W-:-:S05]  /*6f90*/  @P2 IMAD.MOV.U32 R95, RZ, RZ, R108 ;  /* 0x000000ffff5f2224 */ /* 0x004fca00078e006c */
[----:B------:R0:W2:Y:S02]  /*6fa0*/  @P2 LDG.E.U16 R10, desc[UR60][R94.64] ;  /* 0x0000003c5e0a2981 */ /* 0x0000a4000c1e1500 */
[----:B0-----:R-:W-:Y:S02]  /*6fb0*/  @P0 IMAD.MOV.U32 R94, RZ, RZ, R99 ;  /* 0x000000ffff5e0224 */ /* 0x001fe400078e0063 */
[----:B------:R-:W-:-:S05]  /*6fc0*/  @P0 IMAD.MOV.U32 R95, RZ, RZ, R106 ;  /* 0x000000ffff5f0224 */ /* 0x000fca00078e006a */
[----:B------:R0:W4:Y:S02]  /*6fd0*/  @P0 LDG.E.U16 R90, desc[UR60][R94.64] ;  /* 0x0000003c5e5a0981 */ /* 0x000124000c1e1500 */
[----:B0-----:R-:W-:Y:S02]  /*6fe0*/  @P0 IMAD.MOV.U32 R95, RZ, RZ, R97 ;  /* 0x000000ffff5f0224 */ /* 0x001fe400078e0061 */
[----:B-----5:R-:W-:Y:S01]  /*6ff0*/  STL [R1+0x928], R4 ;  /* 0x0009280401007387 */ /* 0x020fe20000100800 */
[----:B---3--:R-:W-:-:S05]  /*7000*/  @P0 IMAD.MOV.U32 R94, RZ, RZ, R96 ;  /* 0x000000ffff5e0224 */ /* 0x008fca00078e0060 */
[----:B------:R0:W3:Y:S04]  /*7010*/  @P0 LDG.E.U16 R13, desc[UR60][R94.64] ;  /* 0x0000003c5e0d0981 */ /* 0x0000e8000c1e1500 */
[----:B--2---:R-:W-:Y:S04]  /*7020*/  STL [R1+0x92c], R10 ;  /* 0x00092c0a01007387 */ /* 0x004fe80000100800 */
[----:B------:R-:W2:Y:S04]  /*7030*/  LDL R113, [R1+0x5d8] ;  /* 0x0005d80001717983 */ /* 0x000ea80000100800 */
[----:B------:R-:W5:Y:S04]  /*7040*/  LDL R112, [R1+0x5dc] ;  /* 0x0005dc0001707983 */ /* 0x000f680000100800 */
[----:B------:R-:W-:Y:S04]  /*7050*/  STL [R1+0x3c], R115 ;  /* 0x00003c7301007387 */ /* 0x000fe80000100800 */
[----:B------:R1:W-:Y:S04]  /*7060*/  STL [R1+0x34], R110 ;  /* 0x0000346e01007387 */ /* 0x0003e80000100800 */
[----:B------:R-:W5:Y:S04]  /*7070*/  LDL R99, [R1+0x5d4] ;  /* 0x0005d40001637983 */ /* 0x000f680000100800 */
[----:B-1----:R-:W5:Y:S01]  /*7080*/  LDL R110, [R1+0x5d0] ;  /* 0x0005d000016e7983 */ /* 0x002f620000100800 */
[----:B------:R-:W-:-:S03]  /*7090*/  ISETP.GT.AND P1, PT, R148, 0x25, PT ;  /* 0x000000259400780c */ /* 0x000fc60003f24270 */
[----:B----4-:R-:W-:Y:S04]  /*70a0*/  STL [R1+0x930], R90 ;  /* 0x0009305a01007387 */ /* 0x010fe80000100800 */
[----:B------:R1:W-:Y:S04]  /*70b0*/  STL [R1+0x30], R109 ;  /* 0x0000306d01007387 */ /* 0x0003e80000100800 */
[----:B------:R-:W4:Y:S04]  /*70c0*/  LDL R107, [R1+0x5cc] ;  /* 0x0005cc00016b7983 */ /* 0x000f280000100800 */
[----:B------:R-:W4:Y:S04]  /*70d0*/  LDL R97, [R1+0x5c0] ;  /* 0x0005c00001617983 */ /* 0x000f280000100800 */
[----:B-1----:R-:W4:Y:S04]  /*70e0*/  LDL R109, [R1+0x5c8] ;  /* 0x0005c800016d7983 */ /* 0x002f280000100800 */
[----:B------:R-:W4:Y:S01]  /*70f0*/  LDL R96, [R1+0x5c4] ;  /* 0x0005c40001607983 */ /* 0x000f220000100800 */
[----:B0-----:R-:W-:Y:S01]  /*7100*/  @P1 IMAD.MOV.U32 R95, RZ, RZ, R105 ;  /* 0x000000ffff5f1224 */ /* 0x001fe200078e0069 */
[----:B------:R-:W-:Y:S01]  /*7110*/  ISETP.GT.AND P2, PT, R148, 0x26, PT ;  /* 0x000000269400780c */ /* 0x000fe20003f44270 */
[----:B------:R-:W-:Y:S01]  /*7120*/  @P1 IMAD.MOV.U32 R94, RZ, RZ, R104 ;  /* 0x000000ffff5e1224 */ /* 0x000fe200078e0068 */
[----:B------:R-:W-:-:S02]  /*7130*/  PRMT R9, RZ, 0x7610, R9 ;  /* 0x00007610ff097816 */ /* 0x000fc40000000009 */
[----:B------:R-:W-:-:S04]  /*7140*/  PRMT R2, RZ, 0x7610, R2 ;  /* 0x00007610ff027816 */ /* 0x000fc80000000002 */
[----:B------:R0:W4:Y:S01]  /*7150*/  @P1 LDG.E.U16 R9, desc[UR60][R94.64] ;  /* 0x0000003c5e091981 */ /* 0x000122000c1e1500 */
[----:B------:R-:W-:Y:S01]  /*7160*/  PRMT R111, RZ, 0x7610, R111 ;  /* 0x00007610ff6f7816 */ /* 0x000fe2000000006f */
[----:B0-----:R-:W-:Y:S02]  /*7170*/  @P1 IMAD.MOV.U32 R94, RZ, RZ, R100 ;  /* 0x000000ffff5e1224 */ /* 0x001fe400078e0064 */
[----:B------:R-:W-:-:S05]  /*7180*/  @P1 IMAD.MOV.U32 R95, RZ, RZ, R101 ;  /* 0x000000ffff5f1224 */ /* 0x000fca00078e0065 */
[----:B------:R2:W4:Y:S01]  /*7190*/  @P1 LDG.E.U16 R2, desc[UR60][R94.64] ;  /* 0x0000003c5e021981 */ /* 0x000522000c1e1500 */
[----:B------:R-:W-:-:S03]  /*71a0*/  PRMT R98, RZ, 0x7610, R98 ;  /* 0x00007610ff627816 */ /* 0x000fc60000000062 */
[----:B---3--:R-:W-:Y:S04]  /*71b0*/  STL [R1+0x934], R13 ;  /* 0x0009340d01007387 */ /* 0x008fe80000100800 */
[----:B------:R-:W3:Y:S04]  /*71c0*/  LDL R106, [R1+0x5b8] ;  /* 0x0005b800016a7983 */ /* 0x000ee80000100800 */
[----:B------:R-:W3:Y:S01]  /*71d0*/  LDL R105, [R1+0x5bc] ;  /* 0x0005bc0001697983 */ /* 0x000ee20000100800 */
[----:B--2---:R-:W-:Y:S02]  /*71e0*/  @P2 IMAD.MOV.U32 R95, RZ, RZ, R113 ;  /* 0x000000ffff5f2224 */ /* 0x004fe400078e0071 */
[----:B-----5:R-:W-:-:S05]  /*71f0*/  @P2 IMAD.MOV.U32 R94, RZ, RZ, R112 ;  /* 0x000000ffff5e2224 */ /* 0x020fca00078e0070 */
[----:B------:R0:W2:Y:S02]  /*7200*/  @P2 LDG.E.U16 R111, desc[UR60][R94.64] ;  /* 0x0000003c5e6f2981 */ /* 0x0000a4000c1e1500 */
[----:B0-----:R-:W-:Y:S02]  /*7210*/  @P2 IMAD.MOV.U32 R94, RZ, RZ, R99 ;  /* 0x000000ffff5e2224 */ /* 0x001fe400078e0063 */
[----:B------:R-:W-:-:S05]  /*7220*/  @P2 IMAD.MOV.U32 R95, RZ, RZ, R110 ;  /* 0x000000ffff5f2224 */ /* 0x000fca00078e006e */
[----:B------:R4:W5:Y:S01]  /*7230*/  @P2 LDG.E.U16 R98, desc[UR60][R94.64] ;  /* 0x0000003c5e622981 */ /* 0x000962000c1e1500 */
[C---:B------:R-:W-:Y:S02]  /*7240*/  ISETP.GT.AND P0, PT, R148.reuse, 0x27, PT ;  /* 0x000000279400780c */ /* 0x040fe40003f04270 */
[----:B------:R-:W-:Y:S02]  /*7250*/  ISETP.GT.AND P1, PT, R148, 0x28, PT ;  /* 0x000000289400780c */ /* 0x000fe40003f24270 */
[----:B------:R-:W-:Y:S02]  /*7260*/  PRMT R141, RZ, 0x7610, R141 ;  /* 0x00007610ff8d7816 */ /* 0x000fe4000000008d */
[----:B------:R-:W-:-:S07]  /*7270*/  PRMT R142, RZ, 0x7610, R142 ;  /* 0x00007610ff8e7816 */ /* 0x000fce000000008e */
[----:B----4-:R-:W-:Y:S02]  /*7280*/  @P0 IMAD.MOV.U32 R94, RZ, RZ, R107 ;  /* 0x000000ffff5e0224 */ /* 0x010fe400078e006b */
[----:B------:R-:W-:-:S05]  /*7290*/  @P0 IMAD.MOV.U32 R95, RZ, RZ, R109 ;  /* 0x000000ffff5f0224 */ /* 0x000fca00078e006d */
[----:B------:R0:W4:Y:S01]  /*72a0*/  @P0 LDG.E.U16 R141, desc[UR60][R94.64] ;  /* 0x0000003c5e8d0981 */ /* 0x000122000c1e1500 */
[----:B------:R-:W-:Y:S01]  /*72b0*/  PRMT R102, RZ, 0x7610, R102 ;  /* 0x00007610ff667816 */ /* 0x000fe20000000066 */
[----:B0-----:R-:W-:Y:S02]  /*72c0*/  @P0 IMAD.MOV.U32 R94, RZ, RZ, R96 ;  /* 0x000000ffff5e0224 */ /* 0x001fe400078e0060 */
[----:B------:R-:W-:-:S05]  /*72d0*/  @P0 IMAD.MOV.U32 R95, RZ, RZ, R97 ;  /* 0x000000ffff5f0224 */ /* 0x000fca00078e0061 */
[----:B------:R3:W2:Y:S04]  /*72e0*/  @P0 LDG.E.U16 R142, desc[UR60][R94.64] ;  /* 0x0000003c5e8e0981 */ /* 0x0006a8000c1e1500 */
[----:B------:R-:W-:Y:S04]  /*72f0*/  STL [R1+0x938], R9 ;  /* 0x0009380901007387 */ /* 0x000fe80000100800 */
[----:B------:R-:W2:Y:S04]  /*7300*/  LDL R108, [R1+0x5b0] ;  /* 0x0005b000016c7983 */ /* 0x000ea80000100800 */
[----:B------:R-:W2:Y:S04]  /*7310*/  LDL R104, [R1+0x5b4] ;  /* 0x0005b40001687983 */ /* 0x000ea80000100800 */
[----:B------:R-:W2:Y:S04]  /*7320*/  LDL R101, [R1+0x5a8] ;  /* 0x0005a80001657983 */ /* 0x000ea80000100800 */
[----:B------:R-:W2:Y:S04]  /*7330*/  LDL R100, [R1+0x5ac] ;  /* 0x0005ac0001647983 */ /* 0x000ea80000100800 */
[----:B------:R-:W-:Y:S04]  /*7340*/  STL [R1+0x93c], R2 ;  /* 0x00093c0201007387 */ /* 0x000fe80000100800 */
[----:B------:R-:W2:Y:S01]  /*7350*/  LDL R99, [R1+0x5a0] ;  /* 0x0005a00001637983 */ /* 0x000ea20000100800 */
[----:B---3--:R-:W-:-:S02]  /*7360*/  @P1 IMAD.MOV.U32 R95, RZ, RZ, R106 ;  /* 0x000000ffff5f1224 */ /* 0x008fc400078e006a */
[----:B------:R-:W-:-:S05]  /*7370*/  @P1 IMAD.MOV.U32 R94, RZ, RZ, R105 ;  /* 0x000000ffff5e1224 */ /* 0x000fca00078e0069 */
[----:B------:R0:W3:Y:S04]  /*7380*/  @P1 LDG.E.U16 R102, desc[UR60][R94.64] ;  /* 0x0000003c5e661981 */ /* 0x0000e8000c1e1500 */
[----:B-----5:R1:W-:Y:S04]  /*7390*/  STL [R1+0xa0], R98 ;  /* 0x0000a06201007387 */ /* 0x0203e80000100800 */
[----:B-1----:R-:W5:Y:S04]  /*73a0*/  LDL R98, [R1+0x5a4] ;  /* 0x0005a40001627983 */ /* 0x002f680000100800 */
[----:B----4-:R-:W-:Y:S04]  /*73b0*/  STL [R1+0x8a4], R141 ;  /* 0x0008a48d01007387 */ /* 0x010fe80000100800 */
[----:B------:R-:W4:Y:S04]  /*73c0*/  LDL R97, [R1+0x598] ;  /* 0x0005980001617983 */ /* 0x000f280000100800 */
[----:B------:R-:W4:Y:S01]  /*73d0*/  LDL R96, [R1+0x59c] ;  /* 0x00059c0001607983 */ /* 0x000f220000100800 */
[----:B------:R-:W-:-:S03]  /*73e0*/  ISETP.GT.AND P2, PT, R148, 0x29, PT ;  /* 0x000000299400780c */ /* 0x000fc60003f44270 */
[----:B--2---:R-:W-:Y:S04]  /*73f0*/  STL [R1+0x940], R142 ;  /* 0x0009408e01007387 */ /* 0x004fe80000100800 */
[----:B------:R-:W2:Y:S04]  /*7400*/  LDL R107, [R1+0x590] ;  /* 0x00059000016b7983 */ /* 0x000ea80000100800 */
[----:B------:R-:W2:Y:S04]  /*7410*/  LDL R106, [R1+0x594] ;  /* 0x00059400016a7983 */ /* 0x000ea80000100800 */
[----:B------:R-:W2:Y:S01]  /*7420*/  LDL R105, [R1+0x588] ;  /* 0x0005880001697983 */ /* 0x000ea20000100800 */
[----:B------:R-:W-:Y:S01]  /*7430*/  PRMT R103, RZ, 0x7610, R103 ;  /* 0x00007610ff677816 */ /* 0x000fe20000000067 */
[----:B0-----:R-:W-:-:S02]  /*7440*/  @P1 IMAD.MOV.U32 R94, RZ, RZ, R104 ;  /* 0x000000ffff5e1224 */ /* 0x001fc400078e0068 */
[----:B------:R-:W-:Y:S01]  /*7450*/  @P1 IMAD.MOV.U32 R95, RZ, RZ, R108 ;  /* 0x000000ffff5f1224 */ /* 0x000fe200078e006c */
[----:B------:R-:W-:-:S04]  /*7460*/  PRMT R2, RZ, 0x7610, R2 ;  /* 0x00007610ff027816 */ /* 0x000fc80000000002 */
[----:B------:R0:W2:Y:S02]  /*7470*/  @P1 LDG.E.U16 R103, desc[UR60][R94.64] ;  /* 0x0000003c5e671981 */ /* 0x0000a4000c1e1500 */
[----:B0-----:R-:W-:Y:S02]  /*7480*/  @P2 IMAD.MOV.U32 R94, RZ, RZ, R100 ;  /* 0x000000ffff5e2224 */ /* 0x001fe400078e0064 */
[----:B------:R-:W-:-:S05]  /*7490*/  @P2 IMAD.MOV.U32 R95, RZ, RZ, R101 ;  /* 0x000000ffff5f2224 */ /* 0x000fca00078e0065 */
[----:B------:R0:W2:Y:S01]  /*74a0*/  @P2 LDG.E.U16 R2, desc[UR60][R94.64] ;  /* 0x0000003c5e022981 */ /* 0x0000a2000c1e1500 */
[----:B------:R-:W-:Y:S01]  /*74b0*/  PRMT R9, RZ, 0x7610, R9 ;  /* 0x00007610ff097816 */ /* 0x000fe20000000009 */
[----:B0-----:R-:W-:Y:S02]  /*74c0*/  @P2 IMAD.MOV.U32 R95, RZ, RZ, R99 ;  /* 0x000000ffff5f2224 */ /* 0x001fe400078e0063 */
[----:B---3--:R0:W-:Y:S04]  /*74d0*/  STL [R1+0x4], R102 ;  /* 0x0000046601007387 */ /* 0x0081e80000100800 */
[----:B0-----:R-:W3:Y:S01]  /*74e0*/  LDL R102, [R1+0x58c] ;  /* 0x00058c0001667983 */ /* 0x001ee20000100800 */
[----:B-----5:R-:W-:-:S05]  /*74f0*/  @P2 IMAD.MOV.U32 R94, RZ, RZ, R98 ;  /* 0x000000ffff5e2224 */ /* 0x020fca00078e0062 */
        /* <DEDUP_REMOVED lines=9> */
[----:B--2---:R-:W-:Y:S02]  /*7590*/  @P0 IMAD.MOV.U32 R94, RZ, RZ, R106 ;  /* 0x000000ffff5e0224 */ /* 0x004fe400078e006a */
[----:B------:R-:W-:-:S05]  /*75a0*/  @P0 IMAD.MOV.U32 R95, RZ, RZ, R107 ;  /* 0x000000ffff5f0224 */ /* 0x000fca00078e006b */
[----:B------:R0:W2:Y:S04]  /*75b0*/  @P0 LDG.E.U16 R4, desc[UR60][R94.64] ;  /* 0x0000003c5e040981 */ /* 0x0000a8000c1e1500 */
[----:B------:R-:W-:Y:S04]  /*75c0*/  STL [R1+0xa8], R111 ;  /* 0x0000a86f01007387 */ /* 0x000fe80000100800 */
[----:B------:R-:W2:Y:S01]  /*75d0*/  LDL R101, [R1+0x580] ;  /* 0x0005800001657983 */ /* 0x000ea20000100800 */
[----:B0-----:R-:W-:-:S03]  /*75e0*/  @P1 IMAD.MOV.U32 R95, RZ, RZ, R105 ;  /* 0x000000ffff5f1224 */ /* 0x001fc600078e0069 */
[----:B------:R-:W2:Y:S04]  /*75f0*/  LDL R100, [R1+0x584] ;  /* 0x0005840001647983 */ /* 0x000ea80000100800 */
[----:B------:R-:W2:Y:S04]  /*7600*/  LDL R104, [R1+0x578] ;  /* 0x0005780001687983 */ /* 0x000ea80000100800 */
[----:B------:R0:W-:Y:S04]  /*7610*/  STL [R1], R103 ;  /* 0x0000006701007387 */ /* 0x0001e80000100800 */
[----:B0-----:R-:W2:Y:S04]  /*7620*/  LDL R103, [R1+0x57c] ;  /* 0x00057c0001677983 */ /* 0x001ea80000100800 */
[----:B------:R-:W-:Y:S04]  /*7630*/  STL [R1+0x944], R2 ;  /* 0x0009440201007387 */ /* 0x000fe80000100800 */
[----:B------:R-:W2:Y:S04]  /*7640*/  LDL R99, [R1+0x570] ;  /* 0x0005700001637983 */ /* 0x000ea80000100800 */
[----:B------:R-:W2:Y:S01]  /*7650*/  LDL R98, [R1+0x574] ;  /* 0x0005740001627983 */ /* 0x000ea20000100800 */
[----:B---3--:R-:W-:-:S05]  /*7660*/  @P1 IMAD.MOV.U32 R94, RZ, RZ, R102 ;  /* 0x000000ffff5e1224 */ /* 0x008fca00078e0066 */
[----:B------:R0:W3:Y:S04]  /*7670*/  @P1 LDG.E.U16 R93, desc[UR60][R94.64] ;  /* 0x0000003c5e5d1981 */ /* 0x0000e8000c1e1500 */
[----:B-----5:R-:W-:Y:S04]  /*7680*/  STL [R1+0x948], R9 ;  /* 0x0009480901007387 */ /* 0x020fe80000100800 */
[----:B------:R-:W5:Y:S04]  /*7690*/  LDL R97, [R1+0x568] ;  /* 0x0005680001617983 */ /* 0x000f680000100800 */
[----:B------:R-:W5:Y:S01]  /*76a0*/  LDL R96, [R1+0x56c] ;  /* 0x00056c0001607983 */ /* 0x000f620000100800 */
[----:B------:R-:W-:-:S02]  /*76b0*/  ISETP.GT.AND P2, PT, R148, 0x2c, PT ;  /* 0x0000002c9400780c */ /* 0x000fc40003f44270 */
[----:B------:R-:W-:Y:S01]  /*76c0*/  PRMT R5, RZ, 0x7610, R5 ;  /* 0x00007610ff057816 */ /* 0x000fe20000000005 */
[----:B----4-:R-:W-:Y:S01]  /*76d0*/  STL [R1+0x94c], R10 ;  /* 0x00094c0a01007387 */ /* 0x010fe20000100800 */
[----:B------:R-:W-:-:S03]  /*76e0*/  PRMT R6, RZ, 0x7610, R6 ;  /* 0x00007610ff067816 */ /* 0x000fc60000000006 */
[----:B--2---:R1:W-:Y:S04]  /*76f0*/  STL [R1+0x950], R4 ;  /* 0x0009500401007387 */ /* 0x0043e80000100800 */
[----:B------:R-:W2:Y:S04]  /*7700*/  LDL R102, [R1+0x560] ;  /* 0x0005600001667983 */ /* 0x000ea80000100800 */
[----:B-1----:R-:W4:Y:S01]  /*7710*/  LDL R4, [R1+0x564] ;  /* 0x0005640001047983 */ /* 0x002f220000100800 */
[----:B0-----:R-:W-:Y:S02]  /*7720*/  @P1 IMAD.MOV.U32 R95, RZ, RZ, R101 ;  /* 0x000000ffff5f1224 */ /* 0x001fe400078e0065 */
[----:B------:R-:W-:-:S05]  /*7730*/  @P1 IMAD.MOV.U32 R94, RZ, RZ, R100 ;  /* 0x000000ffff5e1224 */ /* 0x000fca00078e0064 */
[----:B------:R0:W4:Y:S01]  /*7740*/  @P1 LDG.E.U16 R5, desc[UR60][R94.64] ;  /* 0x0000003c5e051981 */ /* 0x000122000c1e1500 */
[----:B------:R-:W-:Y:S02]  /*7750*/  ISETP.GT.AND P0, PT, R148, 0x2d, PT ;  /* 0x0000002d9400780c */ /* 0x000fe40003f04270 */
[----:B------:R-:W-:Y:S01]  /*7760*/  PRMT R91, RZ, 0x7610, R91 ;  /* 0x00007610ff5b7816 */ /* 0x000fe2000000005b */
[----:B0-----:R-:W-:Y:S02]  /*7770*/  @P2 IMAD.MOV.U32 R95, RZ, RZ, R104 ;  /* 0x000000ffff5f2224 */ /* 0x001fe400078e0068 */
[----:B------:R-:W-:-:S05]  /*7780*/  @P2 IMAD.MOV.U32 R94, RZ, RZ, R103 ;  /* 0x000000ffff5e2224 */ /* 0x000fca00078e0067 */
[----:B------:R0:W4:Y:S02]  /*7790*/  @P2 LDG.E.U16 R6, desc[UR60][R94.64] ;  /* 0x0000003c5e062981 */ /* 0x000124000c1e1500 */
[----:B0-----:R-:W-:Y:S02]  /*77a0*/  @P2 IMAD.MOV.U32 R94, RZ, RZ, R98 ;  /* 0x000000ffff5e2224 */ /* 0x001fe400078e0062 */
[----:B------:R-:W-:-:S05]  /*77b0*/  @P2 IMAD.MOV.U32 R95, RZ, RZ, R99 ;  /* 0x000000ffff5f2224 */ /* 0x000fca00078e0063 */
[----:B------:R5:W4:Y:S01]  /*77c0*/  @P2 LDG.E.U16 R91, desc[UR60][R94.64] ;  /* 0x0000003c5e5b2981 */ /* 0x000b22000c1e1500 */
[----:B------:R-:W-:-:S03]  /*77d0*/  PRMT R7, RZ, 0x7610, R7 ;  /* 0x00007610ff077816 */ /* 0x000fc60000000007 */
[----:B---3--:R-:W-:Y:S04]  /*77e0*/  STL [R1+0x954], R93 ;  /* 0x0009545d01007387 */ /* 0x008fe80000100800 */
[----:B------:R-:W3:Y:S04]  /*77f0*/  LDL R101, [R1+0x558] ;  /* 0x0005580001657983 */ /* 0x000ee80000100800 */
[----:B------:R-:W3:Y:S01]  /*7800*/  LDL R100, [R1+0x55c] ;  /* 0x00055c0001647983 */ /* 0x000ee20000100800 */
[----:B-----5:R-:W-:Y:S02]  /*7810*/  @P0 IMAD.MOV.U32 R95, RZ, RZ, R97 ;  /* 0x000000ffff5f0224 */ /* 0x020fe400078e0061 */
[----:B------:R-:W-:-:S05]  /*7820*/  @P0 IMAD.MOV.U32 R94, RZ, RZ, R96 ;  /* 0x000000ffff5e0224 */ /* 0x000fca00078e0060 */
[----:B------:R2:W5:Y:S01]  /*7830*/  @P0 LDG.E.U16 R7, desc[UR60][R94.64] ;  /* 0x0000003c5e070981 */ /* 0x000562000c1e1500 */
[----:B------:R-:W-:Y:S02]  /*7840*/  ISETP.GT.AND P1, PT, R148, 0x2e, PT ;  /* 0x0000002e9400780c */ /* 0x000fe40003f24270 */
[----:B------:R-:W-:Y:S02]  /*7850*/  PRMT R92, RZ, 0x7610, R92 ;  /* 0x00007610ff5c7816 */ /* 0x000fe4000000005c */
[----:B------:R-:W-:Y:S01]  /*7860*/  PRMT R141, RZ, 0x7610, R141 ;  /* 0x00007610ff8d7816 */ /* 0x000fe2000000008d */
[----:B--2---:R-:W-:Y:S02]  /*7870*/  @P0 IMAD.MOV.U32 R95, RZ, RZ, R102 ;  /* 0x000000ffff5f0224 */ /* 0x004fe400078e0066 */
[----:B----4-:R-:W-:-:S05]  /*7880*/  @P0 IMAD.MOV.U32 R94, RZ, RZ, R4 ;  /* 0x000000ffff5e0224 */ /* 0x010fca00078e0004 */
[----:B------:R3:W2:Y:S04]  /*7890*/  @P0 LDG.E.U16 R92, desc[UR60][R94.64] ;  /* 0x0000003c5e5c0981 */ /* 0x0006a8000c1e1500 */
[----:B------:R-:W-:Y:S04]  /*78a0*/  STL [R1+0x958], R5 ;  /* 0x0009580501007387 */ /* 0x000fe80000100800 */
[----:B------:R-:W4:Y:S04]  /*78b0*/  LDL R10, [R1+0x550] ;  /* 0x00055000010a7983 */ /* 0x000f280000100800 */
[----:B------:R-:W4:Y:S04]  /*78c0*/  LDL R9, [R1+0x554] ;  /* 0x0005540001097983 */ /* 0x000f280000100800 */
[----:B------:R0:W-:Y:S04]  /*78d0*/  STL [R1+0x95c], R6 ;  /* 0x00095c0601007387 */ /* 0x0001e80000100800 */
[----:B------:R-:W4:Y:S04]  /*78e0*/  LDL R99, [R1+0x548] ;  /* 0x0005480001637983 */ /* 0x000f280000100800 */
[----:B------:R-:W4:Y:S04]  /*78f0*/  LDL R98, [R1+0x54c] ;  /* 0x00054c0001627983 */ /* 0x000f280000100800 */
[----:B------:R1:W-:Y:S04]  /*7900*/  STL [R1+0x960], R91 ;  /* 0x0009605b01007387 */ /* 0x0003e80000100800 */
[----:B------:R-:W4:Y:S04]  /*7910*/  LDL R97, [R1+0x540] ;  /* 0x0005400001617983 */ /* 0x000f280000100800 */
[----:B0-----:R-:W4:Y:S04]  /*7920*/  LDL R6, [R1+0x544] ;  /* 0x0005440001067983 */ /* 0x001f280000100800 */
[----:B------:R-:W4:Y:S04]  /*7930*/  LDL R96, [R1+0x538] ;  /* 0x0005380001607983 */ /* 0x000f280000100800 */
[----:B------:R-:W4:Y:S01]  /*7940*/  LDL R93, [R1+0x53c] ;  /* 0x00053c00015d7983 */ /* 0x000f220000100800 */
[----:B---3--:R-:W-:-:S02]  /*7950*/  @P1 IMAD.MOV.U32 R95, RZ, RZ, R101 ;  /* 0x000000ffff5f1224 */ /* 0x008fc400078e0065 */
[----:B------:R-:W-:-:S05]  /*7960*/  @P1 IMAD.MOV.U32 R94, RZ, RZ, R100 ;  /* 0x000000ffff5e1224 */ /* 0x000fca00078e0064 */
[----:B------:R4:W3:Y:S04]  /*7970*/  @P1 LDG.E.U16 R141, desc[UR60][R94.64] ;  /* 0x0000003c5e8d1981 */ /* 0x0008e8000c1e1500 */
[----:B-----5:R-:W-:Y:S04]  /*7980*/  STL [R1+0x964], R7 ;  /* 0x0009640701007387 */ /* 0x020fe80000100800 */
[----:B------:R-:W5:Y:S04]  /*7990*/  LDL R5, [R1+0x530] ;  /* 0x0005300001057983 */ /* 0x000f680000100800 */
[----:B------:R-:W5:Y:S01]  /*79a0*/  LDL R4, [R1+0x534] ;  /* 0x0005340001047983 */ /* 0x000f620000100800 */
[----:B------:R-:W-:-:S02]  /*79b0*/  ISETP.GT.AND P2, PT, R148, 0x2f, PT ;  /* 0x0000002f9400780c */ /* 0x000fc40003f44270 */
[----:B------:R-:W-:Y:S02]  /*79c0*/  PRMT R140, RZ, 0x7610, R140 ;  /* 0x00007610ff8c7816 */ /* 0x000fe4000000008c */
[----:B------:R-:W-:Y:S02]  /*79d0*/  ISETP.GT.AND P0, PT, R148, 0x30, PT ;  /* 0x000000309400780c */ /* 0x000fe40003f04270 */
[----:B------:R-:W-:Y:S02]  /*79e0*/  PRMT R143, RZ, 0x7610, R143 ;  /* 0x00007610ff8f7816 */ /* 0x000fe4000000008f */
[----:B------:R-:W-:Y:S01]  /*79f0*/  PRMT R0, RZ, 0x7610, R0 ;  /* 0x00007610ff007816 */ /* 0x000fe20000000000 */
[----:B--2---:R0:W-:Y:S04]  /*7a00*/  STL [R1+0x968], R92 ;  /* 0x0009685c01007387 */ /* 0x0041e80000100800 */
[----:B-1----:R-:W2:Y:S04]  /*7a10*/  LDL R91, [R1+0x52c] ;  /* 0x00052c00015b7983 */ /* 0x002ea80000100800 */
[----:B0-----:R-:W2:Y:S01]  /*7a20*/  LDL R92, [R1+0x528] ;  /* 0x00052800015c7983 */ /* 0x001ea20000100800 */
[----:B----4-:R-:W-:-:S02]  /*7a30*/  @P1 IMAD.MOV.U32 R95, RZ, RZ, R10 ;  /* 0x000000ffff5f1224 */ /* 0x010fc400078e000a */
[----:B------:R-:W-:-:S05]  /*7a40*/  @P1 IMAD.MOV.U32 R94, RZ, RZ, R9 ;  /* 0x000000ffff5e1224 */ /* 0x000fca00078e0009 */
[----:B------:R0:W4:Y:S02]  /*7a50*/  @P1 LDG.E.U16 R140, desc[UR60][R94.64] ;  /* 0x0000003c5e8c1981 */ /* 0x000124000c1e1500 */
[----:B0-----:R-:W-:Y:S02]  /*7a60*/  @P2 IMAD.MOV.U32 R94, RZ, RZ, R98 ;  /* 0x000000ffff5e2224 */ /* 0x001fe400078e0062 */
[----:B------:R-:W-:-:S05]  /*7a70*/  @P2 IMAD.MOV.U32 R95, RZ, RZ, R99 ;  /* 0x000000ffff5f2224 */ /* 0x000fca00078e0063 */
[----:B------:R0:W4:Y:S01]  /*7a80*/  @P2 LDG.E.U16 R143, desc[UR60][R94.64] ;  /* 0x0000003c5e8f2981 */ /* 0x000122000c1e1500 */
[----:B------:R-:W-:Y:S01]  /*7a90*/  PRMT R2, RZ, 0x7610, R2 ;  /* 0x00007610ff027816 */ /* 0x000fe20000000002 */
[----:B0-----:R-:W-:Y:S02]  /*7aa0*/  @P2 IMAD.MOV.U32 R94, RZ, RZ, R6 ;  /* 0x000000ffff5e2224 */ /* 0x001fe400078e0006 */
[----:B------:R-:W-:-:S05]  /*7ab0*/  @P2 IMAD.MOV.U32 R95, RZ, RZ, R97 ;  /* 0x000000ffff5f2224 */ /* 0x000fca00078e0061 */
[----:B------:R0:W4:Y:S02]  /*7ac0*/  @P2 LDG.E.U16 R0, desc[UR60][R94.64] ;  /* 0x0000003c5e002981 */ /* 0x000124000c1e1500 */
[----:B0-----:R-:W-:Y:S02]  /*7ad0*/  @P0 IMAD.MOV.U32 R94, RZ, RZ, R93 ;  /* 0x000000ffff5e0224 */ /* 0x001fe400078e005d */
[----:B------:R-:W-:-:S05]  /*7ae0*/  @P0 IMAD.MOV.U32 R95, RZ, RZ, R96 ;  /* 0x000000ffff5f0224 */ /* 0x000fca00078e0060 */
[----:B------:R5:W4:Y:S04]  /*7af0*/  @P0 LDG.E.U16 R2, desc[UR60][R94.64] ;  /* 0x0000003c5e020981 */ /* 0x000b28000c1e1500 */
[----:B---3--:R0:W-:Y:S04]  /*7b00*/  STL [R1+0x96c], R141 ;  /* 0x00096c8d01007387 */ /* 0x0081e80000100800 */
[----:B------:R-:W3:Y:S04]  /*7b10*/  LDL R10, [R1+0x520] ;  /* 0x00052000010a7983 */ /* 0x000ee80000100800 */
[----:B------:R-:W4:Y:S04]  /*7b20*/  LDL R9, [R1+0x524] ;  /* 0x0005240001097983 */ /* 0x000f280000100800 */
[----:B------:R-:W4:Y:S04]  /*7b30*/  LDL R100, [R1+0x518] ;  /* 0x0005180001647983 */ /* 0x000f280000100800 */
[----:B------:R-:W4:Y:S04]  /*7b40*/  LDL R99, [R1+0x51c] ;  /* 0x00051c0001637983 */ /* 0x000f280000100800 */
[----:B------:R-:W4:Y:S04]  /*7b50*/  LDL R7, [R1+0x510] ;  /* 0x0005100001077983 */ /* 0x000f280000100800 */
[----:B------:R-:W4:Y:S04]  /*7b60*/  LDL R6, [R1+0x514] ;  /* 0x0005140001067983 */ /* 0x000f280000100800 */
[----:B------:R-:W4:Y:S04]  /*7b70*/  LDL R98, [R1+0x508] ;  /* 0x0005080001627983 */ /* 0x000f280000100800 */
[----:B------:R-:W4:Y:S01]  /*7b80*/  LDL R97, [R1+0x50c] ;  /* 0x00050c0001617983 */ /* 0x000f220000100800 */
[----:B-----5:R-:W-:-:S03]  /*7b90*/  @P0 IMAD.MOV.U32 R95, RZ, RZ, R5 ;  /* 0x000000ffff5f0224 */ /* 0x020fc600078e0005 */
[----:B------:R-:W5:Y:S01]  /*7ba0*/  LDL R5, [R1+0x500] ;  /* 0x0005000001057983 */ /* 0x000f620000100800 */
[----:B------:R-:W-:-:S03]  /*7bb0*/  @P0 IMAD.MOV.U32 R94, RZ, RZ, R4 ;  /* 0x000000ffff5e0224 */ /* 0x000fc600078e0004 */
[----:B------:R-:W5:Y:S01]  /*7bc0*/  LDL R4, [R1+0x504] ;  /* 0x0005040001047983 */ /* 0x000f620000100800 */
[C---:B------:R-:W-:Y:S02]  /*7bd0*/  ISETP.GT.AND P1, PT, R148.reuse, 0x31, PT ;  /* 0x000000319400780c */ /* 0x040fe40003f24270 */
[----:B------:R-:W-:Y:S01]  /*7be0*/  PRMT R142, RZ, 0x7610, R142 ;  /* 0x00007610ff8e7816 */ /* 0x000fe2000000008e */
[----:B------:R-:W5:Y:S01]  /*7bf0*/  LDL R96, [R1+0x4f8] ;  /* 0x0004f80001607983 */ /* 0x000f620000100800 */
[----:B------:R-:W-:Y:S02]  /*7c00*/  ISETP.GT.AND P2, PT, R148, 0x32, PT ;  /* 0x000000329400780c */ /* 0x000fe40003f44270 */
[----:B------:R-:W-:Y:S01]  /*7c10*/  PRMT R13, RZ, 0x7610, R13 ;  /* 0x00007610ff0d7816 */ /* 0x000fe2000000000d */
[----:B------:R-:W5:Y:S04]  /*7c20*/  LDL R93, [R1+0x4fc] ;  /* 0x0004fc00015d7983 */ /* 0x000f680000100800 */
[----:B------:R2:W5:Y:S01]  /*7c30*/  @P0 LDG.E.U16 R142, desc[UR60][R94.64] ;  /* 0x0000003c5e8e0981 */ /* 0x000562000c1e1500 */
[----:B------:R-:W-:-:S02]  /*7c40*/  PRMT R90, RZ, 0x7610, R90 ;  /* 0x00007610ff5a7816 */ /* 0x000fc4000000005a */
[----:B------:R-:W-:Y:S01]  /*7c50*/  ISETP.GT.AND P0, PT, R148, 0x33, PT ;  /* 0x000000339400780c */ /* 0x000fe20003f04270 */
[----:B------:R-:W5:Y:S01]  /*7c60*/  LDL R108, [R1+0x30c] ;  /* 0x00030c00016c7983 */ /* 0x000f620000100800 */
[----:B------:R-:W-:Y:S02]  /*7c70*/  PRMT R89, RZ, 0x7610, R89 ;  /* 0x00007610ff597816 */ /* 0x000fe40000000059 */
[----:B------:R-:W-:Y:S01]  /*7c80*/  PRMT R12, RZ, 0x7610, R12 ;  /* 0x00007610ff0c7816 */ /* 0x000fe2000000000c */
[----:B------:R-:W5:Y:S01]  /*7c90*/  LDL R107, [R1+0x310] ;  /* 0x00031000016b7983 */ /* 0x000f620000100800 */
[----:B------:R-:W-:Y:S02]  /*7ca0*/  PRMT R11, RZ, 0x7610, R11 ;  /* 0x00007610ff0b7816 */ /* 0x000fe4000000000b */
[----:B------:R-:W-:Y:S01]  /*7cb0*/  PRMT R8, RZ, 0x7610, R8 ;  /* 0x00007610ff087816 */ /* 0x000fe20000000008 */
[----:B------:R-:W5:Y:S01]  /*7cc0*/  LDL R105, [R1+0x304] ;  /* 0x0003040001697983 */ /* 0x000f620000100800 */
[----:B------:R-:W-:-:S02]  /*7cd0*/  PRMT R249, RZ, 0x7610, R249 ;  /* 0x00007610fff97816 */ /* 0x000fc400000000f9 */
[----:B------:R-:W-:Y:S01]  /*7ce0*/  PRMT R247, RZ, 0x7610, R247 ;  /* 0x00007610fff77816 */ /* 0x000fe200000000f7 */
[----:B------:R-:W5:Y:S01]  /*7cf0*/  LDL R104, [R1+0x308] ;  /* 0x0003080001687983 */ /* 0x000f620000100800 */
[----:B------:R-:W-:Y:S02]  /*7d00*/  PRMT R246, RZ, 0x7610, R246 ;  /* 0x00007610fff67816 */ /* 0x000fe400000000f6 */
[----:B------:R-:W-:Y:S01]  /*7d10*/  PRMT R245, RZ, 0x7610, R245 ;  /* 0x00007610fff57816 */ /* 0x000fe200000000f5 */
[----:B------:R-:W5:Y:S01]  /*7d20*/  LDL R106, [R1+0x2fc] ;  /* 0x0002fc00016a7983 */ /* 0x000f620000100800 */
[----:B--2---:R-:W-:-:S03]  /*7d30*/  @P1 IMAD.MOV.U32 R94, RZ, RZ, R91 ;  /* 0x000000ffff5e1224 */ /* 0x004fc600078e005b */
[----:B------:R-:W2:Y:S01]  /*7d40*/  LDL R91, [R1+0x4ec] ;  /* 0x0004ec00015b7983 */ /* 0x000ea20000100800 */
[----:B------:R-:W-:Y:S01]  /*7d50*/  @P1 IMAD.MOV.U32 R95, RZ, RZ, R92 ;  /* 0x000000ffff5f1224 */ /* 0x000fe200078e005c */
[----:B------:R-:W-:Y:S02]  /*7d60*/  PRMT R243, RZ, 0x7610, R243 ;  /* 0x00007610fff37816 */ /* 0x000fe400000000f3 */
[----:B------:R-:W2:Y:S04]  /*7d70*/  LDL R92, [R1+0x4e8] ;  /* 0x0004e800015c7983 */ /* 0x000ea80000100800 */
[----:B------:R3:W2:Y:S01]  /*7d80*/  @P1 LDG.E.U16 R13, desc[UR60][R94.64] ;  /* 0x0000003c5e0d1981 */ /* 0x0006a2000c1e1500 */
[----:B------:R-:W-:Y:S02]  /*7d90*/  PRMT R241, RZ, 0x7610, R241 ;  /* 0x00007610fff17816 */ /* 0x000fe400000000f1 */
[----:B------:R-:W-:Y:S01]  /*7da0*/  PRMT R239, RZ, 0x7610, R239 ;  /* 0x00007610ffef7816 */ /* 0x000fe200000000ef */
[----:B------:R-:W2:Y:S01]  /*7db0*/  LDL R111, [R1+0x2d4] ;  /* 0x0002d400016f7983 */ /* 0x000ea20000100800 */
[----:B------:R-:W-:-:S02]  /*7dc0*/  PRMT R237, RZ, 0x7610, R237 ;  /* 0x00007610ffed7816 */ /* 0x000fc400000000ed */
[----:B------:R-:W-:Y:S01]  /*7dd0*/  PRMT R235, RZ, 0x7610, R235 ;  /* 0x00007610ffeb7816 */ /* 0x000fe200000000eb */
[----:B------:R-:W2:Y:S01]  /*7de0*/  LDL R110, [R1+0x2d8] ;  /* 0x0002d800016e7983 */ /* 0x000ea20000100800 */
[----:B------:R-:W-:Y:S02]  /*7df0*/  PRMT R233, RZ, 0x7610, R233 ;  /* 0x00007610ffe97816 */ /* 0x000fe400000000e9 */
[----:B------:R-:W-:Y:S01]  /*7e00*/  PRMT R231, RZ, 0x7610, R231 ;  /* 0x00007610ffe77816 */ /* 0x000fe200000000e7 */
[----:B------:R-:W2:Y:S01]  /*7e10*/  LDL R113, [R1+0x2cc] ;  /* 0x0002cc0001717983 */ /* 0x000ea20000100800 */
        /* <DEDUP_REMOVED lines=17> */
[----:B0-----:R-:W2:Y:S01]  /*7f30*/  LDL R141, [R1+0x1ac] ;  /* 0x0001ac00018d7983 */ /* 0x001ea20000100800 */
[----:B---3--:R-:W-:-:S03]  /*7f40*/  @P1 IMAD.MOV.U32 R95, RZ, RZ, R10 ;  /* 0x000000ffff5f1224 */ /* 0x008fc600078e000a */
[----:B------:R-:W3:Y:S01]  /*7f50*/  LDL R10, [R1+0x4f0] ;  /* 0x0004f000010a7983 */ /* 0x000ee20000100800 */
[----:B----4-:R-:W-:-:S03]  /*7f60*/  @P1 IMAD.MOV.U32 R94, RZ, RZ, R9 ;  /* 0x000000ffff5e1224 */ /* 0x010fc600078e0009 */
[----:B------:R-:W4:Y:S04]  /*7f70*/  LDL R9, [R1+0x4f4] ;  /* 0x0004f40001097983 */ /* 0x000f280000100800 */
[----:B------:R0:W2:Y:S02]  /*7f80*/  @P1 LDG.E.U16 R90, desc[UR60][R94.64] ;  /* 0x0000003c5e5a1981 */ /* 0x0000a4000c1e1500 */
[----:B0-----:R-:W-:Y:S02]  /*7f90*/  @P2 IMAD.MOV.U32 R94, RZ, RZ, R99 ;  /* 0x000000ffff5e2224 */ /* 0x001fe400078e0063 */
[----:B------:R-:W-:Y:S01]  /*7fa0*/  @P2 IMAD.MOV.U32 R95, RZ, RZ, R100 ;  /* 0x000000ffff5f2224 */ /* 0x000fe200078e0064 */
[----:B------:R-:W2:Y:S04]  /*7fb0*/  LDL R99, [R1+0x4dc] ;  /* 0x0004dc0001637983 */ /* 0x000ea80000100800 */
[----:B------:R0:W2:Y:S04]  /*7fc0*/  @P2 LDG.E.U16 R89, desc[UR60][R94.64] ;  /* 0x0000003c5e592981 */ /* 0x0000a8000c1e1500 */
[----:B------:R-:W2:Y:S01]  /*7fd0*/  LDL R100, [R1+0x4d8] ;  /* 0x0004d80001647983 */ /* 0x000ea20000100800 */
[----:B0-----:R-:W-:-:S02]  /*7fe0*/  @P2 IMAD.MOV.U32 R94, RZ, RZ, R6 ;  /* 0x000000ffff5e2224 */ /* 0x001fc400078e0006 */
[----:B------:R-:W-:Y:S01]  /*7ff0*/  @P2 IMAD.MOV.U32 R95, RZ, RZ, R7 ;  /* 0x000000ffff5f2224 */ /* 0x000fe200078e0007 */
[----:B------:R-:W2:Y:S04]  /*8000*/  LDL R6, [R1+0x4e4] ;  /* 0x0004e40001067983 */ /* 0x000ea80000100800 */
[----:B------:R-:W2:Y:S04]  /*8010*/  LDL R7, [R1+0x4e0] ;  /* 0x0004e00001077983 */ /* 0x000ea80000100800 */
[----:B------:R0:W2:Y:S02]  /*8020*/  @P2 LDG.E.U16 R12, desc[UR60][R94.64] ;  /* 0x0000003c5e0c2981 */ /* 0x0000a4000c1e1500 */
[----:B0-----:R-:W-:-:S02]  /*8030*/  @P0 IMAD.MOV.U32 R94, RZ, RZ, R97 ;  /* 0x000000ffff5e0224 */ /* 0x001fc400078e0061 */
[----:B------:R-:W-:Y:S01]  /*8040*/  @P0 IMAD.MOV.U32 R95, RZ, RZ, R98 ;  /* 0x000000ffff5f0224 */ /* 0x000fe200078e0062 */
[C---:B------:R-:W-:Y:S01]  /*8050*/  ISETP.GT.AND P1, PT, R148.reuse, 0x34, PT ;  /* 0x000000349400780c */ /* 0x040fe20003f24270 */
[----:B------:R-:W2:Y:S04]  /*8060*/  LDL R98, [R1+0x4c8] ;  /* 0x0004c80001627983 */ /* 0x000ea80000100800 */
[----:B------:R5:W2:Y:S01]  /*8070*/  @P0 LDG.E.U16 R11, desc[UR60][R94.64] ;  /* 0x0000003c5e0b0981 */ /* 0x000aa2000c1e1500 */
[----:B------:R-:W-:-:S03]  /*8080*/  ISETP.GT.AND P2, PT, R148, 0x35, PT ;  /* 0x000000359400780c */ /* 0x000fc60003f44270 */
[----:B------:R-:W2:Y:S01]  /*8090*/  LDL R97, [R1+0x4cc] ;  /* 0x0004cc0001617983 */ /* 0x000ea20000100800 */
[----:B-----5:R-:W-:Y:S02]  /*80a0*/  @P0 IMAD.MOV.U32 R94, RZ, RZ, R4 ;  /* 0x000000ffff5e0224 */ /* 0x020fe400078e0004 */
[----:B------:R-:W-:Y:S01]  /*80b0*/  @P0 IMAD.MOV.U32 R95, RZ, RZ, R5 ;  /* 0x000000ffff5f0224 */ /* 0x000fe200078e0005 */
[----:B------:R-:W5:Y:S04]  /*80c0*/  LDL R4, [R1+0x4d4] ;  /* 0x0004d40001047983 */ /* 0x000f680000100800 */
[----:B------:R-:W5:Y:S04]  /*80d0*/  LDL R5, [R1+0x4d0] ;  /* 0x0004d00001057983 */ /* 0x000f680000100800 */
[----:B------:R0:W5:Y:S02]  /*80e0*/  @P0 LDG.E.U16 R8, desc[UR60][R94.64] ;  /* 0x0000003c5e080981 */ /* 0x000164000c1e1500 */
[----:B0-----:R-:W-:-:S02]  /*80f0*/  @P1 IMAD.MOV.U32 R94, RZ, RZ, R93 ;  /* 0x000000ffff5e1224 */ /* 0x001fc400078e005d */
[----:B------:R-:W-:Y:S01]  /*8100*/  @P1 IMAD.MOV.U32 R95, RZ, RZ, R96 ;  /* 0x000000ffff5f1224 */ /* 0x000fe200078e0060 */
[----:B------:R-:W-:Y:S01]  /*8110*/  ISETP.GT.AND P0, PT, R148, 0x36, PT ;  /* 0x000000369400780c */ /* 0x000fe20003f04270 */
[----:B------:R-:W5:Y:S04]  /*8120*/  LDL R96, [R1+0x4b8] ;  /* 0x0004b80001607983 */ /* 0x000f680000100800 */
[----:B------:R3:W5:Y:S04]  /*8130*/  @P1 LDG.E.U16 R249, desc[UR60][R94.64] ;  /* 0x0000003c5ef91981 */ /* 0x000768000c1e1500 */
[----:B------:R-:W5:Y:S01]  /*8140*/  LDL R93, [R1+0x4bc] ;  /* 0x0004bc00015d7983 */ /* 0x000f620000100800 */
[----:B---3--:R-:W-:-:S03]  /*8150*/  @P1 IMAD.MOV.U32 R95, RZ, RZ, R10 ;  /* 0x000000ffff5f1224 */ /* 0x008fc600078e000a */
[----:B------:R-:W3:Y:S01]  /*8160*/  LDL R10, [R1+0x4c0] ;  /* 0x0004c000010a7983 */ /* 0x000ee20000100800 */
[----:B----4-:R-:W-:-:S03]  /*8170*/  @P1 IMAD.MOV.U32 R94, RZ, RZ, R9 ;  /* 0x000000ffff5e1224 */ /* 0x010fc600078e0009 */
[----:B------:R-:W4:Y:S04]  /*8180*/  LDL R9, [R1+0x4c4] ;  /* 0x0004c40001097983 */ /* 0x000f280000100800 */
[----:B------:R2:W4:Y:S02]  /*8190*/  @P1 LDG.E.U16 R247, desc[UR60][R94.64] ;  /* 0x0000003c5ef71981 */ /* 0x000524000c1e1500 */
[----:B--2---:R-:W-:Y:S02]  /*81a0*/  @P2 IMAD.MOV.U32 R94, RZ, RZ, R91 ;  /* 0x000000ffff5e2224 */ /* 0x004fe400078e005b */
[----:B------:R-:W-:Y:S01]  /*81b0*/  @P2 IMAD.MOV.U32 R95, RZ, RZ, R92 ;  /* 0x000000ffff5f2224 */ /* 0x000fe200078e005c */
[----:B------:R-:W2:Y:S04]  /*81c0*/  LDL R91, [R1+0x4ac] ;  /* 0x0004ac00015b7983 */ /* 0x000ea80000100800 */
[----:B------:R0:W2:Y:S04]  /*81d0*/  @P2 LDG.E.U16 R246, desc[UR60][R94.64] ;  /* 0x0000003c5ef62981 */ /* 0x0000a8000c1e1500 */
[----:B------:R-:W2:Y:S01]  /*81e0*/  LDL R92, [R1+0x4a8] ;  /* 0x0004a800015c7983 */ /* 0x000ea20000100800 */
[----:B0-----:R-:W-:-:S03]  /*81f0*/  @P2 IMAD.MOV.U32 R94, RZ, RZ, R6 ;  /* 0x000000ffff5e2224 */ /* 0x001fc600078e0006 */
[----:B------:R-:W2:Y:S01]  /*8200*/  LDL R6, [R1+0x4b4] ;  /* 0x0004b40001067983 */ /* 0x000ea20000100800 */
[----:B------:R-:W-:-:S03]  /*8210*/  @P2 IMAD.MOV.U32 R95, RZ, RZ, R7 ;  /* 0x000000ffff5f2224 */ /* 0x000fc600078e0007 */
[----:B------:R-:W2:Y:S04]  /*8220*/  LDL R7, [R1+0x4b0] ;  /* 0x0004b00001077983 */ /* 0x000ea80000100800 */
[----:B------:R0:W2:Y:S02]  /*8230*/  @P2 LDG.E.U16 R245, desc[UR60][R94.64] ;  /* 0x0000003c5ef52981 */ /* 0x0000a4000c1e1500 */
[----:B0-----:R-:W-:Y:S02]  /*8240*/  @P0 IMAD.MOV.U32 R94, RZ, RZ, R99 ;  /* 0x000000ffff5e0224 */ /* 0x001fe400078e0063 */
[----:B------:R-:W-:Y:S01]  /*8250*/  @P0 IMAD.MOV.U32 R95, RZ, RZ, R100 ;  /* 0x000000ffff5f0224 */ /* 0x000fe200078e0064 */
[C---:B------:R-:W-:Y:S01]  /*8260*/  ISETP.GT.AND P1, PT, R148.reuse, 0x37, PT ;  /* 0x000000379400780c */ /* 0x040fe20003f24270 */
[----:B------:R-:W2:Y:S04]  /*8270*/  LDL R100, [R1+0x498] ;  /* 0x0004980001647983 */ /* 0x000ea80000100800 */
[----:B------:R5:W2:Y:S01]  /*8280*/  @P0 LDG.E.U16 R243, desc[UR60][R94.64] ;  /* 0x0000003c5ef30981 */ /* 0x000aa2000c1e1500 */
[----:B------:R-:W-:-:S03]  /*8290*/  ISETP.GT.AND P2, PT, R148, 0x38, PT ;  /* 0x000000389400780c */ /* 0x000fc60003f44270 */
[----:B------:R-:W2:Y:S01]  /*82a0*/  LDL R99, [R1+0x49c] ;  /* 0x00049c0001637983 */ /* 0x000ea20000100800 */
[----:B-----5:R-:W-:-:S03]  /*82b0*/  @P0 IMAD.MOV.U32 R94, RZ, RZ, R4 ;  /* 0x000000ffff5e0224 */ /* 0x020fc600078e0004 */
[----:B------:R-:W5:Y:S01]  /*82c0*/  LDL R4, [R1+0x4a4] ;  /* 0x0004a40001047983 */ /* 0x000f620000100800 */
[----:B------:R-:W-:-:S03]  /*82d0*/  @P0 IMAD.MOV.U32 R95, RZ, RZ, R5 ;  /* 0x000000ffff5f0224 */ /* 0x000fc600078e0005 */
[----:B------:R-:W5:Y:S04]  /*82e0*/  LDL R5, [R1+0x4a0] ;  /* 0x0004a00001057983 */ /* 0x000f680000100800 */
[----:B------:R0:W5:Y:S02]  /*82f0*/  @P0 LDG.E.U16 R241, desc[UR60][R94.64] ;  /* 0x0000003c5ef10981 */ /* 0x000164000c1e1500 */
[----:B0-----:R-:W-:Y:S02]  /*8300*/  @P1 IMAD.MOV.U32 R94, RZ, RZ, R97 ;  /* 0x000000ffff5e1224 */ /* 0x001fe400078e0061 */
        /* <DEDUP_REMOVED lines=10> */
[----:B0-----:R-:W-:Y:S02]  /*83b0*/  @P2 IMAD.MOV.U32 R94, RZ, RZ, R93 ;  /* 0x000000ffff5e2224 */ /* 0x001fe400078e005d */
[----:B------:R-:W-:Y:S01]  /*83c0*/  @P2 IMAD.MOV.U32 R95, RZ, RZ, R96 ;  /* 0x000000ffff5f2224 */ /* 0x000fe200078e0060 */
[----:B------:R-:W4:Y:S04]  /*83d0*/  LDL R93, [R1+0x47c] ;  /* 0x00047c00015d7983 */ /* 0x000f280000100800 */
[----:B------:R2:W4:Y:S04]  /*83e0*/  @P2 LDG.E.U16 R235, desc[UR60][R94.64] ;  /* 0x0000003c5eeb2981 */ /* 0x000528000c1e1500 */
[----:B------:R-:W4:Y:S01]  /*83f0*/  LDL R96, [R1+0x478] ;  /* 0x0004780001607983 */ /* 0x000f220000100800 */
[----:B--2---:R-:W-:-:S03]  /*8400*/  @P2 IMAD.MOV.U32 R94, RZ, RZ, R6 ;  /* 0x000000ffff5e2224 */ /* 0x004fc600078e0006 */
        /* <DEDUP_REMOVED lines=72> */
[----:B------:R-:W-:Y:S01]  /*8890*/  ISETP.GT.AND P1, PT, R148, 0x40, PT ;  /* 0x000000409400780c */ /* 0x000fe20003f24270 */
[----:B------:R-:W2:Y:S04]  /*88a0*/  LDL R98, [R1+0x408] ;  /* 0x0004080001627983 */ /* 0x000ea80000100800 */
[----:B------:R5:W2:Y:S01]  /*88b0*/  @P0 LDG.E.U16 R207, desc[UR60][R94.64] ;  /* 0x0000003c5ecf0981 */ /* 0x000aa2000c1e1500 */
[----:B------:R-:W-:-:S02]  /*88c0*/  PRMT R205, RZ, 0x7610, R205 ;  /* 0x00007610ffcd7816 */ /* 0x000fc400000000cd */
[----:B------:R-:W-:Y:S01]  /*88d0*/  ISETP.GT.AND P2, PT, R148, 0x41, PT ;  /* 0x000000419400780c */ /* 0x000fe20003f44270 */
[----:B------:R-:W2:Y:S01]  /*88e0*/  LDL R97, [R1+0x40c] ;  /* 0x00040c0001617983 */ /* 0x000ea20000100800 */
[----:B-----5:R-:W-:-:S03]  /*88f0*/  @P0 IMAD.MOV.U32 R94, RZ, RZ, R4 ;  /* 0x000000ffff5e0224 */ /* 0x020fc600078e0004 */
[----:B------:R-:W5:Y:S01]  /*8900*/  LDL R4, [R1+0x414] ;  /* 0x0004140001047983 */ /* 0x000f620000100800 */
[----:B------:R-:W-:-:S03]  /*8910*/  @P0 IMAD.MOV.U32 R95, RZ, RZ, R5 ;  /* 0x000000ffff5f0224 */ /* 0x000fc600078e0005 */
[----:B------:R-:W5:Y:S01]  /*8920*/  LDL R5, [R1+0x410] ;  /* 0x0004100001057983 */ /* 0x000f620000100800 */
[----:B------:R-:W-:-:S03]  /*8930*/  PRMT R203, RZ, 0x7610, R203 ;  /* 0x00007610ffcb7816 */ /* 0x000fc600000000cb */
[----:B------:R0:W5:Y:S01]  /*8940*/  @P0 LDG.E.U16 R205, desc[UR60][R94.64] ;  /* 0x0000003c5ecd0981 */ /* 0x000162000c1e1500 */
[----:B------:R-:W-:Y:S01]  /*8950*/  PRMT R201, RZ, 0x7610, R201 ;  /* 0x00007610ffc97816 */ /* 0x000fe200000000c9 */
[----:B0-----:R-:W-:Y:S02]  /*8960*/  @P1 IMAD.MOV.U32 R94, RZ, RZ, R93 ;  /* 0x000000ffff5e1224 */ /* 0x001fe400078e005d */
[----:B------:R-:W-:Y:S01]  /*8970*/  @P1 IMAD.MOV.U32 R95, RZ, RZ, R96 ;  /* 0x000000ffff5f1224 */ /* 0x000fe200078e0060 */
[----:B------:R-:W-:Y:S01]  /*8980*/  ISETP.GT.AND P0, PT, R148, 0x42, PT ;  /* 0x000000429400780c */ /* 0x000fe20003f04270 */
[----:B------:R-:W5:Y:S04]  /*8990*/  LDL R96, [R1+0x3f8] ;  /* 0x0003f80001607983 */ /* 0x000f680000100800 */
[----:B------:R3:W5:Y:S01]  /*89a0*/  @P1 LDG.E.U16 R203, desc[UR60][R94.64] ;  /* 0x0000003c5ecb1981 */ /* 0x000762000c1e1500 */
[----:B------:R-:W-:-:S03]  /*89b0*/  PRMT R199, RZ, 0x7610, R199 ;  /* 0x00007610ffc77816 */ /* 0x000fc600000000c7 */
[----:B------:R-:W5:Y:S01]  /*89c0*/  LDL R93, [R1+0x3fc] ;  /* 0x0003fc00015d7983 */ /* 0x000f620000100800 */
[----:B------:R-:W-:Y:S02]  /*89d0*/  PRMT R197, RZ, 0x7610, R197 ;  /* 0x00007610ffc57816 */ /* 0x000fe400000000c5 */
[----:B------:R-:W-:Y:S01]  /*89e0*/  PRMT R195, RZ, 0x7610, R195 ;  /* 0x00007610ffc37816 */ /* 0x000fe200000000c3 */
[----:B---3--:R-:W-:Y:S02]  /*89f0*/  @P1 IMAD.MOV.U32 R95, RZ, RZ, R10 ;  /* 0x000000ffff5f1224 */ /* 0x008fe400078e000a */
        /* <DEDUP_REMOVED lines=85> */
[----:B------:R2:W4:Y:S01]  /*8f50*/  @P2 LDG.E.U16 R175, desc[UR60][R94.64] ;  /* 0x0000003c5eaf2981 */ /* 0x000522000c1e1500 */
[----:B------:R-:W-:-:S02]  /*8f60*/  ISETP.GT.AND P1, PT, R148, 0x49, PT ;  /* 0x000000499400780c */ /* 0x000fc40003f24270 */
[----:B------:R-:W-:Y:S01]  /*8f70*/  PRMT R169, RZ, 0x7610, R169 ;  /* 0x00007610ffa97816 */ /* 0x000fe200000000a9 */
        /* <DEDUP_REMOVED lines=11> */
[----:B------:R-:W-:-:S03]  /*9030*/  PRMT R167, RZ, 0x7610, R167 ;  /* 0x00007610ffa77816 */ /* 0x000fc600000000a7 */
[----:B------:R-:W2:Y:S01]  /*9040*/  LDL R93, [R1+0x37c] ;  /* 0x00037c00015d7983 */ /* 0x000ea20000100800 */
[----:B-----5:R-:W-:-:S03]  /*9050*/  @P0 IMAD.MOV.U32 R94, RZ, RZ, R4 ;  /* 0x000000ffff5e0224 */ /* 0x020fc600078e0004 */
[----:B------:R-:W5:Y:S01]  /*9060*/  LDL R4, [R1+0x384] ;  /* 0x0003840001047983 */ /* 0x000f620000100800 */
[----:B------:R-:W-:-:S03]  /*9070*/  @P0 IMAD.MOV.U32 R95, RZ, RZ, R5 ;  /* 0x000000ffff5f0224 */ /* 0x000fc600078e0005 */
[----:B------:R-:W5:Y:S04]  /*9080*/  LDL R5, [R1+0x380] ;  /* 0x0003800001057983 */ /* 0x000f680000100800 */
[----:B------:R0:W5:Y:S01]  /*9090*/  @P0 LDG.E.U16 R169, desc[UR60][R94.64] ;  /* 0x0000003c5ea90981 */ /* 0x000162000c1e1500 */
[----:B------:R-:W-:Y:S01]  /*90a0*/  PRMT R165, RZ, 0x7610, R165 ;  /* 0x00007610ffa57816 */ /* 0x000fe200000000a5 */
[----:B0-----:R-:W-:Y:S02]  /*90b0*/  @P1 IMAD.MOV.U32 R94, RZ, RZ, R91 ;  /* 0x000000ffff5e1224 */ /* 0x001fe400078e005b */
[----:B------:R-:W-:Y:S01]  /*90c0*/  @P1 IMAD.MOV.U32 R95, RZ, RZ, R92 ;  /* 0x000000ffff5f1224 */ /* 0x000fe200078e005c */
[----:B------:R-:W5:Y:S04]  /*90d0*/  LDL R91, [R1+0x374] ;  /* 0x00037400015b7983 */ /* 0x000f680000100800 */
[----:B------:R3:W5:Y:S04]  /*90e0*/  @P1 LDG.E.U16 R167, desc[UR60][R94.64] ;  /* 0x0000003c5ea71981 */ /* 0x000768000c1e1500 */
[----:B------:R-:W5:Y:S01]  /*90f0*/  LDL R92, [R1+0x370] ;  /* 0x00037000015c7983 */ /* 0x000f620000100800 */
[----:B------:R-:W-:-:S02]  /*9100*/  ISETP.GT.AND P0, PT, R148, 0x4b, PT ;  /* 0x0000004b9400780c */ /* 0x000fc40003f04270 */
[----:B------:R-:W-:Y:S02]  /*9110*/  PRMT R164, RZ, 0x7610, R164 ;  /* 0x00007610ffa47816 */ /* 0x000fe400000000a4 */
[----:B------:R-:W-:Y:S02]  /*9120*/  PRMT R163, RZ, 0x7610, R163 ;  /* 0x00007610ffa37816 */ /* 0x000fe400000000a3 */
[----:B------:R-:W-:Y:S01]  /*9130*/  PRMT R161, RZ, 0x7610, R161 ;  /* 0x00007610ffa17816 */ /* 0x000fe200000000a1 */
[----:B---3--:R-:W-:Y:S02]  /*9140*/  @P1 IMAD.MOV.U32 R95, RZ, RZ, R10 ;  /* 0x000000ffff5f1224 */ /* 0x008fe400078e000a */
[----:B------:R-:W3:Y:S01]  /*9150*/  LDL R10, [R1+0x368] ;  /* 0x00036800010a7983 */ /* 0x000ee20000100800 */
[----:B----4-:R-:W-:-:S03]  /*9160*/  @P1 IMAD.MOV.U32 R94, RZ, RZ, R9 ;  /* 0x000000ffff5e1224 */ /* 0x010fc600078e0009 */
[----:B------:R-:W4:Y:S04]  /*9170*/  LDL R9, [R1+0x36c] ;  /* 0x00036c0001097983 */ /* 0x000f280000100800 */
[----:B------:R0:W3:Y:S02]  /*9180*/  @P1 LDG.E.U16 R165, desc[UR60][R94.64] ;  /* 0x0000003c5ea51981 */ /* 0x0000e4000c1e1500 */
[----:B0-----:R-:W-:Y:S02]  /*9190*/  @P2 IMAD.MOV.U32 R94, RZ, RZ, R99 ;  /* 0x000000ffff5e2224 */ /* 0x001fe400078e0063 */
[----:B------:R-:W-:Y:S01]  /*91a0*/  @P2 IMAD.MOV.U32 R95, RZ, RZ, R100 ;  /* 0x000000ffff5f2224 */ /* 0x000fe200078e0064 */
[----:B------:R-:W-:Y:S01]  /*91b0*/  ISETP.GT.AND P1, PT, R148, 0x4c, PT ;  /* 0x0000004c9400780c */ /* 0x000fe20003f24270 */
[----:B------:R-:W3:Y:S04]  /*91c0*/  LDL R99, [R1+0x340] ;  /* 0x0003400001637983 */ /* 0x000ee80000100800 */
[----:B------:R2:W3:Y:S01]  /*91d0*/  @P2 LDG.E.U16 R164, desc[UR60][R94.64] ;  /* 0x0000003c5ea42981 */ /* 0x0004e2000c1e1500 */
[----:B------:R-:W-:-:S02]  /*91e0*/  PRMT R159, RZ, 0x7610, R159 ;  /* 0x00007610ff9f7816 */ /* 0x000fc4000000009f */
[----:B------:R-:W-:Y:S01]  /*91f0*/  PRMT R157, RZ, 0x7610, R157 ;  /* 0x00007610ff9d7816 */ /* 0x000fe2000000009d */
[----:B------:R-:W3:Y:S01]  /*9200*/  LDL R100, [R1+0x33c] ;  /* 0x00033c0001647983 */ /* 0x000ee20000100800 */
[----:B--2---:R-:W-:-:S03]  /*9210*/  @P2 IMAD.MOV.U32 R94, RZ, RZ, R6 ;  /* 0x000000ffff5e2224 */ /* 0x004fc600078e0006 */
[----:B------:R-:W2:Y:S01]  /*9220*/  LDL R6, [R1+0x364] ;  /* 0x0003640001067983 */ /* 0x000ea20000100800 */
[----:B------:R-:W-:-:S03]  /*9230*/  @P2 IMAD.MOV.U32 R95, RZ, RZ, R7 ;  /* 0x000000ffff5f2224 */ /* 0x000fc600078e0007 */
[----:B------:R-:W2:Y:S04]  /*9240*/  LDL R7, [R1+0x360] ;  /* 0x0003600001077983 */ /* 0x000ea80000100800 */
[----:B------:R0:W2:Y:S02]  /*9250*/  @P2 LDG.E.U16 R163, desc[UR60][R94.64] ;  /* 0x0000003c5ea32981 */ /* 0x0000a4000c1e1500 */
[----:B0-----:R-:W-:Y:S02]  /*9260*/  @P0 IMAD.MOV.U32 R95, RZ, RZ, R97 ;  /* 0x000000ffff5f0224 */ /* 0x001fe400078e0061 */
[----:B------:R-:W-:Y:S01]  /*9270*/  @P0 IMAD.MOV.U32 R94, RZ, RZ, R96 ;  /* 0x000000ffff5e0224 */ /* 0x000fe200078e0060 */
[----:B------:R-:W2:Y:S04]  /*9280*/  LDL R97, [R1+0x358] ;  /* 0x0003580001617983 */ /* 0x000ea80000100800 */
[----:B------:R5:W2:Y:S04]  /*9290*/  @P0 LDG.E.U16 R161, desc[UR60][R94.64] ;  /* 0x0000003c5ea10981 */ /* 0x000aa8000c1e1500 */
[----:B------:R-:W2:Y:S01]  /*92a0*/  LDL R96, [R1+0x35c] ;  /* 0x00035c0001607983 */ /* 0x000ea20000100800 */
[----:B-----5:R-:W-:-:S03]  /*92b0*/  @P0 IMAD.MOV.U32 R94, RZ, RZ, R4 ;  /* 0x000000ffff5e0224 */ /* 0x020fc600078e0004 */
[----:B------:R-:W5:Y:S01]  /*92c0*/  LDL R4, [R1+0x354] ;  /* 0x0003540001047983 */ /* 0x000f620000100800 */
[----:B------:R-:W-:-:S03]  /*92d0*/  @P0 IMAD.MOV.U32 R95, RZ, RZ, R5 ;  /* 0x000000ffff5f0224 */ /* 0x000fc600078e0005 */
[----:B------:R-:W5:Y:S01]  /*92e0*/  LDL R5, [R1+0x350] ;  /* 0x0003500001057983 */ /* 0x000f620000100800 */
[----:B------:R-:W-:-:S03]  /*92f0*/  ISETP.GT.AND P2, PT, R148, 0x4d, PT ;  /* 0x0000004d9400780c */ /* 0x000fc60003f44270 */
[----:B------:R0:W5:Y:S01]  /*9300*/  @P0 LDG.E.U16 R159, desc[UR60][R94.64] ;  /* 0x0000003c5e9f0981 */ /* 0x000162000c1e1500 */
[----:B------:R-:W-:Y:S01]  /*9310*/  PRMT R155, RZ, 0x7610, R155 ;  /* 0x00007610ff9b7816 */ /* 0x000fe2000000009b */
[----:B0-----:R-:W-:Y:S02]  /*9320*/  @P1 IMAD.MOV.U32 R94, RZ, RZ, R93 ;  /* 0x000000ffff5e1224 */ /* 0x001fe400078e005d */
[----:B------:R-:W-:Y:S01]  /*9330*/  @P1 IMAD.MOV.U32 R95, RZ, RZ, R98 ;  /* 0x000000ffff5f1224 */ /* 0x000fe200078e0062 */
[----:B------:R-:W5:Y:S04]  /*9340*/  LDL R93, [R1+0x338] ;  /* 0x00033800015d7983 */ /* 0x000f680000100800 */
[----:B------:R0:W5:Y:S04]  /*9350*/  @P1 LDG.E.U16 R157, desc[UR60][R94.64] ;  /* 0x0000003c5e9d1981 */ /* 0x000168000c1e1500 */
[----:B------:R-:W5:Y:S01]  /*9360*/  LDL R98, [R1+0x334] ;  /* 0x0003340001627983 */ /* 0x000f620000100800 */
[----:B0-----:R-:W-:-:S02]  /*9370*/  @P1 IMAD.MOV.U32 R94, RZ, RZ, R91 ;  /* 0x000000ffff5e1224 */ /* 0x001fc400078e005b */
[----:B------:R-:W-:Y:S01]  /*9380*/  @P1 IMAD.MOV.U32 R95, RZ, RZ, R92 ;  /* 0x000000ffff5f1224 */ /* 0x000fe200078e005c */
[----:B------:R-:W-:Y:S01]  /*9390*/  ISETP.GT.AND P0, PT, R148, 0x4e, PT ;  /* 0x0000004e9400780c */ /* 0x000fe20003f04270 */
[----:B------:R-:W5:Y:S04]  /*93a0*/  LDL R92, [R1+0x32c] ;  /* 0x00032c00015c7983 */ /* 0x000f680000100800 */
[----:B------:R4:W5:Y:S01]  /*93b0*/  @P1 LDG.E.U16 R155, desc[UR60][R94.64] ;  /* 0x0000003c5e9b1981 */ /* 0x000962000c1e1500 */
[----:B------:R-:W-:-:S03]  /*93c0*/  PRMT R153, RZ, 0x7610, R153 ;  /* 0x00007610ff997816 */ /* 0x000fc60000000099 */
[----:B------:R-:W5:Y:S01]  /*93d0*/  LDL R91, [R1+0x324] ;  /* 0x00032400015b7983 */ /* 0x000f620000100800 */
[----:B------:R-:W-:Y:S01]  /*93e0*/  PRMT R151, RZ, 0x7610, R151 ;  /* 0x00007610ff977816 */ /* 0x000fe20000000097 */
[----:B----4-:R-:W-:Y:S02]  /*93f0*/  @P2 IMAD.MOV.U32 R94, RZ, RZ, R9 ;  /* 0x000000ffff5e2224 */ /* 0x010fe400078e0009 */
[----:B------:R-:W4:Y:S01]  /*9400*/  LDL R9, [R1+0x330] ;  /* 0x0003300001097983 */ /* 0x000f220000100800 */
[----:B---3--:R-:W-:-:S03]  /*9410*/  @P2 IMAD.MOV.U32 R95, RZ, RZ, R10 ;  /* 0x000000ffff5f2224 */ /* 0x008fc600078e000a */
[----:B------:R-:W3:Y:S04]  /*9420*/  LDL R10, [R1+0x328] ;  /* 0x00032800010a7983 */ /* 0x000ee80000100800 */
[----:B------:R2:W3:Y:S02]  /*9430*/  @P2 LDG.E.U16 R153, desc[UR60][R94.64] ;  /* 0x0000003c5e992981 */ /* 0x0004e4000c1e1500 */
[----:B--2---:R-:W-:Y:S02]  /*9440*/  @P2 IMAD.MOV.U32 R94, RZ, RZ, R6 ;  /* 0x000000ffff5e2224 */ /* 0x004fe400078e0006 */
[----:B------:R-:W2:Y:S01]  /*9450*/  LDL R6, [R1+0x320] ;  /* 0x0003200001067983 */ /* 0x000ea20000100800 */
[----:B------:R-:W-:-:S03]  /*9460*/  @P2 IMAD.MOV.U32 R95, RZ, RZ, R7 ;  /* 0x000000ffff5f2224 */ /* 0x000fc600078e0007 */
[----:B------:R-:W2:Y:S04]  /*9470*/  LDL R7, [R1+0x31c] ;  /* 0x00031c0001077983 */ /* 0x000ea80000100800 */
[----:B------:R0:W2:Y:S02]  /*9480*/  @P2 LDG.E.U16 R151, desc[UR60][R94.64] ;  /* 0x0000003c5e972981 */ /* 0x0000a4000c1e1500 */
[----:B0-----:R-:W-:Y:S02]  /*9490*/  @P0 IMAD.MOV.U32 R95, RZ, RZ, R97 ;  /* 0x000000ffff5f0224 */ /* 0x001fe400078e0061 */
[----:B------:R-:W-:Y:S02]  /*94a0*/  @P0 IMAD.MOV.U32 R94, RZ, RZ, R96 ;  /* 0x000000ffff5e0224 */ /* 0x000fe400078e0060 */
[----:B-----5:R-:W-:-:S02]  /*94b0*/  @P0 IMAD.MOV.U32 R96, RZ, RZ, R4 ;  /* 0x000000ffff600224 */ /* 0x020fc400078e0004 */
[----:B------:R-:W5:Y:S01]  /*94c0*/  LDL R4, [R1+0x318] ;  /* 0x0003180001047983 */ /* 0x000f620000100800 */
[----:B------:R-:W-:-:S03]  /*94d0*/  @P0 IMAD.MOV.U32 R97, RZ, RZ, R5 ;  /* 0x000000ffff610224 */ /* 0x000fc600078e0005 */
[----:B------:R-:W2:Y:S01]  /*94e0*/  LDL R5, [R1+0x314] ;  /* 0x0003140001057983 */ /* 0x000ea20000100800 */
[C---:B------:R-:W-:Y:S02]  /*94f0*/  ISETP.GT.AND P1, PT, R148.reuse, 0x4f, PT ;  /* 0x0000004f9400780c */ /* 0x040fe40003f24270 */
[----:B------:R-:W-:Y:S02]  /*9500*/  PRMT R139, RZ, 0x7610, R139 ;  /* 0x00007610ff8b7816 */ /* 0x000fe4000000008b */
[----:B------:R-:W-:Y:S02]  /*9510*/  PRMT R149, RZ, 0x7610, R149 ;  /* 0x00007610ff957816 */ /* 0x000fe40000000095 */
[----:B------:R-:W-:Y:S02]  /*9520*/  ISETP.GT.AND P2, PT, R148, 0x50, PT ;  /* 0x000000509400780c */ /* 0x000fe40003f44270 */
[----:B------:R0:W2:Y:S04]  /*9530*/  @P0 LDG.E.U16 R139, desc[UR60][R96.64] ;  /* 0x0000003c608b0981 */ /* 0x0000a8000c1e1500 */
[----:B------:R1:W2:Y:S01]  /*9540*/  @P0 LDG.E.U16 R149, desc[UR60][R94.64] ;  /* 0x0000003c5e950981 */ /* 0x0002a2000c1e1500 */
[----:B0-----:R-:W-:Y:S01]  /*9550*/  @P1 IMAD.MOV.U32 R96, RZ, RZ, R99 ;  /* 0x000000ffff601224 */ /* 0x001fe200078e0063 */
[----:B-1----:R-:W-:Y:S01]  /*9560*/  PRMT R95, RZ, 0x7610, R95 ;  /* 0x00007610ff5f7816 */ /* 0x002fe2000000005f */
[----:B------:R-:W-:-:S02]  /*9570*/  @P1 IMAD.MOV.U32 R99, RZ, RZ, R98 ;  /* 0x000000ffff631224 */ /* 0x000fc400078e0062 */
[----:B------:R-:W-:Y:S01]  /*9580*/  @P1 IMAD.MOV.U32 R98, RZ, RZ, R93 ;  /* 0x000000ffff621224 */ /* 0x000fe200078e005d */
[----:B------:R-:W-:Y:S01]  /*9590*/  PRMT R94, RZ, 0x7610, R94 ;  /* 0x00007610ff5e7816 */ /* 0x000fe2000000005e */
[----:B------:R-:W-:Y:S01]  /*95a0*/  @P1 IMAD.MOV.U32 R97, RZ, RZ, R100 ;  /* 0x000000ffff611224 */ /* 0x000fe200078e0064 */
[----:B------:R-:W-:Y:S01]  /*95b0*/  ISETP.GT.AND P0, PT, R148, 0x51, PT ;  /* 0x000000519400780c */ /* 0x000fe20003f04270 */
[----:B------:R-:W2:Y:S04]  /*95c0*/  LDL R93, [R1+0x2f4] ;  /* 0x0002f400015d7983 */ /* 0x000ea80000100800 */
[----:B------:R0:W2:Y:S04]  /*95d0*/  @P1 LDG.E.U16 R95, desc[UR60][R98.64] ;  /* 0x0000003c625f1981 */ /* 0x0000a8000c1e1500 */
[----:B------:R1:W2:Y:S01]  /*95e0*/  @P1 LDG.E.U16 R94, desc[UR60][R96.64] ;  /* 0x0000003c605e1981 */ /* 0x0002a2000c1e1500 */
[----:B0-----:R-:W-:-:S03]  /*95f0*/  @P2 IMAD.MOV.U32 R99, RZ, RZ, R92 ;  /* 0x000000ffff632224 */ /* 0x001fc600078e005c */
[----:B------:R-:W2:Y:S01]  /*9600*/  LDL R92, [R1+0x2f8] ;  /* 0x0002f800015c7983 */ /* 0x000ea20000100800 */
[----:B------:R-:W-:Y:S01]  /*9610*/  @P2 IMAD.MOV.U32 R101, RZ, RZ, R91 ;  /* 0x000000ffff652224 */ /* 0x000fe200078e005b */
[----:B-1----:R-:W-:Y:S01]  /*9620*/  PRMT R97, RZ, 0x7610, R97 ;  /* 0x00007610ff617816 */ /* 0x002fe20000000061 */
[----:B----4-:R-:W-:Y:S02]  /*9630*/  @P2 IMAD.MOV.U32 R98, RZ, RZ, R9 ;  /* 0x000000ffff622224 */ /* 0x010fe400078e0009 */
[----:B---3--:R-:W-:Y:S01]  /*9640*/  @P2 IMAD.MOV.U32 R100, RZ, RZ, R10 ;  /* 0x000000ffff642224 */ /* 0x008fe200078e000a */
[----:B------:R-:W3:Y:S04]  /*9650*/  LDL R9, [R1+0x300] ;  /* 0x0003000001097983 */ /* 0x000ee80000100800 */
[----:B------:R-:W4:Y:S04]  /*9660*/  LDL R10, [R1+0x2f0] ;  /* 0x0002f000010a7983 */ /* 0x000f280000100800 */
[----:B------:R0:W4:Y:S01]  /*9670*/  @P2 LDG.E.U16 R97, desc[UR60][R100.64] ;  /* 0x0000003c64612981 */ /* 0x000122000c1e1500 */
[----:B-----5:R-:W-:-:S02]  /*9680*/  @P0 IMAD.MOV.U32 R102, RZ, RZ, R4 ;  /* 0x000000ffff660224 */ /* 0x020fc400078e0004 */
[----:B--2---:R-:W-:Y:S01]  /*9690*/  @P0 IMAD.MOV.U32 R103, RZ, RZ, R5 ;  /* 0x000000ffff670224 */ /* 0x004fe200078e0005 */
[----:B------:R-:W2:Y:S01]  /*96a0*/  LDL R4, [R1+0x2e0] ;  /* 0x0002e00001047983 */ /* 0x000ea20000100800 */
[----:B0-----:R-:W-:Y:S02]  /*96b0*/  @P0 IMAD.MOV.U32 R100, RZ, RZ, R6 ;  /* 0x000000ffff640224 */ /* 0x001fe400078e0006 */
[----:B------:R-:W-:Y:S01]  /*96c0*/  @P0 IMAD.MOV.U32 R101, RZ, RZ, R7 ;  /* 0x000000ffff650224 */ /* 0x000fe200078e0007 */
[----:B------:R-:W5:Y:S04]  /*96d0*/  LDL R6, [R1+0x2e8] ;  /* 0x0002e80001067983 */ /* 0x000f680000100800 */
[----:B------:R-:W2:Y:S04]  /*96e0*/  LDL R7, [R1+0x2e4] ;  /* 0x0002e40001077983 */ /* 0x000ea80000100800 */
[----:B------:R-:W2:Y:S01]  /*96f0*/  LDL R5, [R1+0x2dc] ;  /* 0x0002dc0001057983 */ /* 0x000ea20000100800 */
[----:B------:R-:W-:-:S02]  /*9700*/  PRMT R96, RZ, 0x7610, R96 ;  /* 0x00007610ff607816 */ /* 0x000fc40000000060 */
[C---:B------:R-:W-:Y:S01]  /*9710*/  ISETP.GT.AND P1, PT, R148.reuse, 0x52, PT ;  /* 0x000000529400780c */ /* 0x040fe20003f24270 */
[----:B------:R-:W2:Y:S04]  /*9720*/  LDL R91, [R1+0x2ec] ;  /* 0x0002ec00015b7983 */ /* 0x000ea80000100800 */
[----:B------:R0:W2:Y:S01]  /*9730*/  @P2 LDG.E.U16 R96, desc[UR60][R98.64] ;  /* 0x0000003c62602981 */ /* 0x0000a2000c1e1500 */
[----:B------:R-:W-:Y:S02]  /*9740*/  ISETP.GT.AND P2, PT, R148, 0x53, PT ;  /* 0x000000539400780c */ /* 0x000fe40003f44270 */
[----:B0-----:R-:W-:Y:S02]  /*9750*/  PRMT R98, RZ, 0x7610, R98 ;  /* 0x00007610ff627816 */ /* 0x001fe40000000062 */
[----:B------:R-:W-:-:S04]  /*9760*/  PRMT R99, RZ, 0x7610, R99 ;  /* 0x00007610ff637816 */ /* 0x000fc80000000063 */
[----:B------:R0:W2:Y:S04]  /*9770*/  @P0 LDG.E.U16 R98, desc[UR60][R100.64] ;  /* 0x0000003c64620981 */ /* 0x0000a8000c1e1500 */
[----:B------:R1:W2:Y:S01]  /*9780*/  @P0 LDG.E.U16 R99, desc[UR60][R102.64] ;  /* 0x0000003c66630981 */ /* 0x0002a2000c1e1500 */
[----:B------:R-:W-:Y:S02]  /*9790*/  ISETP.GT.AND P0, PT, R148, 0x54, PT ;  /* 0x000000549400780c */ /* 0x000fe40003f04270 */
[----:B0-----:R-:W-:Y:S02]  /*97a0*/  PRMT R100, RZ, 0x7610, R100 ;  /* 0x00007610ff647816 */ /* 0x001fe40000000064 */
[----:B------:R-:W-:Y:S01]  /*97b0*/  PRMT R101, RZ, 0x7610, R101 ;  /* 0x00007610ff657816 */ /* 0x000fe20000000065 */
[----:B-1----:R-:W-:-:S02]  /*97c0*/  @P1 IMAD.MOV.U32 R102, RZ, RZ, R107 ;  /* 0x000000ffff661224 */ /* 0x002fc400078e006b */
[----:B------:R-:W-:-:S03]  /*97d0*/  @P1 IMAD.MOV.U32 R103, RZ, RZ, R108 ;  /* 0x000000ffff671224 */ /* 0x000fc600078e006c */
[----:B------:R0:W2:Y:S01]  /*97e0*/  @P1 LDG.E.U16 R101, desc[UR60][R104.64] ;  /* 0x0000003c68651981 */ /* 0x0000a2000c1e1500 */
[----:B------:R-:W-:-:S03]  /*97f0*/  @P2 IMAD.MOV.U32 R107, RZ, RZ, R93 ;  /* 0x000000ffff6b2224 */ /* 0x000fc600078e005d */
[----:B------:R1:W2:Y:S01]  /*9800*/  @P1 LDG.E.U16 R100, desc[UR60][R102.64] ;  /* 0x0000003c66641981 */ /* 0x0002a2000c1e1500 */
[----:B0-----:R-:W-:-:S03]  /*9810*/  @P2 IMAD.MOV.U32 R105, RZ, RZ, R106 ;  /* 0x000000ffff692224 */ /* 0x001fc600078e006a */
[----:B------:R-:W2:Y:S01]  /*9820*/  LDL R93, [R1+0x2bc] ;  /* 0x0002bc00015d7983 */ /* 0x000ea20000100800 */
[----:B------:R-:W-:Y:S01]  /*9830*/  @P2 IMAD.MOV.U32 R106, RZ, RZ, R92 ;  /* 0x000000ffff6a2224 */ /* 0x000fe200078e005c */
[----:B-1----:R-:W-:Y:S02]  /*9840*/  PRMT R103, RZ, 0x7610, R103 ;  /* 0x00007610ff677816 */ /* 0x002fe40000000067 */
[----:B------:R-:W2:Y:S01]  /*9850*/  LDL R92, [R1+0x2c8] ;  /* 0x0002c800015c7983 */ /* 0x000ea20000100800 */
[----:B------:R-:W-:Y:S02]  /*9860*/  PRMT R102, RZ, 0x7610, R102 ;  /* 0x00007610ff667816 */ /* 0x000fe40000000066 */
[----:B------:R-:W-:Y:S01]  /*9870*/  ISETP.GT.AND P1, PT, R148, 0x55, PT ;  /* 0x000000559400780c */ /* 0x000fe20003f24270 */
[----:B------:R4:W2:Y:S01]  /*9880*/  @P2 LDG.E.U16 R103, desc[UR60][R106.64] ;  /* 0x0000003c6a672981 */ /* 0x0008a2000c1e1500 */
[----:B---3--:R-:W-:-:S03]  /*9890*/  @P2 IMAD.MOV.U32 R104, RZ, RZ, R9 ;  /* 0x000000ffff682224 */ /* 0x008fc600078e0009 */
[----:B------:R-:W3:Y:S01]  /*98a0*/  LDL R9, [R1+0x2d0] ;  /* 0x0002d00001097983 */ /* 0x000ee20000100800 */
[----:B----4-:R-:W-:-:S03]  /*98b0*/  @P0 IMAD.MOV.U32 R106, RZ, RZ, R10 ;  /* 0x000000ffff6a0224 */ /* 0x010fc600078e000a */
[----:B------:R-:W4:Y:S04]  /*98c0*/  LDL R10, [R1+0x2c0] ;  /* 0x0002c000010a7983 */ /* 0x000f280000100800 */
[----:B------:R0:W4:Y:S02]  /*98d0*/  @P2 LDG.E.U16 R102, desc[UR60][R104.64] ;  /* 0x0000003c68662981 */ /* 0x000124000c1e1500 */
[----:B0-----:R-:W-:Y:S01]  /*98e0*/  PRMT R105, RZ, 0x7610, R105 ;  /* 0x00007610ff697816 */ /* 0x001fe20000000069 */
[----:B-----5:R-:W-:Y:S02]  /*98f0*/  @P0 IMAD.MOV.U32 R108, RZ, RZ, R6 ;  /* 0x000000ffff6c0224 */ /* 0x020fe400078e0006 */
[----:B------:R-:W5:Y:S01]  /*9900*/  LDL R6, [R1+0x2b8] ;  /* 0x0002b80001067983 */ /* 0x000f620000100800 */
[----:B--2---:R-:W-:-:S03]  /*9910*/  @P0 IMAD.MOV.U32 R109, RZ, RZ, R7 ;  /* 0x000000ffff6d0224 */ /* 0x004fc600078e0007 */
[----:B------:R-:W2:Y:S04]  /*9920*/  LDL R7, [R1+0x2b4] ;  /* 0x0002b40001077983 */ /* 0x000ea80000100800 */
[----:B------:R0:W2:Y:S02]  /*9930*/  @P0 LDG.E.U16 R105, desc[UR60][R108.64] ;  /* 0x0000003c6c690981 */ /* 0x0000a4000c1e1500 */
[----:B0-----:R-:W-:Y:S02]  /*9940*/  @P1 IMAD.MOV.U32 R108, RZ, RZ, R4 ;  /* 0x000000ffff6c1224 */ /* 0x001fe400078e0004 */
[----:B------:R-:W-:Y:S01]  /*9950*/  @P1 IMAD.MOV.U32 R109, RZ, RZ, R5 ;  /* 0x000000ffff6d1224 */ /* 0x000fe200078e0005 */
[----:B------:R-:W2:Y:S04]  /*9960*/  LDL R4, [R1+0x2b0] ;  /* 0x0002b00001047983 */ /* 0x000ea80000100800 */
[----:B------:R-:W2:Y:S01]  /*9970*/  LDL R5, [R1+0x2a8] ;  /* 0x0002a80001057983 */ /* 0x000ea20000100800 */
[----:B------:R-:W-:Y:S01]  /*9980*/  PRMT R104, RZ, 0x7610, R104 ;  /* 0x00007610ff687816 */ /* 0x000fe20000000068 */
[----:B------:R-:W-:Y:S01]  /*9990*/  @P0 IMAD.MOV.U32 R107, RZ, RZ, R91 ;  /* 0x000000ffff6b0224 */ /* 0x000fe200078e005b */
[C---:B------:R-:W-:Y:S01]  /*99a0*/  ISETP.GT.AND P2, PT, R148.reuse, 0x56, PT ;  /* 0x000000569400780c */ /* 0x040fe20003f44270 */
[----:B------:R-:W2:Y:S04]  /*99b0*/  LDL R91, [R1+0x2a4] ;  /* 0x0002a400015b7983 */ /* 0x000ea80000100800 */
[----:B------:R0:W2:Y:S01]  /*99c0*/  @P0 LDG.E.U16 R104, desc[UR60][R106.64] ;  /* 0x0000003c6a680981 */ /* 0x0000a2000c1e1500 */
[----:B------:R-:W-:-:S02]  /*99d0*/  ISETP.GT.AND P0, PT, R148, 0x57, PT ;  /* 0x000000579400780c */ /* 0x000fc40003f04270 */
[----:B0-----:R-:W-:Y:S02]  /*99e0*/  PRMT R107, RZ, 0x7610, R107 ;  /* 0x00007610ff6b7816 */ /* 0x001fe4000000006b */
[----:B------:R-:W-:-:S04]  /*99f0*/  PRMT R106, RZ, 0x7610, R106 ;  /* 0x00007610ff6a7816 */ /* 0x000fc8000000006a */
[----:B------:R0:W2:Y:S04]  /*9a00*/  @P1 LDG.E.U16 R107, desc[UR60][R110.64] ;  /* 0x0000003c6e6b1981 */ /* 0x0000a8000c1e1500 */
[----:B------:R1:W2:Y:S01]  /*9a10*/  @P1 LDG.E.U16 R106, desc[UR60][R108.64] ;  /* 0x0000003c6c6a1981 */ /* 0x0002a2000c1e1500 */
[----:B0-----:R-:W-:Y:S02]  /*9a20*/  @P2 IMAD.MOV.U32 R111, RZ, RZ, R113 ;  /* 0x000000ffff6f2224 */ /* 0x001fe400078e0071 */
[----:B------:R-:W-:Y:S01]  /*9a30*/  @P2 IMAD.MOV.U32 R113, RZ, RZ, R112 ;  /* 0x000000ffff712224 */ /* 0x000fe200078e0070 */
[----:B-1----:R-:W-:Y:S01]  /*9a40*/  PRMT R109, RZ, 0x7610, R109 ;  /* 0x00007610ff6d7816 */ /* 0x002fe2000000006d */
[----:B------:R-:W-:Y:S02]  /*9a50*/  @P2 IMAD.MOV.U32 R112, RZ, RZ, R92 ;  /* 0x000000ffff702224 */ /* 0x000fe400078e005c */
[----:B------:R-:W2:Y:S01]  /*9a60*/  LDL R92, [R1+0x294] ;  /* 0x00029400015c7983 */ /* 0x000ea20000100800 */
[----:B------:R-:W-:-:S02]  /*9a70*/  PRMT R108, RZ, 0x7610, R108 ;  /* 0x00007610ff6c7816 */ /* 0x000fc4000000006c */
        /* <DEDUP_REMOVED lines=14> */
[----:B------:R-:W-:Y:S02]  /*9b60*/  @P1 IMAD.MOV.U32 R114, RZ, RZ, R4 ;  /* 0x000000ffff721224 */ /* 0x000fe400078e0004 */
[----:B------:R-:W2:Y:S01]  /*9b70*/  LDL R4, [R1+0x280] ;  /* 0x0002800001047983 */ /* 0x000ea20000100800 */
[----:B------:R-:W-:-:S03]  /*9b80*/  @P1 IMAD.MOV.U32 R116, RZ, RZ, R5 ;  /* 0x000000ffff741224 */ /* 0x000fc600078e0005 */
[----:B------:R-:W2:Y:S01]  /*9b90*/  LDL R5, [R1+0x27c] ;  /* 0x00027c0001057983 */ /* 0x000ea20000100800 */
[----:B------:R-:W-:Y:S01]  /*9ba0*/  PRMT R110, RZ, 0x7610, R110 ;  /* 0x00007610ff6e7816 */ /* 0x000fe2000000006e */
[----:B------:R-:W-:Y:S01]  /*9bb0*/  @P0 IMAD.MOV.U32 R113, RZ, RZ, R93 ;  /* 0x000000ffff710224 */ /* 0x000fe200078e005d */
[C---:B------:R-:W-:Y:S01]  /*9bc0*/  ISETP.GT.AND P2, PT, R148.reuse, 0x59, PT ;  /* 0x000000599400780c */ /* 0x040fe20003f44270 */
[----:B------:R-:W-:Y:S01]  /*9bd0*/  @P1 IMAD.MOV.U32 R117, RZ, RZ, R91 ;  /* 0x000000ffff751224 */ /* 0x000fe200078e005b */
[----:B------:R-:W2:Y:S04]  /*9be0*/  LDL R93, [R1+0x28c] ;  /* 0x00028c00015d7983 */ /* 0x000ea80000100800 */
[----:B------:R0:W2:Y:S01]  /*9bf0*/  @P0 LDG.E.U16 R110, desc[UR60][R112.64] ;  /* 0x0000003c706e0981 */ /* 0x0000a2000c1e1500 */
[----:B------:R-:W-:-:S03]  /*9c00*/  ISETP.GT.AND P0, PT, R148, 0x5a, PT ;  /* 0x0000005a9400780c */ /* 0x000fc60003f04270 */
[----:B------:R-:W2:Y:S01]  /*9c10*/  LDL R91, [R1+0x278] ;  /* 0x00027800015b7983 */ /* 0x000ea20000100800 */
[----:B0-----:R-:W-:Y:S02]  /*9c20*/  PRMT R112, RZ, 0x7610, R112 ;  /* 0x00007610ff707816 */ /* 0x001fe40000000070 */
[----:B------:R-:W-:-:S04]  /*9c30*/  PRMT R113, RZ, 0x7610, R113 ;  /* 0x00007610ff717816 */ /* 0x000fc80000000071 */
[----:B------:R0:W2:Y:S04]  /*9c40*/  @P1 LDG.E.U16 R112, desc[UR60][R114.64] ;  /* 0x0000003c72701981 */ /* 0x0000a8000c1e1500 */
[----:B------:R1:W2:Y:S01]  /*9c50*/  @P1 LDG.E.U16 R113, desc[UR60][R116.64] ;  /* 0x0000003c74711981 */ /* 0x0002a2000c1e1500 */
[----:B0-----:R-:W-:Y:S01]  /*9c60*/  PRMT R115, RZ, 0x7610, R115 ;  /* 0x00007610ff737816 */ /* 0x001fe20000000073 */
[----:B-1----:R-:W-:Y:S02]  /*9c70*/  @P2 IMAD.MOV.U32 R116, RZ, RZ, R118 ;  /* 0x000000ffff742224 */ /* 0x002fe400078e0076 */
[----:B------:R-:W-:Y:S02]  /*9c80*/  @P2 IMAD.MOV.U32 R117, RZ, RZ, R119 ;  /* 0x000000ffff752224 */ /* 0x000fe400078e0077 */
[----:B------:R-:W-:Y:S01]  /*9c90*/  @P2 IMAD.MOV.U32 R119, RZ, RZ, R92 ;  /* 0x000000ffff772224 */ /* 0x000fe200078e005c */
[----:B------:R-:W-:Y:S01]  /*9ca0*/  PRMT R114, RZ, 0x7610, R114 ;  /* 0x00007610ff727816 */ /* 0x000fe20000000072 */
[----:B------:R-:W2:Y:S01]  /*9cb0*/  LDL R92, [R1+0x26c] ;  /* 0x00026c00015c7983 */ /* 0x000ea20000100800 */
[----:B------:R-:W-:-:S04]  /*9cc0*/  ISETP.GT.AND P1, PT, R148, 0x5b, PT ;  /* 0x0000005b9400780c */ /* 0x000fc80003f24270 */
[----:B------:R0:W2:Y:S02]  /*9cd0*/  @P2 LDG.E.U16 R114, desc[UR60][R116.64] ;  /* 0x0000003c74722981 */ /* 0x0000a4000c1e1500 */
[----:B0-----:R-:W-:Y:S01]  /*9ce0*/  PRMT R117, RZ, 0x7610, R117 ;  /* 0x00007610ff757816 */ /* 0x001fe20000000075 */
[----:B---3--:R-:W-:Y:S02]  /*9cf0*/  @P2 IMAD.MOV.U32 R118, RZ, RZ, R9 ;  /* 0x000000ffff762224 */ /* 0x008fe400078e0009 */
[----:B------:R-:W3:Y:S04]  /*9d00*/  LDL R9, [R1+0x270] ;  /* 0x0002700001097983 */ /* 0x000ee80000100800 */
[----:B------:R4:W3:Y:S02]  /*9d10*/  @P2 LDG.E.U16 R115, desc[UR60][R118.64] ;  /* 0x0000003c76732981 */ /* 0x0008e4000c1e1500 */
[----:B----4-:R-:W-:-:S02]  /*9d20*/  @P0 IMAD.MOV.U32 R118, RZ, RZ, R10 ;  /* 0x000000ffff760224 */ /* 0x010fc400078e000a */
[----:B------:R-:W4:Y:S01]  /*9d30*/  LDL R10, [R1+0x268] ;  /* 0x00026800010a7983 */ /* 0x000f220000100800 */
[----:B-----5:R-:W-:Y:S02]  /*9d40*/  @P0 IMAD.MOV.U32 R120, RZ, RZ, R6 ;  /* 0x000000ffff780224 */ /* 0x020fe400078e0006 */
[----:B--2---:R-:W-:Y:S01]  /*9d50*/  @P0 IMAD.MOV.U32 R121, RZ, RZ, R7 ;  /* 0x000000ffff790224 */ /* 0x004fe200078e0007 */
[----:B------:R-:W-:Y:S01]  /*9d60*/  PRMT R116, RZ, 0x7610, R116 ;  /* 0x00007610ff747816 */ /* 0x000fe20000000074 */
[----:B------:R-:W-:Y:S01]  /*9d70*/  @P1 IMAD.MOV.U32 R123, RZ, RZ, R122 ;  /* 0x000000ffff7b1224 */ /* 0x000fe200078e007a */
[----:B------:R-:W-:Y:S01]  /*9d80*/  ISETP.GT.AND P2, PT, R148, 0x5c, PT ;  /* 0x0000005c9400780c */ /* 0x000fe20003f44270 */
[----:B------:R-:W2:Y:S04]  /*9d90*/  LDL R7, [R1+0x25c] ;  /* 0x00025c0001077983 */ /* 0x000ea80000100800 */
[----:B------:R0:W5:Y:S04]  /*9da0*/  @P0 LDG.E.U16 R117, desc[UR60][R120.64] ;  /* 0x0000003c78750981 */ /* 0x000168000c1e1500 */
[----:B------:R-:W2:Y:S01]  /*9db0*/  LDL R6, [R1+0x260] ;  /* 0x0002600001067983 */ /* 0x000ea20000100800 */
[----:B0-----:R-:W-:-:S03]  /*9dc0*/  @P1 IMAD.MOV.U32 R120, RZ, RZ, R4 ;  /* 0x000000ffff781224 */ /* 0x001fc600078e0004 */
[----:B------:R-:W5:Y:S01]  /*9dd0*/  LDL R4, [R1+0x258] ;  /* 0x0002580001047983 */ /* 0x000f620000100800 */
[----:B------:R-:W-:-:S03]  /*9de0*/  @P1 IMAD.MOV.U32 R121, RZ, RZ, R5 ;  /* 0x000000ffff791224 */ /* 0x000fc600078e0005 */
[----:B------:R-:W2:Y:S01]  /*9df0*/  LDL R5, [R1+0x254] ;  /* 0x0002540001057983 */ /* 0x000ea20000100800 */
[----:B------:R-:W-:-:S03]  /*9e00*/  @P0 IMAD.MOV.U32 R119, RZ, RZ, R93 ;  /* 0x000000ffff770224 */ /* 0x000fc600078e005d */
[----:B------:R-:W2:Y:S04]  /*9e10*/  LDL R93, [R1+0x264] ;  /* 0x00026400015d7983 */ /* 0x000ea80000100800 */
[----:B------:R0:W2:Y:S01]  /*9e20*/  @P0 LDG.E.U16 R116, desc[UR60][R118.64] ;  /* 0x0000003c76740981 */ /* 0x0000a2000c1e1500 */
[----:B------:R-:W-:Y:S01]  /*9e30*/  @P1 IMAD.MOV.U32 R122, RZ, RZ, R91 ;  /* 0x000000ffff7a1224 */ /* 0x000fe200078e005b */
[----:B------:R-:W-:Y:S02]  /*9e40*/  ISETP.GT.AND P0, PT, R148, 0x5d, PT ;  /* 0x0000005d9400780c */ /* 0x000fe40003f04270 */
[----:B------:R-:W2:Y:S01]  /*9e50*/  LDL R91, [R1+0x250] ;  /* 0x00025000015b7983 */ /* 0x000ea20000100800 */
[----:B0-----:R-:W-:-:S06]  /*9e60*/  PRMT R119, RZ, 0x7610, R119 ;  /* 0x00007610ff777816 */ /* 0x001fcc0000000077 */
[----:B------:R0:W2:Y:S02]  /*9e70*/  @P1 LDG.E.U16 R119, desc[UR60][R122.64] ;  /* 0x0000003c7a771981 */ /* 0x0000a4000c1e1500 */
[----:B0-----:R-:W-:Y:S02]  /*9e80*/  @P2 IMAD.MOV.U32 R123, RZ, RZ, R92 ;  /* 0x000000ffff7b2224 */ /* 0x001fe400078e005c */
[----:B------:R-:W2:Y:S01]  /*9e90*/  LDL R92, [R1+0x24c] ;  /* 0x00024c00015c7983 */ /* 0x000ea20000100800 */
[----:B---3--:R-:W-:-:S03]  /*9ea0*/  @P2 IMAD.MOV.U32 R122, RZ, RZ, R9 ;  /* 0x000000ffff7a2224 */ /* 0x008fc600078e0009 */
[----:B------:R-:W3:Y:S01]  /*9eb0*/  LDL R9, [R1+0x248] ;  /* 0x0002480001097983 */ /* 0x000ee20000100800 */
[----:B----4-:R-:W-:-:S03]  /*9ec0*/  @P2 IMAD.MOV.U32 R124, RZ, RZ, R10 ;  /* 0x000000ffff7c2224 */ /* 0x010fc600078e000a */
[----:B------:R-:W4:Y:S01]  /*9ed0*/  LDL R10, [R1+0x244] ;  /* 0x00024400010a7983 */ /* 0x000f220000100800 */
[----:B-----5:R-:W-:-:S03]  /*9ee0*/  @P0 IMAD.MOV.U32 R126, RZ, RZ, R4 ;  /* 0x000000ffff7e0224 */ /* 0x020fc600078e0004 */
[----:B------:R-:W5:Y:S01]  /*9ef0*/  LDL R4, [R1+0x238] ;  /* 0x0002380001047983 */ /* 0x000f620000100800 */
[----:B--2---:R-:W-:-:S03]  /*9f00*/  @P0 IMAD.MOV.U32 R127, RZ, RZ, R5 ;  /* 0x000000ffff7f0224 */ /* 0x004fc600078e0005 */
[----:B------:R-:W2:Y:S01]  /*9f10*/  LDL R5, [R1+0x234] ;  /* 0x0002340001057983 */ /* 0x000ea20000100800 */
[----:B------:R-:W-:Y:S01]  /*9f20*/  PRMT R118, RZ, 0x7610, R118 ;  /* 0x00007610ff767816 */ /* 0x000fe20000000076 */
[----:B------:R-:W-:Y:S01]  /*9f30*/  @P2 IMAD.MOV.U32 R125, RZ, RZ, R93 ;  /* 0x000000ffff7d2224 */ /* 0x000fe200078e005d */
[----:B------:R-:W-:Y:S01]  /*9f40*/  PRMT R138, RZ, 0x7610, R138 ;  /* 0x00007610ff8a7816 */ /* 0x000fe2000000008a */
[----:B------:R-:W2:Y:S04]  /*9f50*/  LDL R93, [R1+0x1b0] ;  /* 0x0001b000015d7983 */ /* 0x000ea80000100800 */
[----:B------:R0:W2:Y:S01]  /*9f60*/  @P1 LDG.E.U16 R118, desc[UR60][R120.64] ;  /* 0x0000003c78761981 */ /* 0x0000a2000c1e1500 */
[----:B------:R-:W-:Y:S02]  /*9f70*/  ISETP.GT.AND P1, PT, R148, 0x5e, PT ;  /* 0x0000005e9400780c */ /* 0x000fe40003f24270 */
[----:B0-----:R-:W-:-:S02]  /*9f80*/  PRMT R121, RZ, 0x7610, R121 ;  /* 0x00007610ff797816 */ /* 0x001fc40000000079 */
[----:B------:R-:W-:-:S04]  /*9f90*/  PRMT R120, RZ, 0x7610, R120 ;  /* 0x00007610ff787816 */ /* 0x000fc80000000078 */
[----:B------:R0:W2:Y:S04]  /*9fa0*/  @P2 LDG.E.U16 R121, desc[UR60][R124.64] ;  /* 0x0000003c7c792981 */ /* 0x0000a8000c1e1500 */
[----:B------:R1:W2:Y:S01]  /*9fb0*/  @P2 LDG.E.U16 R120, desc[UR60][R122.64] ;  /* 0x0000003c7a782981 */ /* 0x0002a2000c1e1500 */
[----:B------:R-:W-:Y:S01]  /*9fc0*/  ISETP.GT.AND P2, PT, R148, 0x5f, PT ;  /* 0x0000005f9400780c */ /* 0x000fe20003f44270 */
[----:B0-----:R-:W-:Y:S02]  /*9fd0*/  @P0 IMAD.MOV.U32 R124, RZ, RZ, R6 ;  /* 0x000000ffff7c0224 */ /* 0x001fe400078e0006 */
[----:B------:R-:W-:Y:S01]  /*9fe0*/  @P0 IMAD.MOV.U32 R125, RZ, RZ, R7 ;  /* 0x000000ffff7d0224 */ /* 0x000fe200078e0007 */
[----:B------:R-:W2:Y:S04]  /*9ff0*/  LDL R6, [R1+0x240] ;  /* 0x0002400001067983 */ /* 0x000ea80000100800 */
[----:B------:R-:W2:Y:S01]  /*a000*/  LDL R7, [R1+0x23c] ;  /* 0x00023c0001077983 */ /* 0x000ea20000100800 */
[----:B-1----:R-:W-:-:S06]  /*a010*/  PRMT R123, RZ, 0x7610, R123 ;  /* 0x00007610ff7b7816 */ /* 0x002fcc000000007b */
[----:B------:R0:W2:Y:S02]  /*a020*/  @P0 LDG.E.U16 R123, desc[UR60][R126.64] ;  /* 0x0000003c7e7b0981 */ /* 0x0000a4000c1e1500 */
[----:B0-----:R-:W-:Y:S02]  /*a030*/  @P1 IMAD.MOV.U32 R126, RZ, RZ, R91 ;  /* 0x000000ffff7e1224 */ /* 0x001fe400078e005b */
[----:B------:R-:W-:Y:S01]  /*a040*/  @P1 IMAD.MOV.U32 R127, RZ, RZ, R92 ;  /* 0x000000ffff7f1224 */ /* 0x000fe200078e005c */
[----:B------:R-:W2:Y:S04]  /*a050*/  LDL R91, [R1+0x230] ;  /* 0x00023000015b7983 */ /* 0x000ea80000100800 */
        /* <DEDUP_REMOVED lines=9> */
[----:B------:R-:W-:-:S06]  /*a0f0*/  PRMT R122, RZ, 0x7610, R122 ;  /* 0x00007610ff7a7816 */ /* 0x000fcc000000007a */
[----:B------:R0:W2:Y:S01]  /*a100*/  @P0 LDG.E.U16 R122, desc[UR60][R124.64] ;  /* 0x0000003c7c7a0981 */ /* 0x0000a2000c1e1500 */
[----:B------:R-:W-:Y:S02]  /*a110*/  ISETP.GT.AND P0, PT, R148, 0x60, PT ;  /* 0x000000609400780c */ /* 0x000fe40003f04270 */
[----:B0-----:R-:W-:Y:S02]  /*a120*/  PRMT R125, RZ, 0x7610, R125 ;  /* 0x00007610ff7d7816 */ /* 0x001fe4000000007d */
[----:B------:R-:W-:-:S04]  /*a130*/  PRMT R124, RZ, 0x7610, R124 ;  /* 0x00007610ff7c7816 */ /* 0x000fc8000000007c */
[----:B------:R0:W2:Y:S04]  /*a140*/  @P1 LDG.E.U16 R125, desc[UR60][R128.64] ;  /* 0x0000003c807d1981 */ /* 0x0000a8000c1e1500 */
[----:B------:R1:W2:Y:S01]  /*a150*/  @P1 LDG.E.U16 R124, desc[UR60][R126.64] ;  /* 0x0000003c7e7c1981 */ /* 0x0002a2000c1e1500 */
[----:B------:R-:W-:Y:S01]  /*a160*/  ISETP.GT.AND P1, PT, R148, 0x61, PT ;  /* 0x000000619400780c */ /* 0x000fe20003f24270 */
[----:B0-----:R-:W-:Y:S02]  /*a170*/  @P2 IMAD.MOV.U32 R128, RZ, RZ, R6 ;  /* 0x000000ffff802224 */ /* 0x001fe400078e0006 */
[----:B------:R-:W2:Y:S01]  /*a180*/  LDL R6, [R1+0x220] ;  /* 0x0002200001067983 */ /* 0x000ea20000100800 */
[----:B------:R-:W-:-:S03]  /*a190*/  @P2 IMAD.MOV.U32 R129, RZ, RZ, R7 ;  /* 0x000000ffff812224 */ /* 0x000fc600078e0007 */
[----:B------:R-:W2:Y:S01]  /*a1a0*/  LDL R7, [R1+0x21c] ;  /* 0x00021c0001077983 */ /* 0x000ea20000100800 */
[----:B-1----:R-:W-:-:S06]  /*a1b0*/  PRMT R127, RZ, 0x7610, R127 ;  /* 0x00007610ff7f7816 */ /* 0x002fcc000000007f */
[----:B------:R0:W2:Y:S02]  /*a1c0*/  @P2 LDG.E.U16 R127, desc[UR60][R130.64] ;  /* 0x0000003c827f2981 */ /* 0x0000a4000c1e1500 */
[----:B0-----:R-:W-:Y:S02]  /*a1d0*/  @P0 IMAD.MOV.U32 R130, RZ, RZ, R91 ;  /* 0x000000ffff820224 */ /* 0x001fe400078e005b */
[----:B------:R-:W2:Y:S01]  /*a1e0*/  LDL R91, [R1+0x208] ;  /* 0x00020800015b7983 */ /* 0x000ea20000100800 */
[----:B------:R-:W-:-:S03]  /*a1f0*/  @P0 IMAD.MOV.U32 R131, RZ, RZ, R92 ;  /* 0x000000ffff830224 */ /* 0x000fc600078e005c */
        /* <DEDUP_REMOVED lines=16> */
[----:B0-----:R-:W-:Y:S01]  /*a300*/  PRMT R131, RZ, 0x7610, R131 ;  /* 0x00007610ff837816 */ /* 0x001fe20000000083 */
[----:B-1----:R-:W-:Y:S02]  /*a310*/  @P1 IMAD.MOV.U32 R132, RZ, RZ, R6 ;  /* 0x000000ffff841224 */ /* 0x002fe400078e0006 */
[----:B------:R-:W2:Y:S01]  /*a320*/  LDL R6, [R1+0x1f8] ;  /* 0x0001f80001067983 */ /* 0x000ea20000100800 */
[----:B------:R-:W-:-:S03]  /*a330*/  @P1 IMAD.MOV.U32 R133, RZ, RZ, R7 ;  /* 0x000000ffff851224 */ /* 0x000fc600078e0007 */
[----:B------:R-:W2:Y:S01]  /*a340*/  LDL R7, [R1+0x1f4] ;  /* 0x0001f40001077983 */ /* 0x000ea20000100800 */
[----:B------:R-:W-:Y:S02]  /*a350*/  PRMT R130, RZ, 0x7610, R130 ;  /* 0x00007610ff827816 */ /* 0x000fe40000000082 */
[----:B------:R-:W-:Y:S01]  /*a360*/  ISETP.GT.AND P0, PT, R148, 0x63, PT ;  /* 0x000000639400780c */ /* 0x000fe20003f04270 */
[----:B------:R-:W2:Y:S04]  /*a370*/  @P1 LDG.E.U16 R131, desc[UR60][R134.64] ;  /* 0x0000003c86831981 */ /* 0x000ea8000c1e1500 */
[----:B------:R0:W2:Y:S01]  /*a380*/  @P1 LDG.E.U16 R130, desc[UR60][R132.64] ;  /* 0x0000003c84821981 */ /* 0x0000a2000c1e1500 */
[----:B------:R-:W-:Y:S01]  /*a390*/  @P2 IMAD.MOV.U32 R136, RZ, RZ, R91 ;  /* 0x000000ffff882224 */ /* 0x000fe200078e005b */
[----:B0-----:R-:W-:-:S02]  /*a3a0*/  PRMT R133, RZ, 0x7610, R133 ;  /* 0x00007610ff857816 */ /* 0x001fc40000000085 */
[----:B------:R-:W2:Y:S01]  /*a3b0*/  LDL R91, [R1+0x1e8] ;  /* 0x0001e800015b7983 */ /* 0x000ea20000100800 */
[----:B------:R-:W-:-:S03]  /*a3c0*/  @P2 IMAD.MOV.U32 R137, RZ, RZ, R92 ;  /* 0x000000ffff892224 */ /* 0x000fc600078e005c */
[----:B------:R-:W2:Y:S04]  /*a3d0*/  LDL R92, [R1+0x1e4] ;  /* 0x0001e400015c7983 */ /* 0x000ea80000100800 */
[----:B------:R5:W2:Y:S01]  /*a3e0*/  @P2 LDG.E.U16 R133, desc[UR60][R136.64] ;  /* 0x0000003c88852981 */ /* 0x000aa2000c1e1500 */
        /* <DEDUP_REMOVED lines=8> */
[----:B------:R-:W-:Y:S02]  /*a470*/  PRMT R132, RZ, 0x7610, R132 ;  /* 0x00007610ff847816 */ /* 0x000fe40000000084 */
[----:B------:R-:W-:-:S04]  /*a480*/  ISETP.GT.AND P1, PT, R148, 0x64, PT ;  /* 0x000000649400780c */ /* 0x000fc80003f24270 */
[----:B------:R0:W2:Y:S01]  /*a490*/  @P2 LDG.E.U16 R132, desc[UR60][R134.64] ;  /* 0x0000003c86842981 */ /* 0x0000a2000c1e1500 */
[----:B------:R-:W-:Y:S02]  /*a4a0*/  ISETP.GT.AND P2, PT, R148, 0x65, PT ;  /* 0x000000659400780c */ /* 0x000fe40003f44270 */
[----:B0-----:R-:W-:Y:S02]  /*a4b0*/  PRMT R134, RZ, 0x7610, R134 ;  /* 0x00007610ff867816 */ /* 0x001fe40000000086 */
[----:B------:R-:W-:-:S04]  /*a4c0*/  PRMT R135, RZ, 0x7610, R135 ;  /* 0x00007610ff877816 */ /* 0x000fc80000000087 */
[----:B------:R0:W2:Y:S01]  /*a4d0*/  @P0 LDG.E.U16 R134, desc[UR60][R136.64] ;  /* 0x0000003c88860981 */ /* 0x0000a2000c1e1500 */
[----:B------:R-:W-:-:S03]  /*a4e0*/  @P0 IMAD.MOV.U32 R144, RZ, RZ, R6 ;  /* 0x000000ffff900224 */ /* 0x000fc600078e0006 */
[----:B------:R-:W2:Y:S01]  /*a4f0*/  LDL R6, [R1+0x1d8] ;  /* 0x0001d80001067983 */ /* 0x000ea20000100800 */
[----:B------:R-:W-:-:S03]  /*a500*/  @P0 IMAD.MOV.U32 R145, RZ, RZ, R7 ;  /* 0x000000ffff910224 */ /* 0x000fc600078e0007 */
[----:B------:R-:W2:Y:S01]  /*a510*/  LDL R7, [R1+0x1d4] ;  /* 0x0001d40001077983 */ /* 0x000ea20000100800 */
[----:B0-----:R-:W-:-:S03]  /*a520*/  PRMT R136, RZ, 0x7610, R136 ;  /* 0x00007610ff887816 */ /* 0x001fc60000000088 */
[----:B------:R3:W2:Y:S01]  /*a530*/  @P0 LDG.E.U16 R135, desc[UR60][R144.64] ;  /* 0x0000003c90870981 */ /* 0x0006a2000c1e1500 */
        /* <DEDUP_REMOVED lines=8> */
[----:B------:R-:W-:Y:S01]  /*a5c0*/  ISETP.GT.AND P3, PT, R148, 0x66, PT ;  /* 0x000000669400780c */ /* 0x000fe20003f64270 */
[----:B------:R-:W4:Y:S04]  /*a5d0*/  LDL R92, [R1+0x1a4] ;  /* 0x0001a400015c7983 */ /* 0x000f280000100800 */
[----:B------:R5:W4:Y:S01]  /*a5e0*/  @P1 LDG.E.U16 R137, desc[UR60][R144.64] ;  /* 0x0000003c90891981 */ /* 0x000b22000c1e1500 */
[----:B------:R-:W-:-:S02]  /*a5f0*/  PRMT R146, RZ, 0x7610, R146 ;  /* 0x00007610ff927816 */ /* 0x000fc40000000092 */
[----:B------:R-:W-:Y:S01]  /*a600*/  PRMT R147, RZ, 0x7610, R147 ;  /* 0x00007610ff937816 */ /* 0x000fe20000000093 */
[----:B------:R-:W4:Y:S01]  /*a610*/  LDL R91, [R1+0x1a8] ;  /* 0x0001a800015b7983 */ /* 0x000f220000100800 */
[----:B-----5:R-:W-:-:S03]  /*a620*/  @P2 IMAD.MOV.U32 R144, RZ, RZ, R4 ;  /* 0x000000ffff902224 */ /* 0x020fc600078e0004 */
[----:B------:R-:W5:Y:S01]  /*a630*/  LDL R4, [R1+0x1c8] ;  /* 0x0001c80001047983 */ /* 0x000f620000100800 */
[----:B--2---:R-:W-:-:S03]  /*a640*/  @P2 IMAD.MOV.U32 R145, RZ, RZ, R5 ;  /* 0x000000ffff912224 */ /* 0x004fc600078e0005 */
[----:B------:R-:W2:Y:S04]  /*a650*/  LDL R5, [R1+0x1c4] ;  /* 0x0001c40001057983 */ /* 0x000ea80000100800 */
[----:B------:R0:W2:Y:S02]  /*a660*/  @P2 LDG.E.U16 R138, desc[UR60][R144.64] ;  /* 0x0000003c908a2981 */ /* 0x0000a4000c1e1500 */
[----:B0-----:R-:W-:Y:S02]  /*a670*/  @P2 IMAD.MOV.U32 R144, RZ, RZ, R6 ;  /* 0x000000ffff902224 */ /* 0x001fe400078e0006 */
[----:B------:R-:W2:Y:S01]  /*a680*/  LDL R6, [R1+0x1c0] ;  /* 0x0001c00001067983 */ /* 0x000ea20000100800 */
[----:B------:R-:W-:-:S03]  /*a690*/  @P2 IMAD.MOV.U32 R145, RZ, RZ, R7 ;  /* 0x000000ffff912224 */ /* 0x000fc600078e0007 */
[----:B------:R-:W2:Y:S04]  /*a6a0*/  LDL R7, [R1+0x1bc] ;  /* 0x0001bc0001077983 */ /* 0x000ea80000100800 */
[----:B------:R3:W2:Y:S02]  /*a6b0*/  @P2 LDG.E.U16 R146, desc[UR60][R144.64] ;  /* 0x0000003c90922981 */ /* 0x0006a4000c1e1500 */
[----:B---3--:R-:W-:Y:S01]  /*a6c0*/  @P3 IMAD.MOV.U32 R144, RZ, RZ, R9 ;  /* 0x000000ffff903224 */ /* 0x008fe200078e0009 */
[C---:B------:R-:W-:Y:S01]  /*a6d0*/  ISETP.GT.AND P0, PT, R148.reuse, 0x67, PT ;  /* 0x000000679400780c */ /* 0x040fe20003f04270 */
[----:B------:R-:W3:Y:S01]  /*a6e0*/  LDL R9, [R1+0x198] ;  /* 0x0001980001097983 */ /* 0x000ee20000100800 */
[----:B----4-:R-:W-:Y:S01]  /*a6f0*/  @P3 IMAD.MOV.U32 R145, RZ, RZ, R10 ;  /* 0x000000ffff913224 */ /* 0x010fe200078e000a */
[----:B------:R-:W-:-:S02]  /*a700*/  ISETP.GT.AND P1, PT, R148, 0x68, PT ;  /* 0x000000689400780c */ /* 0x000fc40003f24270 */
[----:B------:R-:W4:Y:S04]  /*a710*/  LDL R10, [R1+0x194] ;  /* 0x00019400010a7983 */ /* 0x000f280000100800 */
[----:B------:R5:W4:Y:S02]  /*a720*/  @P3 LDG.E.U16 R147, desc[UR60][R144.64] ;  /* 0x0000003c90933981 */ /* 0x000b24000c1e1500 */
[----:B-----5:R-:W-:Y:S02]  /*a730*/  @P3 IMAD.MOV.U32 R144, RZ, RZ, R4 ;  /* 0x000000ffff903224 */ /* 0x020fe400078e0004 */
[----:B------:R-:W5:Y:S01]  /*a740*/  LDL R4, [R1+0x1a0] ;  /* 0x0001a00001047983 */ /* 0x000f620000100800 */
[----:B--2---:R-:W-:-:S03]  /*a750*/  @P3 IMAD.MOV.U32 R145, RZ, RZ, R5 ;  /* 0x000000ffff913224 */ /* 0x004fc600078e0005 */
[----:B------:R-:W2:Y:S01]  /*a760*/  LDL R5, [R1+0x19c] ;  /* 0x00019c0001057983 */ /* 0x000ea20000100800 */
[----:B------:R-:W-:Y:S02]  /*a770*/  PRMT R150, RZ, 0x7610, R150 ;  /* 0x00007610ff967816 */ /* 0x000fe40000000096 */
[----:B------:R-:W-:-:S04]  /*a780*/  PRMT R152, RZ, 0x7610, R152 ;  /* 0x00007610ff987816 */ /* 0x000fc80000000098 */
[----:B------:R0:W4:Y:S01]  /*a790*/  @P3 LDG.E.U16 R150, desc[UR60][R144.64] ;  /* 0x0000003c90963981 */ /* 0x000122000c1e1500 */
[----:B------:R-:W-:Y:S02]  /*a7a0*/  ISETP.GT.AND P2, PT, R148, 0x69, PT ;  /* 0x000000699400780c */ /* 0x000fe40003f44270 */
[----:B------:R-:W-:Y:S02]  /*a7b0*/  PRMT R154, RZ, 0x7610, R154 ;  /* 0x00007610ff9a7816 */ /* 0x000fe4000000009a */
[----:B------:R-:W-:Y:S01]  /*a7c0*/  PRMT R156, RZ, 0x7610, R156 ;  /* 0x00007610ff9c7816 */ /* 0x000fe2000000009c */
[----:B0-----:R-:W-:Y:S02]  /*a7d0*/  @P0 IMAD.MOV.U32 R144, RZ, RZ, R6 ;  /* 0x000000ffff900224 */ /* 0x001fe400078e0006 */
[----:B------:R-:W4:Y:S01]  /*a7e0*/  LDL R6, [R1+0x190] ;  /* 0x0001900001067983 */ /* 0x000f220000100800 */
[----:B------:R-:W-:-:S03]  /*a7f0*/  @P0 IMAD.MOV.U32 R145, RZ, RZ, R7 ;  /* 0x000000ffff910224 */ /* 0x000fc600078e0007 */
[----:B------:R-:W4:Y:S04]  /*a800*/  LDL R7, [R1+0x18c] ;  /* 0x00018c0001077983 */ /* 0x000f280000100800 */
[----:B------:R0:W4:Y:S02]  /*a810*/  @P0 LDG.E.U16 R152, desc[UR60][R144.64] ;  /* 0x0000003c90980981 */ /* 0x000124000c1e1500 */
[----:B0-----:R-:W-:Y:S02]  /*a820*/  @P1 IMAD.MOV.U32 R144, RZ, RZ, R93 ;  /* 0x000000ffff901224 */ /* 0x001fe400078e005d */
[----:B------:R-:W-:Y:S01]  /*a830*/  @P1 IMAD.MOV.U32 R145, RZ, RZ, R141 ;  /* 0x000000ffff911224 */ /* 0x000fe200078e008d */
[----:B------:R-:W4:Y:S04]  /*a840*/  LDL R93, [R1+0x184] ;  /* 0x00018400015d7983 */ /* 0x000f280000100800 */
[----:B------:R0:W4:Y:S04]  /*a850*/  @P1 LDG.E.U16 R154, desc[UR60][R144.64] ;  /* 0x0000003c909a1981 */ /* 0x000128000c1e1500 */
[----:B------:R-:W4:Y:S01]  /*a860*/  LDL R141, [R1+0x158] ;  /* 0x00015800018d7983 */ /* 0x000f220000100800 */
[----:B0-----:R-:W-:-:S02]  /*a870*/  @P1 IMAD.MOV.U32 R144, RZ, RZ, R91 ;  /* 0x000000ffff901224 */ /* 0x001fc400078e005b */
[----:B------:R-:W-:Y:S01]  /*a880*/  @P1 IMAD.MOV.U32 R145, RZ, RZ, R92 ;  /* 0x000000ffff911224 */ /* 0x000fe200078e005c */
[----:B------:R-:W-:Y:S01]  /*a890*/  ISETP.GT.AND P3, PT, R148, 0x6a, PT ;  /* 0x0000006a9400780c */ /* 0x000fe20003f64270 */
[----:B------:R-:W4:Y:S04]  /*a8a0*/  LDL R92, [R1+0x148] ;  /* 0x00014800015c7983 */ /* 0x000f280000100800 */
[----:B------:R5:W4:Y:S01]  /*a8b0*/  @P1 LDG.E.U16 R156, desc[UR60][R144.64] ;  /* 0x0000003c909c1981 */ /* 0x000b22000c1e1500 */
[----:B------:R-:W-:-:S03]  /*a8c0*/  PRMT R158, RZ, 0x7610, R158 ;  /* 0x00007610ff9e7816 */ /* 0x000fc6000000009e */
[----:B------:R-:W4:Y:S01]  /*a8d0*/  LDL R91, [R1+0x14c] ;  /* 0x00014c00015b7983 */ /* 0x000f220000100800 */
[----:B-----5:R-:W-:-:S03]  /*a8e0*/  @P2 IMAD.MOV.U32 R144, RZ, RZ, R4 ;  /* 0x000000ffff902224 */ /* 0x020fc600078e0004 */
[----:B------:R-:W5:Y:S01]  /*a8f0*/  LDL R4, [R1+0x154] ;  /* 0x0001540001047983 */ /* 0x000f620000100800 */
[----:B--2---:R-:W-:-:S03]  /*a900*/  @P2 IMAD.MOV.U32 R145, RZ, RZ, R5 ;  /* 0x000000ffff912224 */ /* 0x004fc600078e0005 */
[----:B------:R-:W2:Y:S01]  /*a910*/  LDL R5, [R1+0x150] ;  /* 0x0001500001057983 */ /* 0x000ea20000100800 */
[----:B------:R-:W-:-:S03]  /*a920*/  PRMT R160, RZ, 0x7610, R160 ;  /* 0x00007610ffa07816 */ /* 0x000fc600000000a0 */
[----:B------:R3:W2:Y:S01]  /*a930*/  @P2 LDG.E.U16 R158, desc[UR60][R144.64] ;  /* 0x0000003c909e2981 */ /* 0x0006a2000c1e1500 */
[----:B------:R-:W-:Y:S02]  /*a940*/  PRMT R162, RZ, 0x7610, R162 ;  /* 0x00007610ffa27816 */ /* 0x000fe400000000a2 */
[----:B------:R-:W-:Y:S01]  /*a950*/  ISETP.GT.AND P1, PT, R148, 0x6b, PT ;  /* 0x0000006b9400780c */ /* 0x000fe20003f24270 */
[----:B---3--:R-:W-:Y:S02]  /*a960*/  @P2 IMAD.MOV.U32 R144, RZ, RZ, R9 ;  /* 0x000000ffff902224 */ /* 0x008fe400078e0009 */
[----:B----4-:R-:W-:Y:S01]  /*a970*/  @P2 IMAD.MOV.U32 R145, RZ, RZ, R10 ;  /* 0x000000ffff912224 */ /* 0x010fe200078e000a */
[----:B------:R-:W3:Y:S04]  /*a980*/  LDL R9, [R1+0x144] ;  /* 0x0001440001097983 */ /* 0x000ee80000100800 */
[----:B------:R0:W4:Y:S04]  /*a990*/  @P2 LDG.E.U16 R160, desc[UR60][R144.64] ;  /* 0x0000003c90a02981 */ /* 0x000128000c1e1500 */
[----:B------:R-:W4:Y:S01]  /*a9a0*/  LDL R10, [R1+0x128] ;  /* 0x00012800010a7983 */ /* 0x000f220000100800 */
[----:B------:R-:W-:Y:S01]  /*a9b0*/  PRMT R166, RZ, 0x7610, R166 ;  /* 0x00007610ffa67816 */ /* 0x000fe200000000a6 */
[----:B0-----:R-:W-:-:S02]  /*a9c0*/  @P3 IMAD.MOV.U32 R144, RZ, RZ, R6 ;  /* 0x000000ffff903224 */ /* 0x001fc400078e0006 */
[----:B------:R-:W4:Y:S01]  /*a9d0*/  LDL R6, [R1+0xc4] ;  /* 0x0000c40001067983 */ /* 0x000f220000100800 */
[----:B------:R-:W-:-:S03]  /*a9e0*/  @P3 IMAD.MOV.U32 R145, RZ, RZ, R7 ;  /* 0x000000ffff913224 */ /* 0x000fc600078e0007 */
[----:B------:R-:W4:Y:S04]  /*a9f0*/  LDL R7, [R1+0xc0] ;  /* 0x0000c00001077983 */ /* 0x000f280000100800 */
[----:B------:R0:W4:Y:S02]  /*aa00*/  @P3 LDG.E.U16 R162, desc[UR60][R144.64] ;  /* 0x0000003c90a23981 */ /* 0x000124000c1e1500 */
[----:B0-----:R-:W-:Y:S02]  /*aa10*/  @P3 IMAD.MOV.U32 R144, RZ, RZ, R93 ;  /* 0x000000ffff903224 */ /* 0x001fe400078e005d */
[----:B------:R-:W-:-:S05]  /*aa20*/  @P3 IMAD.MOV.U32 R145, RZ, RZ, R141 ;  /* 0x000000ffff913224 */ /* 0x000fca00078e008d */
[----:B------:R5:W4:Y:S02]  /*aa30*/  @P3 LDG.E.U16 R166, desc[UR60][R144.64] ;  /* 0x0000003c90a63981 */ /* 0x000b24000c1e1500 */
[----:B-----5:R-:W-:Y:S02]  /*aa40*/  @P1 IMAD.MOV.U32 R144, RZ, RZ, R4 ;  /* 0x000000ffff901224 */ /* 0x020fe400078e0004 */
[----:B------:R-:W5:Y:S01]  /*aa50*/  LDL R4, [R1+0xbc] ;  /* 0x0000bc0001047983 */ /* 0x000f620000100800 */
[----:B--2---:R-:W-:-:S03]  /*aa60*/  @P1 IMAD.MOV.U32 R145, RZ, RZ, R5 ;  /* 0x000000ffff911224 */ /* 0x004fc600078e0005 */
[----:B------:R-:W2:Y:S01]  /*aa70*/  LDL R5, [R1+0xb8] ;  /* 0x0000b80001057983 */ /* 0x000ea20000100800 */
[----:B------:R-:W-:Y:S02]  /*aa80*/  PRMT R168, RZ, 0x7610, R168 ;  /* 0x00007610ffa87816 */ /* 0x000fe400000000a8 */
[----:B------:R-:W-:Y:S02]  /*aa90*/  ISETP.GT.AND P2, PT, R148, 0x6c, PT ;  /* 0x0000006c9400780c */ /* 0x000fe40003f44270 */
[----:B------:R-:W-:Y:S02]  /*aaa0*/  PRMT R170, RZ, 0x7610, R170 ;  /* 0x00007610ffaa7816 */ /* 0x000fe400000000aa */
[----:B------:R0:W2:Y:S02]  /*aab0*/  @P1 LDG.E.U16 R168, desc[UR60][R144.64] ;  /* 0x0000003c90a81981 */ /* 0x0000a4000c1e1500 */
[----:B0-----:R-:W-:Y:S02]  /*aac0*/  @P1 IMAD.MOV.U32 R144, RZ, RZ, R91 ;  /* 0x000000ffff901224 */ /* 0x001fe400078e005b */
[----:B------:R-:W-:-:S05]  /*aad0*/  @P1 IMAD.MOV.U32 R145, RZ, RZ, R92 ;  /* 0x000000ffff911224 */ /* 0x000fca00078e005c */
[----:B------:R3:W2:Y:S01]  /*aae0*/  @P1 LDG.E.U16 R170, desc[UR60][R144.64] ;  /* 0x0000003c90aa1981 */ /* 0x0006a2000c1e1500 */
[----:B------:R-:W-:Y:S02]  /*aaf0*/  ISETP.GT.AND P1, PT, R148, 0x70, PT ;  /* 0x000000709400780c */ /* 0x000fe40003f24270 */
[----:B------:R-:W-:Y:S01]  /*ab00*/  PRMT R172, RZ, 0x7610, R172 ;  /* 0x00007610ffac7816 */ /* 0x000fe200000000ac */
[----:B---3--:R-:W-:Y:S02]  /*ab10*/  @P2 IMAD.MOV.U32 R144, RZ, RZ, R9 ;  /* 0x000000ffff902224 */ /* 0x008fe400078e0009 */
[----:B----4-:R-:W-:Y:S01]  /*ab20*/  @P2 IMAD.MOV.U32 R145, RZ, RZ, R10 ;  /* 0x000000ffff912224 */ /* 0x010fe200078e000a */
[----:B------:R-:W3:Y:S04]  /*ab30*/  LDL R9, [R1+0x120] ;  /* 0x0001200001097983 */ /* 0x000ee80000100800 */
[----:B------:R-:W4:Y:S01]  /*ab40*/  LDL R10, [R1+0x118] ;  /* 0x00011800010a7983 */ /* 0x000f220000100800 */
[----:B------:R-:W-:-:S03]  /*ab50*/  PRMT R174, RZ, 0x7610, R174 ;  /* 0x00007610ffae7816 */ /* 0x000fc600000000ae */
[----:B------:R0:W4:Y:S02]  /*ab60*/  @P2 LDG.E.U16 R172, desc[UR60][R144.64] ;  /* 0x0000003c90ac2981 */ /* 0x000124000c1e1500 */
[----:B0-----:R-:W-:Y:S02]  /*ab70*/  @P1 IMAD.MOV.U32 R144, RZ, RZ, R6 ;  /* 0x000000ffff901224 */ /* 0x001fe400078e0006 */
[----:B------:R-:W-:Y:S01]  /*ab80*/  @P1 IMAD.MOV.U32 R145, RZ, RZ, R7 ;  /* 0x000000ffff911224 */ /* 0x000fe200078e0007 */
[----:B------:R-:W4:Y:S04]  /*ab90*/  LDL R6, [R1+0xb4] ;  /* 0x0000b40001067983 */ /* 0x000f280000100800 */
[----:B------:R-:W4:Y:S04]  /*aba0*/  LDL R7, [R1+0xb0] ;  /* 0x0000b00001077983 */ /* 0x000f280000100800 */
[----:B------:R5:W4:Y:S02]  /*abb0*/  @P1 LDG.E.U16 R174, desc[UR60][R144.64] ;  /* 0x0000003c90ae1981 */ /* 0x000b24000c1e1500 */
[----:B-----5:R-:W-:-:S02]  /*abc0*/  @P1 IMAD.MOV.U32 R144, RZ, RZ, R4 ;  /* 0x000000ffff901224 */ /* 0x020fc400078e0004 */
[----:B------:R-:W5:Y:S01]  /*abd0*/  LDL R4, [R1+0xac] ;  /* 0x0000ac0001047983 */ /* 0x000f620000100800 */
[----:B--2---:R-:W-:-:S03]  /*abe0*/  @P1 IMAD.MOV.U32 R145, RZ, RZ, R5 ;  /* 0x000000ffff911224 */ /* 0x004fc600078e0005 */
[----:B------:R-:W2:Y:S01]  /*abf0*/  LDL R5, [R1+0xa4] ;  /* 0x0000a40001057983 */ /* 0x000ea20000100800 */
[----:B------:R-:W-:Y:S02]  /*ac00*/  ISETP.GT.AND P3, PT, R148, 0x78, PT ;  /* 0x000000789400780c */ /* 0x000fe40003f64270 */
[----:B------:R-:W-:Y:S02]  /*ac10*/  PRMT R176, RZ, 0x7610, R176 ;  /* 0x00007610ffb07816 */ /* 0x000fe400000000b0 */
[----:B------:R-:W-:-:S04]  /*ac20*/  PRMT R178, RZ, 0x7610, R178 ;  /* 0x00007610ffb27816 */ /* 0x000fc800000000b2 */
[----:B------:R0:W2:Y:S01]  /*ac30*/  @P1 LDG.E.U16 R176, desc[UR60][R144.64] ;  /* 0x0000003c90b01981 */ /* 0x0000a2000c1e1500 */
[----:B------:R-:W-:Y:S02]  /*ac40*/  PRMT R180, RZ, 0x7610, R180 ;  /* 0x00007610ffb47816 */ /* 0x000fe400000000b4 */
[----:B------:R-:W-:Y:S02]  /*ac50*/  ISETP.GT.AND P1, PT, R148, 0x71, PT ;  /* 0x000000719400780c */ /* 0x000fe40003f24270 */
[----:B0-----:R-:W-:Y:S02]  /*ac60*/  @P3 IMAD.MOV.U32 R144, RZ, RZ, R81 ;  /* 0x000000ffff903224 */ /* 0x001fe400078e0051 */
[----:B------:R-:W-:-:S05]  /*ac70*/  @P3 IMAD.MOV.U32 R145, RZ, RZ, R63 ;  /* 0x000000ffff913224 */ /* 0x000fca00078e003f */
[----:B------:R0:W2:Y:S01]  /*ac80*/  @P3 LDG.E.U16 R178, desc[UR60][R144.64] ;  /* 0x0000003c90b23981 */ /* 0x0000a2000c1e1500 */
[----:B------:R-:W-:Y:S01]  /*ac90*/  PRMT R182, RZ, 0x7610, R182 ;  /* 0x00007610ffb67816 */ /* 0x000fe200000000b6 */
[----:B0-----:R-:W-:Y:S02]  /*aca0*/  @P3 IMAD.MOV.U32 R144, RZ, RZ, R80 ;  /* 0x000000ffff903224 */ /* 0x001fe400078e0050 */
[----:B------:R-:W-:-:S05]  /*acb0*/  @P3 IMAD.MOV.U32 R145, RZ, RZ, R61 ;  /* 0x000000ffff913224 */ /* 0x000fca00078e003d */
[----:B------:R3:W2:Y:S01]  /*acc0*/  @P3 LDG.E.U16 R180, desc[UR60][R144.64] ;  /* 0x0000003c90b43981 */ /* 0x0006a2000c1e1500 */
[----:B------:R-:W-:-:S03]  /*acd0*/  PRMT R184, RZ, 0x7610, R184 ;  /* 0x00007610ffb87816 */ /* 0x000fc600000000b8 */
[----:B------:R0:W-:Y:S01]  /*ace0*/  STL [R1+0x844], R81 ;  /* 0x0008445101007387 */ /* 0x0001e20000100800 */
[----:B---3--:R-:W-:Y:S02]  /*acf0*/  @P2 IMAD.MOV.U32 R144, RZ, RZ, R9 ;  /* 0x000000ffff902224 */ /* 0x008fe400078e0009 */
[----:B----4-:R-:W-:Y:S01]  /*ad00*/  @P2 IMAD.MOV.U32 R145, RZ, RZ, R10 ;  /* 0x000000ffff912224 */ /* 0x010fe200078e000a */
[----:B0-----:R-:W3:Y:S04]  /*ad10*/  LDL.LU R81, [R1+0x80] ;  /* 0x0000800001517983 */ /* 0x001ee80000300800 */
[----:B------:R0:W4:Y:S01]  /*ad20*/  @P2 LDG.E.U16 R182, desc[UR60][R144.64] ;  /* 0x0000003c90b62981 */ /* 0x000122000c1e1500 */
[----:B------:R-:W-:-:S03]  /*ad30*/  ISETP.GT.AND P2, PT, R148, 0x79, PT ;  /* 0x000000799400780c */ /* 0x000fc60003f44270 */
[----:B------:R1:W-:Y:S01]  /*ad40*/  STL [R1+0x83c], R63 ;  /* 0x00083c3f01007387 */ /* 0x0003e20000100800 */
[----:B------:R-:W-:Y:S01]  /*ad50*/  PRMT R186, RZ, 0x7610, R186 ;  /* 0x00007610ffba7816 */ /* 0x000fe200000000ba */
[----:B0-----:R-:W-:Y:S02]  /*ad60*/  @P1 IMAD.MOV.U32 R144, RZ, RZ, R6 ;  /* 0x000000ffff901224 */ /* 0x001fe400078e0006 */
[----:B------:R-:W-:Y:S01]  /*ad70*/  @P1 IMAD.MOV.U32 R145, RZ, RZ, R7 ;  /* 0x000000ffff911224 */ /* 0x000fe200078e0007 */
[----:B-1----:R-:W4:Y:S04]  /*ad80*/  LDL.LU R63, [R1+0x70] ;  /* 0x00007000013f7983 */ /* 0x002f280000300800 */
[----:B------:R0:W-:Y:S04]  /*ad90*/  STL [R1+0x848], R80 ;  /* 0x0008485001007387 */ /* 0x0001e80000100800 */
[----:B------:R5:W4:Y:S04]  /*ada0*/  @P1 LDG.E.U16 R184, desc[UR60][R144.64] ;  /* 0x0000003c90b81981 */ /* 0x000b28000c1e1500 */
[----:B0-----:R-:W3:Y:S04]  /*adb0*/  LDL.LU R80, [R1+0x88] ;  /* 0x0000880001507983 */ /* 0x001ee80000300800 */
[----:B------:R0:W-:Y:S04]  /*adc0*/  STL [R1+0x840], R61 ;  /* 0x0008403d01007387 */ /* 0x0001e80000100800 */
[----:B0-----:R-:W4:Y:S04]  /*add0*/  LDL.LU R61, [R1+0x78] ;  /* 0x00007800013d7983 */ /* 0x001f280000300800 */
[----:B------:R-:W3:Y:S04]  /*ade0*/  LDL R9, [R1+0xf4] ;  /* 0x0000f40001097983 */ /* 0x000ee80000100800 */
[----:B------:R-:W4:Y:S04]  /*adf0*/  LDL R7, [R1+0xf8] ;  /* 0x0000f80001077983 */ /* 0x000f280000100800 */
[----:B------:R-:W4:Y:S01]  /*ae00*/  LDL R6, [R1+0x9c] ;  /* 0x00009c0001067983 */ /* 0x000f220000100800 */
[----:B-----5:R-:W-:-:S03]  /*ae10*/  @P1 IMAD.MOV.U32 R144, RZ, RZ, R4 ;  /* 0x000000ffff901224 */ /* 0x020fc600078e0004 */
[----:B------:R-:W5:Y:S01]  /*ae20*/  LDL R4, [R1+0x94] ;  /* 0x0000940001047983 */ /* 0x000f620000100800 */
[----:B--2---:R-:W-:-:S03]  /*ae30*/  @P1 IMAD.MOV.U32 R145, RZ, RZ, R5 ;  /* 0x000000ffff911224 */ /* 0x004fc600078e0005 */
[----:B------:R-:W2:Y:S04]  /*ae40*/  LDL R5, [R1+0x8c] ;  /* 0x00008c0001057983 */ /* 0x000ea80000100800 */
[----:B------:R0:W2:Y:S04]  /*ae50*/  @P1 LDG.E.U16 R186, desc[UR60][R144.64] ;  /* 0x0000003c90ba1981 */ /* 0x0000a8000c1e1500 */
[----:B------:R1:W-:Y:S01]  /*ae60*/  STL [R1+0x850], R79 ;  /* 0x0008504f01007387 */ /* 0x0003e20000100800 */
[----:B0-----:R-:W-:-:S03]  /*ae70*/  @P2 IMAD.MOV.U32 R144, RZ, RZ, R79 ;  /* 0x000000ffff902224 */ /* 0x001fc600078e004f */
[----:B-1----:R-:W5:Y:S01]  /*ae80*/  LDL.LU R79, [R1+0x98] ;  /* 0x00009800014f7983 */ /* 0x002f620000300800 */
[----:B------:R-:W-:-:S03]  /*ae90*/  @P2 IMAD.MOV.U32 R145, RZ, RZ, R59 ;  /* 0x000000ffff912224 */ /* 0x000fc600078e003b */
[----:B------:R0:W-:Y:S04]  /*aea0*/  STL [R1+0x84c], R59 ;  /* 0x00084c3b01007387 */ /* 0x0001e80000100800 */
[----:B0-----:R-:W2:Y:S01]  /*aeb0*/  LDL.LU R59, [R1+0x90] ;  /* 0x00009000013b7983 */ /* 0x001ea20000300800 */
[----:B------:R-:W-:Y:S02]  /*aec0*/  PRMT R188, RZ, 0x7610, R188 ;  /* 0x00007610ffbc7816 */ /* 0x000fe400000000bc */
[----:B------:R-:W-:Y:S02]  /*aed0*/  PRMT R190, RZ, 0x7610, R190 ;  /* 0x00007610ffbe7816 */ /* 0x000fe400000000be */
[----:B------:R-:W-:Y:S02]  /*aee0*/  ISETP.GT.AND P1, PT, R148, 0x6d, PT ;  /* 0x0000006d9400780c */ /* 0x000fe40003f24270 */
[----:B------:R0:W2:Y:S02]  /*aef0*/  @P2 LDG.E.U16 R188, desc[UR60][R144.64] ;  /* 0x0000003c90bc2981 */ /* 0x0000a4000c1e1500 */
[----:B0-----:R-:W-:-:S02]  /*af00*/  @P2 IMAD.MOV.U32 R144, RZ, RZ, R78 ;  /* 0x000000ffff902224 */ /* 0x001fc400078e004e */
[----:B------:R-:W-:-:S05]  /*af10*/  @P2 IMAD.MOV.U32 R145, RZ, RZ, R57 ;  /* 0x000000ffff912224 */ /* 0x000fca00078e0039 */
[----:B------:R3:W2:Y:S01]  /*af20*/  @P2 LDG.E.U16 R190, desc[UR60][R144.64] ;  /* 0x0000003c90be2981 */ /* 0x0006a2000c1e1500 */
[----:B------:R-:W-:Y:S02]  /*af30*/  ISETP.GT.AND P2, PT, R148, 0x72, PT ;  /* 0x000000729400780c */ /* 0x000fe40003f44270 */
[----:B------:R-:W-:Y:S01]  /*af40*/  PRMT R192, RZ, 0x7610, R192 ;  /* 0x00007610ffc07816 */ /* 0x000fe200000000c0 */
[----:B------:R0:W-:Y:S04]  /*af50*/  STL [R1+0x858], R78 ;  /* 0x0008584e01007387 */ /* 0x0001e80000100800 */
[----:B0-----:R-:W2:Y:S04]  /*af60*/  LDL.LU R78, [R1+0x7c] ;  /* 0x00007c00014e7983 */ /* 0x001ea80000300800 */
[----:B------:R0:W-:Y:S04]  /*af70*/  STL [R1+0x854], R57 ;  /* 0x0008543901007387 */ /* 0x0001e80000100800 */
[----:B0-----:R-:W2:Y:S01]  /*af80*/  LDL.LU R57, [R1+0x74] ;  /* 0x0000740001397983 */ /* 0x001ea20000300800 */
[----:B------:R-:W-:Y:S01]  /*af90*/  PRMT R194, RZ, 0x7610, R194 ;  /* 0x00007610ffc27816 */ /* 0x000fe200000000c2 */
[----:B---3--:R-:W-:-:S02]  /*afa0*/  @P1 IMAD.MOV.U32 R145, RZ, RZ, R9 ;  /* 0x000000ffff911224 */ /* 0x008fc400078e0009 */
[----:B----4-:R-:W-:-:S05]  /*afb0*/  @P1 IMAD.MOV.U32 R144, RZ, RZ, R7 ;  /* 0x000000ffff901224 */ /* 0x010fca00078e0007 */
[----:B------:R0:W3:Y:S02]  /*afc0*/  @P1 LDG.E.U16 R192, desc[UR60][R144.64] ;  /* 0x0000003c90c01981 */ /* 0x0000e4000c1e1500 */
[----:B0-----:R-:W-:Y:S02]  /*afd0*/  @P2 IMAD.MOV.U32 R144, RZ, RZ, R6 ;  /* 0x000000ffff902224 */ /* 0x001fe400078e0006 */
[----:B-----5:R-:W-:Y:S01]  /*afe0*/  @P2 IMAD.MOV.U32 R145, RZ, RZ, R79 ;  /* 0x000000ffff912224 */ /* 0x020fe200078e004f */
[----:B------:R0:W-:Y:S04]  /*aff0*/  STL [R1+0x85c], R79 ;  /* 0x00085c4f01007387 */ /* 0x0001e80000100800 */
[----:B------:R1:W4:Y:S04]  /*b000*/  @P2 LDG.E.U16 R194, desc[UR60][R144.64] ;  /* 0x0000003c90c22981 */ /* 0x000328000c1e1500 */
[----:B0-----:R-:W5:Y:S01]  /*b010*/  LDL.LU R79, [R1+0x84] ;  /* 0x00008400014f7983 */ /* 0x001f620000300800 */
[----:B-1----:R-:W-:-:S03]  /*b020*/  @P2 IMAD.MOV.U32 R144, RZ, RZ, R4 ;  /* 0x000000ffff902224 */ /* 0x002fc600078e0004 */
[----:B------:R-:W3:Y:S01]  /*b030*/  LDL R4, [R1+0xf0] ;  /* 0x0000f00001047983 */ /* 0x000ee20000100800 */
[----:B------:R-:W-:Y:S01]  /*b040*/  ISETP.GT.AND P3, PT, R148, 0x7a, PT ;  /* 0x0000007a9400780c */ /* 0x000fe20003f64270 */
[----:B--2---:R-:W-:Y:S01]  /*b050*/  @P2 IMAD.MOV.U32 R145, RZ, RZ, R59 ;  /* 0x000000ffff912224 */ /* 0x004fe200078e003b */
[----:B------:R-:W-:Y:S02]  /*b060*/  PRMT R196, RZ, 0x7610, R196 ;  /* 0x00007610ffc47816 */ /* 0x000fe400000000c4 */
[----:B------:R-:W-:-:S04]  /*b070*/  PRMT R198, RZ, 0x7610, R198 ;  /* 0x00007610ffc67816 */ /* 0x000fc800000000c6 */
[----:B------:R0:W2:Y:S01]  /*b080*/  @P2 LDG.E.U16 R196, desc[UR60][R144.64] ;  /* 0x0000003c90c42981 */ /* 0x0000a2000c1e1500 */
[----:B------:R-:W-:Y:S02]  /*b090*/  ISETP.GT.AND P2, PT, R148, 0x73, PT ;  /* 0x000000739400780c */ /* 0x000fe40003f44270 */
[----:B------:R-:W-:Y:S02]  /*b0a0*/  PRMT R200, RZ, 0x7610, R200 ;  /* 0x00007610ffc87816 */ /* 0x000fe400000000c8 */
[----:B0-----:R-:W-:Y:S02]  /*b0b0*/  @P3 IMAD.MOV.U32 R144, RZ, RZ, R77 ;  /* 0x000000ffff903224 */ /* 0x001fe400078e004d */
[----:B------:R-:W-:Y:S01]  /*b0c0*/  @P3 IMAD.MOV.U32 R145, RZ, RZ, R23 ;  /* 0x000000ffff913224 */ /* 0x000fe200078e0017 */
[----:B------:R-:W-:Y:S04]  /*b0d0*/  STL [R1+0x860], R59 ;  /* 0x0008603b01007387 */ /* 0x000fe80000100800 */
[----:B------:R0:W2:Y:S04]  /*b0e0*/  @P3 LDG.E.U16 R198, desc[UR60][R144.64] ;  /* 0x0000003c90c63981 */ /* 0x0000a8000c1e1500 */
[----:B------:R-:W-:Y:S01]  /*b0f0*/  STL [R1+0x868], R77 ;  /* 0x0008684d01007387 */ /* 0x000fe20000100800 */
[----:B0-----:R-:W-:-:S02]  /*b100*/  @P3 IMAD.MOV.U32 R144, RZ, RZ, R76 ;  /* 0x000000ffff903224 */ /* 0x001fc400078e004c */
[----:B------:R-:W-:Y:S01]  /*b110*/  @P3 IMAD.MOV.U32 R145, RZ, RZ, R21 ;  /* 0x000000ffff913224 */ /* 0x000fe200078e0015 */
[----:B------:R-:W-:Y:S04]  /*b120*/  STL [R1+0x864], R23 ;  /* 0x0008641701007387 */ /* 0x000fe80000100800 */
[----:B------:R-:W-:Y:S04]  /*b130*/  STL [R1+0x870], R76 ;  /* 0x0008704c01007387 */ /* 0x000fe80000100800 */
[----:B------:R-:W-:Y:S04]  /*b140*/  STL [R1+0x86c], R21 ;  /* 0x00086c1501007387 */ /* 0x000fe80000100800 */
[----:B------:R0:W2:Y:S04]  /*b150*/  @P3 LDG.E.U16 R200, desc[UR60][R144.64] ;  /* 0x0000003c90c83981 */ /* 0x0000a8000c1e1500 */
[----:B------:R1:W-:Y:S01]  /*b160*/  STL [R1+0x874], R80 ;  /* 0x0008745001007387 */ /* 0x0003e20000100800 */
[----:B0-----:R-:W-:-:S03]  /*b170*/  @P2 IMAD.MOV.U32 R145, RZ, RZ, R80 ;  /* 0x000000ffff912224 */ /* 0x001fc600078e0050 */
[----:B-1----:R-:W4:Y:S04]  /*b180*/  LDL.LU R80, [R1+0xcc] ;  /* 0x0000cc0001507983 */ /* 0x002f280000300800 */
[----:B------:R-:W2:Y:S01]  /*b190*/  LDL.LU R76, [R1+0xec] ;  /* 0x0000ec00014c7983 */ /* 0x000ea20000300800 */
[----:B------:R-:W-:Y:S01]  /*b1a0*/  PRMT R202, RZ, 0x7610, R202 ;  /* 0x00007610ffca7816 */ /* 0x000fe200000000ca */
[----:B------:R-:W-:Y:S01]  /*b1b0*/  @P2 IMAD.MOV.U32 R144, RZ, RZ, R5 ;  /* 0x000000ffff902224 */ /* 0x000fe200078e0005 */
[----:B------:R-:W-:Y:S01]  /*b1c0*/  ISETP.GT.AND P3, PT, R148, 0x7b, PT ;  /* 0x0000007b9400780c */ /* 0x000fe20003f64270 */
[----:B------:R-:W4:Y:S01]  /*b1d0*/  LDL.LU R21, [R1+0xe4] ;  /* 0x0000e40001157983 */ /* 0x000f220000300800 */
[----:B------:R-:W-:-:S03]  /*b1e0*/  PRMT R204, RZ, 0x7610, R204 ;  /* 0x00007610ffcc7816 */ /* 0x000fc600000000cc */
[----:B------:R0:W4:Y:S04]  /*b1f0*/  @P2 LDG.E.U16 R202, desc[UR60][R144.64] ;  /* 0x0000003c90ca2981 */ /* 0x000128000c1e1500 */
[----:B------:R-:W4:Y:S01]  /*b200*/  LDL.LU R77, [R1+0xd8] ;  /* 0x0000d800014d7983 */ /* 0x000f220000300800 */
[----:B------:R-:W-:-:S03]  /*b210*/  PRMT R206, RZ, 0x7610, R206 ;  /* 0x00007610ffce7816 */ /* 0x000fc600000000ce */
[----:B------:R-:W4:Y:S01]  /*b220*/  LDL.LU R23, [R1+0xd0] ;  /* 0x0000d00001177983 */ /* 0x000f220000300800 */
[----:B0-----:R-:W-:-:S03]  /*b230*/  @P2 IMAD.MOV.U32 R145, RZ, RZ, R81 ;  /* 0x000000ffff912224 */ /* 0x001fc600078e0051 */
[----:B------:R-:W4:Y:S01]  /*b240*/  LDL.LU R59, [R1+0xc8] ;  /* 0x0000c800013b7983 */ /* 0x000f220000300800 */
[----:B------:R-:W-:Y:S01]  /*b250*/  PRMT R208, RZ, 0x7610, R208 ;  /* 0x00007610ffd07816 */ /* 0x000fe200000000d0 */
[----:B-----5:R-:W-:Y:S02]  /*b260*/  @P2 IMAD.MOV.U32 R144, RZ, RZ, R79 ;  /* 0x000000ffff902224 */ /* 0x020fe400078e004f */
[----:B------:R0:W-:Y:S04]  /*b270*/  STL [R1+0x87c], R79 ;  /* 0x00087c4f01007387 */ /* 0x0001e80000100800 */
[----:B------:R1:W5:Y:S04]  /*b280*/  @P2 LDG.E.U16 R204, desc[UR60][R144.64] ;  /* 0x0000003c90cc2981 */ /* 0x000368000c1e1500 */
[----:B0-----:R-:W5:Y:S04]  /*b290*/  LDL.LU R79, [R1+0xe0] ;  /* 0x0000e000014f7983 */ /* 0x001f680000300800 */
[----:B------:R0:W-:Y:S01]  /*b2a0*/  STL [R1+0x878], R81 ;  /* 0x0008785101007387 */ /* 0x0001e20000100800 */
[----:B-1----:R-:W-:-:S02]  /*b2b0*/  @P3 IMAD.MOV.U32 R144, RZ, RZ, R74 ;  /* 0x000000ffff903224 */ /* 0x002fc400078e004a */
[----:B------:R-:W-:-:S05]  /*b2c0*/  @P3 IMAD.MOV.U32 R145, RZ, RZ, R19 ;  /* 0x000000ffff913224 */ /* 0x000fca00078e0013 */
[----:B------:R1:W5:Y:S04]  /*b2d0*/  @P3 LDG.E.U16 R206, desc[UR60][R144.64] ;  /* 0x0000003c90ce3981 */ /* 0x000368000c1e1500 */
[----:B0-----:R-:W5:Y:S04]  /*b2e0*/  LDL.LU R81, [R1+0xd4] ;  /* 0x0000d40001517983 */ /* 0x001f680000300800 */
[----:B------:R-:W-:Y:S04]  /*b2f0*/  STL [R1+0x884], R74 ;  /* 0x0008844a01007387 */ /* 0x000fe80000100800 */
[----:B------:R0:W-:Y:S01]  /*b300*/  STL [R1+0x880], R19 ;  /* 0x0008801301007387 */ /* 0x0001e20000100800 */
[----:B-1----:R-:W-:-:S02]  /*b310*/  @P3 IMAD.MOV.U32 R144, RZ, RZ, R72 ;  /* 0x000000ffff903224 */ /* 0x002fc400078e0048 */
[----:B------:R-:W-:-:S05]  /*b320*/  @P3 IMAD.MOV.U32 R145, RZ, RZ, R17 ;  /* 0x000000ffff913224 */ /* 0x000fca00078e0011 */
[----:B------:R3:W5:Y:S04]  /*b330*/  @P3 LDG.E.U16 R208, desc[UR60][R144.64] ;  /* 0x0000003c90d03981 */ /* 0x000768000c1e1500 */
[----:B0-----:R-:W4:Y:S04]  /*b340*/  LDL.LU R19, [R1+0xe8] ;  /* 0x0000e80001137983 */ /* 0x001f280000300800 */
[----:B------:R0:W-:Y:S04]  /*b350*/  STL [R1+0x888], R17 ;  /* 0x0008881101007387 */ /* 0x0001e80000100800 */
[----:B------:R-:W5:Y:S04]  /*b360*/  LDL.LU R141, [R1+0x2c] ;  /* 0x00002c00018d7983 */ /* 0x000f680000300800 */
[----:B------:R-:W5:Y:S04]  /*b370*/  LDL.LU R92, [R1+0x28] ;  /* 0x00002800015c7983 */ /* 0x000f680000300800 */
[----:B------:R-:W5:Y:S01]  /*b380*/  LDL.LU R7, [R1+0x24] ;  /* 0x0000240001077983 */ /* 0x000f620000300800 */
[----:B---3--:R-:W-:-:S03]  /*b390*/  @P1 IMAD.MOV.U32 R144, RZ, RZ, R4 ;  /* 0x000000ffff901224 */ /* 0x008fc600078e0004 */
[----:B------:R-:W3:Y:S04]  /*b3a0*/  LDL.LU R91, [R1+0x20] ;  /* 0x00002000015b7983 */ /* 0x000ee80000300800 */
[----:B------:R-:W3:Y:S04]  /*b3b0*/  LDL.LU R6, [R1+0x1c] ;  /* 0x00001c0001067983 */ /* 0x000ee80000300800 */
[----:B------:R-:W3:Y:S04]  /*b3c0*/  LDL.LU R5, [R1+0x18] ;  /* 0x0000180001057983 */ /* 0x000ee80000300800 */
[----:B------:R-:W3:Y:S04]  /*b3d0*/  LDL.LU R93, [R1+0x14] ;  /* 0x00001400015d7983 */ /* 0x000ee80000300800 */
[----:B------:R-:W3:Y:S04]  /*b3e0*/  LDL.LU R4, [R1+0x10] ;  /* 0x0000100001047983 */ /* 0x000ee80000300800 */
[----:B------:R-:W3:Y:S04]  /*b3f0*/  LDL.LU R10, [R1+0xc] ;  /* 0x00000c00010a7983 */ /* 0x000ee80000300800 */
[----:B------:R-:W3:Y:S04]  /*b400*/  LDL.LU R9, [R1+0x8] ;  /* 0x0000080001097983 */ /* 0x000ee80000300800 */
[----:B0-----:R-:W4:Y:S04]  /*b410*/  LDL.LU R17, [R1+0x1b8] ;  /* 0x0001b80001117983 */ /* 0x001f280000300800 */
[----:B------:R-:W5:Y:S01]  /*b420*/  LDL.LU R74, [R1+0x1b4] ;  /* 0x0001b400014a7983 */ /* 0x000f620000300800 */
[----:B------:R-:W-:Y:S01]  /*b430*/  ISETP.GT.AND P2, PT, R148, 0x74, PT ;  /* 0x000000749400780c */ /* 0x000fe20003f44270 */
[----:B--2---:R-:W-:Y:S01]  /*b440*/  @P1 IMAD.MOV.U32 R145, RZ, RZ, R76 ;  /* 0x000000ffff911224 */ /* 0x004fe200078e004c */
[----:B------:R-:W-:-:S02]  /*b450*/  PRMT R210, RZ, 0x7610, R210 ;  /* 0x00007610ffd27816 */ /* 0x000fc400000000d2 */
[----:B------:R-:W-:Y:S02]  /*b460*/  PRMT R212, RZ, 0x7610, R212 ;  /* 0x00007610ffd47816 */ /* 0x000fe400000000d4 */
[----:B------:R-:W-:Y:S02]  /*b470*/  ISETP.GT.AND P3, PT, R148, 0x7c, PT ;  /* 0x0000007c9400780c */ /* 0x000fe40003f64270 */
[----:B------:R0:W2:Y:S01]  /*b480*/  @P1 LDG.E.U16 R210, desc[UR60][R144.64] ;  /* 0x0000003c90d21981 */ /* 0x0000a2000c1e1500 */
[----:B------:R-:W-:-:S04]  /*b490*/  PRMT R214, RZ, 0x7610, R214 ;  /* 0x00007610ffd67816 */ /* 0x000fc800000000d6 */
[----:B0-----:R-:W-:Y:S02]  /*b4a0*/  @P2 IMAD.MOV.U32 R144, RZ, RZ, R78 ;  /* 0x000000ffff902224 */ /* 0x001fe400078e004e */
[----:B------:R-:W-:-:S05]  /*b4b0*/  @P2 IMAD.MOV.U32 R145, RZ, RZ, R61 ;  /* 0x000000ffff912224 */ /* 0x000fca00078e003d */
[----:B------:R0:W2:Y:S01]  /*b4c0*/  @P2 LDG.E.U16 R212, desc[UR60][R144.64] ;  /* 0x0000003c90d42981 */ /* 0x0000a2000c1e1500 */
[----:B------:R-:W-:Y:S02]  /*b4d0*/  PRMT R216, RZ, 0x7610, R216 ;  /* 0x00007610ffd87816 */ /* 0x000fe400000000d8 */
[----:B------:R-:W-:Y:S01]  /*b4e0*/  ISETP.GT.AND P1, PT, R148, 0x75, PT ;  /* 0x000000759400780c */ /* 0x000fe20003f24270 */
[----:B0-----:R-:W-:Y:S02]  /*b4f0*/  @P2 IMAD.MOV.U32 R144, RZ, RZ, R57 ;  /* 0x000000ffff902224 */ /* 0x001fe400078e0039 */
[----:B------:R-:W-:-:S05]  /*b500*/  @P2 IMAD.MOV.U32 R145, RZ, RZ, R63 ;  /* 0x000000ffff912224 */ /* 0x000fca00078e003f */
[----:B------:R0:W2:Y:S01]  /*b510*/  @P2 LDG.E.U16 R214, desc[UR60][R144.64] ;  /* 0x0000003c90d62981 */ /* 0x0000a2000c1e1500 */
[----:B------:R-:W-:Y:S01]  /*b520*/  PRMT R218, RZ, 0x7610, R218 ;  /* 0x00007610ffda7816 */ /* 0x000fe200000000da */
        /* <DEDUP_REMOVED lines=26> */
[----:B------:R-:W-:Y:S02]  /*b6d0*/  PRMT R232, RZ, 0x7610, R232 ;  /* 0x00007610ffe87816 */ /* 0x000fe400000000e8 */
[----:B------:R-:W-:Y:S02]  /*b6e0*/  PRMT R234, RZ, 0x7610, R234 ;  /* 0x00007610ffea7816 */ /* 0x000fe400000000ea */
[----:B------:R-:W-:Y:S01]  /*b6f0*/  PRMT R236, RZ, 0x7610, R236 ;  /* 0x00007610ffec7816 */ /* 0x000fe200000000ec */
[----:B------:R-:W0:Y:S01]  /*b700*/  S2R R251, SR_TID.X ;  /* 0x0000000000fb7919 */ /* 0x000e220000002100 */
[----:B------:R-:W-:Y:S02]  /*b710*/  PRMT R238, RZ, 0x7610, R238 ;  /* 0x00007610ffee7816 */ /* 0x000fe400000000ee */
[----:B------:R-:W-:-:S02]  /*b720*/  PRMT R240, RZ, 0x7610, R240 ;  /* 0x00007610fff07816 */ /* 0x000fc400000000f0 */
[----:B------:R-:W-:Y:S02]  /*b730*/  PRMT R242, RZ, 0x7610, R242 ;  /* 0x00007610fff27816 */ /* 0x000fe400000000f2 */
[----:B------:R-:W-:Y:S02]  /*b740*/  PRMT R244, RZ, 0x7610, R244 ;  /* 0x00007610fff47816 */ /* 0x000fe400000000f4 */
[----:B------:R-:W-:Y:S02]  /*b750*/  PRMT R248, RZ, 0x7610, R248 ;  /* 0x00007610fff87816 */ /* 0x000fe400000000f8 */
[----:B------:R-:W-:Y:S02]  /*b760*/  PRMT R250, RZ, 0x7610, R250 ;  /* 0x00007610fffa7816 */ /* 0x000fe400000000fa */
[----:B------:R-:W-:Y:S01]  /*b770*/  PRMT R252, RZ, 0x7610, R252 ;  /* 0x00007610fffc7816 */ /* 0x000fe200000000fc */
[----:B----4-:R-:W-:Y:S02]  /*b780*/  @P0 IMAD.MOV.U32 R144, RZ, RZ, R17 ;  /* 0x000000ffff900224 */ /* 0x010fe400078e0011 */
[----:B-----5:R-:W-:-:S05]  /*b790*/  @P0 IMAD.MOV.U32 R145, RZ, RZ, R74 ;  /* 0x000000ffff910224 */ /* 0x020fca00078e004a */
[----:B------:R1:W4:Y:S01]  /*b7a0*/  @P0 LDG.E.U16 R228, desc[UR60][R144.64] ;  /* 0x0000003c90e40981 */ /* 0x000322000c1e1500 */
[----:B------:R-:W-:Y:S01]  /*b7b0*/  ISETP.GT.AND P0, PT, R148, 0x6f, PT ;  /* 0x0000006f9400780c */ /* 0x000fe20003f04270 */
[----:B-1----:R-:W-:Y:S02]  /*b7c0*/  @P1 IMAD.MOV.U32 R144, RZ, RZ, R19 ;  /* 0x000000ffff901224 */ /* 0x002fe400078e0013 */
[----:B------:R-:W-:-:S05]  /*b7d0*/  @P1 IMAD.MOV.U32 R145, RZ, RZ, R21 ;  /* 0x000000ffff911224 */ /* 0x000fca00078e0015 */
[----:B------:R1:W5:Y:S02]  /*b7e0*/  @P1 LDG.E.U16 R230, desc[UR60][R144.64] ;  /* 0x0000003c90e61981 */ /* 0x000364000c1e1500 */
[----:B-1----:R-:W-:Y:S02]  /*b7f0*/  @P1 IMAD.MOV.U32 R144, RZ, RZ, R79 ;  /* 0x000000ffff901224 */ /* 0x002fe400078e004f */
[----:B------:R-:W-:-:S05]  /*b800*/  @P1 IMAD.MOV.U32 R145, RZ, RZ, R77 ;  /* 0x000000ffff911224 */ /* 0x000fca00078e004d */
[----:B------:R1:W4:Y:S01]  /*b810*/  @P1 LDG.E.U16 R232, desc[UR60][R144.64] ;  /* 0x0000003c90e81981 */ /* 0x000322000c1e1500 */
[----:B------:R-:W-:Y:S01]  /*b820*/  ISETP.GT.AND P1, PT, R148, 0x76, PT ;  /* 0x000000769400780c */ /* 0x000fe20003f24270 */
[----:B-1----:R-:W-:Y:S02]  /*b830*/  @P0 IMAD.MOV.U32 R144, RZ, RZ, R81 ;  /* 0x000000ffff900224 */ /* 0x002fe400078e0051 */
[----:B------:R-:W-:-:S05]  /*b840*/  @P0 IMAD.MOV.U32 R145, RZ, RZ, R23 ;  /* 0x000000ffff910224 */ /* 0x000fca00078e0017 */
[----:B------:R1:W4:Y:S02]  /*b850*/  @P0 LDG.E.U16 R234, desc[UR60][R144.64] ;  /* 0x0000003c90ea0981 */ /* 0x000324000c1e1500 */
        /* <DEDUP_REMOVED lines=15> */
[----:B------:R0:W4:Y:S01]  /*b950*/  @P0 LDG.E.U16 R244, desc[UR60][R144.64] ;  /* 0x0000003c90f40981 */ /* 0x000122000c1e1500 */
[C---:B------:R-:W-:Y:S02]  /*b960*/  ISETP.GT.AND P0, PT, R148.reuse, 0x7e, PT ;  /* 0x0000007e9400780c */ /* 0x040fe40003f04270 */
[----:B------:R-:W-:Y:S02]  /*b970*/  ISETP.GT.AND P1, PT, R148, 0x7f, PT ;  /* 0x0000007f9400780c */ /* 0x000fe40003f24270 */
[----:B0-----:R-:W-:-:S04]  /*b980*/  LOP3.LUT R144, R251, 0x7f, RZ, 0xc0, !PT ;  /* 0x0000007ffb907812 */ /* 0x001fc800078ec0ff */
[----:B------:R-:W-:-:S05]  /*b990*/  ISETP.GE.AND P2, PT, R144, R148, PT ;  /* 0x000000949000720c */ /* 0x000fca0003f46270 */
[----:B------:R-:W-:Y:S01]  /*b9a0*/  @P0 IMAD.MOV.U32 R144, RZ, RZ, R62 ;  /* 0x000000ffff900224 */ /* 0x000fe200078e003e */
[----:B------:R-:W-:Y:S01]  /*b9b0*/  PRMT R148, RZ, 0x7610, R148 ;  /* 0x00007610ff947816 */ /* 0x000fe20000000094 */
[----:B------:R-:W-:-:S05]  /*b9c0*/  @P0 IMAD.MOV.U32 R145, RZ, RZ, R20 ;  /* 0x000000ffff910224 */ /* 0x000fca00078e0014 */
[----:B------:R0:W4:Y:S02]  /*b9d0*/  @P0 LDG.E.U16 R148, desc[UR60][R144.64] ;  /* 0x0000003c90940981 */ /* 0x000124000c1e1500 */
[----:B0-----:R-:W-:Y:S02]  /*b9e0*/  @P0 IMAD.MOV.U32 R144, RZ, RZ, R60 ;  /* 0x000000ffff900224 */ /* 0x001fe400078e003c */
[----:B------:R-:W-:-:S05]  /*b9f0*/  @P0 IMAD.MOV.U32 R145, RZ, RZ, R18 ;  /* 0x000000ffff910224 */ /* 0x000fca00078e0012 */
[----:B------:R0:W4:Y:S02]  /*ba00*/  @P0 LDG.E.U16 R248, desc[UR60][R144.64] ;  /* 0x0000003c90f80981 */ /* 0x000124000c1e1500 */
[----:B0-----:R-:W-:Y:S02]  /*ba10*/  @P1 IMAD.MOV.U32 R144, RZ, RZ, R58 ;  /* 0x000000ffff901224 */ /* 0x001fe400078e003a */
[----:B------:R-:W-:-:S05]  /*ba20*/  @P1 IMAD.MOV.U32 R145, RZ, RZ, R16 ;  /* 0x000000ffff911224 */ /* 0x000fca00078e0010 */
[----:B------:R0:W4:Y:S02]  /*ba30*/  @P1 LDG.E.U16 R250, desc[UR60][R144.64] ;  /* 0x0000003c90fa1981 */ /* 0x000124000c1e1500 */
[C---:B0-----:R-:W-:Y:S02]  /*ba40*/  IMAD.SHL.U32 R144, R251.reuse, 0x100, RZ ;  /* 0x00000100fb907824 */ /* 0x041fe400078e00ff */
[----:B------:R-:W-:Y:S02]  /*ba50*/  IMAD.SHL.U32 R251, R251, 0x2, RZ ;  /* 0x00000002fbfb7824 */ /* 0x000fe400078e00ff */
[----:B------:R-:W-:-:S03]  /*ba60*/  @P1 IMAD.MOV.U32 R145, RZ, RZ, R88 ;  /* 0x000000ffff911224 */ /* 0x000fc600078e0058 */
[----:B------:R-:W-:Y:S01]  /*ba70*/  LOP3.LUT R251, R144, 0xc07e, R251, 0xc8, !PT ;  /* 0x0000c07e90fb7812 */ /* 0x000fe200078ec8fb */
[----:B------:R-:W-:-:S05]  /*ba80*/  @P1 IMAD.MOV.U32 R144, RZ, RZ, R3 ;  /* 0x000000ffff901224 */ /* 0x000fca00078e0003 */
[----:B------:R0:W4:Y:S01]  /*ba90*/  @P1 LDG.E.U16 R252, desc[UR60][R144.64] ;  /* 0x0000003c90fc1981 */ /* 0x000122000c1e1500 */
[----:B------:R-:W-:Y:S06]  /*baa0*/  BAR.SYNC.DEFER_BLOCKING 0x0 ;  /* 0x0000000000007b1d */ /* 0x000fec0000010000 */
[----:B------:R-:W2:Y:S04]  /*bab0*/  LDL.LU R144, [R1+0x4] ;  /* 0x0000040001907983 */ /* 0x000ea80000300800 */
[----:B------:R-:W5:Y:S04]  /*bac0*/  LDL.LU R145, [R1] ;  /* 0x0000000001917983 */ /* 0x000f680000300800 */
[----:B------:R1:W-:Y:S04]  /*bad0*/  STS.U16 [R251+UR56], R141 ;  /* 0x0000008dfb007988 */ /* 0x0003e80008000438 */
[----:B------:R3:W-:Y:S04]  /*bae0*/  STS.U16 [R251+UR56+0x10000], R92 ;  /* 0x0100005cfb007988 */ /* 0x0007e80008000438 */
[----:B------:R0:W-:Y:S04]  /*baf0*/  STS.U16 [R251+UR56+0x400], R7 ;  /* 0x00040007fb007988 */ /* 0x0001e80008000438 */
[----:B-1----:R-:W4:Y:S04]  /*bb00*/  LDL.LU R141, [R1+0x96c] ;  /* 0x00096c00018d7983 */ /* 0x002f280000300800 */
[----:B---3--:R-:W3:Y:S04]  /*bb10*/  LDL.LU R92, [R1+0x968] ;  /* 0x00096800015c7983 */ /* 0x008ee80000300800 */
[----:B0-----:R-:W4:Y:S04]  /*bb20*/  LDL.LU R7, [R1+0x964] ;  /* 0x0009640001077983 */ /* 0x001f280000300800 */
[----:B------:R0:W-:Y:S04]  /*bb30*/  STS.U16 [R251+UR56+0x10400], R91 ;  /* 0x0104005bfb007988 */ /* 0x0001e80008000438 */
[----:B------:R1:W-:Y:S04]  /*bb40*/  STS.U16 [R251+UR56+0x800], R6 ;  /* 0x00080006fb007988 */ /* 0x0003e80008000438 */
[----:B------:R1:W-:Y:S04]  /*bb50*/  STS.U16 [R251+UR56+0x10800], R5 ;  /* 0x01080005fb007988 */ /* 0x0003e80008000438 */
[----:B0-----:R-:W3:Y:S04]  /*bb60*/  LDL.LU R91, [R1+0x960] ;  /* 0x00096000015b7983 */ /* 0x001ee80000300800 */
[----:B-1----:R-:W4:Y:S04]  /*bb70*/  LDL.LU R6, [R1+0x95c] ;  /* 0x00095c0001067983 */ /* 0x002f280000300800 */
[----:B------:R-:W3:Y:S04]  /*bb80*/  LDL.LU R5, [R1+0x958] ;  /* 0x0009580001057983 */ /* 0x000ee80000300800 */
[----:B------:R0:W-:Y:S04]  /*bb90*/  STS.U16 [R251+UR56+0xc00], R93 ;  /* 0x000c005dfb007988 */ /* 0x0001e80008000438 */
[----:B------:R1:W-:Y:S04]  /*bba0*/  STS.U16 [R251+UR56+0x10c00], R4 ;  /* 0x010c0004fb007988 */ /* 0x0003e80008000438 */
[----:B------:R1:W-:Y:S04]  /*bbb0*/  STS.U16 [R251+UR56+0x1000], R10 ;  /* 0x0010000afb007988 */ /* 0x0003e80008000438 */
[----:B0-----:R-:W4:Y:S04]  /*bbc0*/  LDL.LU R93, [R1+0x954] ;  /* 0x00095400015d7983 */ /* 0x001f280000300800 */
[----:B-1----:R-:W3:Y:S04]  /*bbd0*/  LDL.LU R4, [R1+0x950] ;  /* 0x0009500001047983 */ /* 0x002ee80000300800 */
[----:B------:R-:W4:Y:S04]  /*bbe0*/  LDL.LU R10, [R1+0x94c] ;  /* 0x00094c00010a7983 */ /* 0x000f280000300800 */
[----:B------:R0:W-:Y:S04]  /*bbf0*/  STS.U16 [R251+UR56+0x11000], R9 ;  /* 0x01100009fb007988 */ /* 0x0001e80008000438 */
[----:B------:R-:W-:Y:S04]  /*bc00*/  STS.U16 [R251+UR56+0x1800], R2 ;  /* 0x00180002fb007988 */ /* 0x000fe80008000438 */
[----:B0-----:R-:W3:Y:S04]  /*bc10*/  LDL.LU R9, [R1+0x948] ;  /* 0x0009480001097983 */ /* 0x001ee80000300800 */
[----:B------:R-:W-:Y:S04]  /*bc20*/  STS.U16 [R251+UR56+0x11800], R142 ;  /* 0x0118008efb007988 */ /* 0x000fe80008000438 */
        /* <DEDUP_REMOVED lines=8> */
[----:B--2---:R0:W-:Y:S04]  /*bcb0*/  STS.U16 [R251+UR56+0x1400], R144 ;  /* 0x00140090fb007988 */ /* 0x0041e80008000438 */
[----:B-----5:R1:W-:Y:S04]  /*bcc0*/  STS.U16 [R251+UR56+0x11400], R145 ;  /* 0x01140091fb007988 */ /* 0x0203e80008000438 */
[----:B0-----:R-:W2:Y:S04]  /*bcd0*/  LDL.LU R144, [R1+0x3c] ;  /* 0x00003c0001907983 */ /* 0x001ea80000300800 */
[----:B-1----:R-:W5:Y:S04]  /*bce0*/  LDL.LU R145, [R1+0x38] ;  /* 0x0000380001917983 */ /* 0x002f680000300800 */
[----:B------:R-:W4:Y:S04]  /*bcf0*/  LDL.LU R2, [R1+0x944] ;  /* 0x0009440001027983 */ /* 0x000f280000300800 */
[----:B------:R-:W5:Y:S04]  /*bd00*/  LDL.LU R142, [R1+0x940] ;  /* 0x00094000018e7983 */ /* 0x000f680000300800 */
[----:B------:R-:W2:Y:S04]  /*bd10*/  LDL.LU R235, [R1+0x48] ;  /* 0x0000480001eb7983 */ /* 0x000ea80000300800 */
[----:B------:R-:W5:Y:S04]  /*bd20*/  LDL.LU R233, [R1+0x4c] ;  /* 0x00004c0001e97983 */ /* 0x000f680000300800 */
[----:B------:R-:W2:Y:S04]  /*bd30*/  LDL.LU R203, [R1+0x50] ;  /* 0x0000500001cb7983 */ /* 0x000ea80000300800 */
[----:B------:R-:W5:Y:S04]  /*bd40*/  LDL.LU R201, [R1+0x54] ;  /* 0x0000540001c97983 */ /* 0x000f680000300800 */
[----:B------:R-:W2:Y:S04]  /*bd50*/  LDL.LU R171, [R1+0x58] ;  /* 0x0000580001ab7983 */ /* 0x000ea80000300800 */
[----:B------:R-:W2:Y:S04]  /*bd60*/  LDL.LU R169, [R1+0x5c] ;  /* 0x00005c0001a97983 */ /* 0x000ea80000300800 */
[----:B------:R-:W2:Y:S04]  /*bd70*/  LDL.LU R97, [R1+0x60] ;  /* 0x0000600001617983 */ /* 0x000ea80000300800 */
[----:B------:R-:W2:Y:S04]  /*bd80*/  LDL.LU R112, [R1+0x188] ;  /* 0x0001880001707983 */ /* 0x000ea80000300800 */
[----:B------:R0:W-:Y:S04]  /*bd90*/  STS.U16 [R251+UR56+0x2800], R96 ;  /* 0x00280060fb007988 */ /* 0x0001e80008000438 */
[----:B------:R-:W-:Y:S01]  /*bda0*/  STS.U16 [R251+UR56+0x12c00], R113 ;  /* 0x012c0071fb007988 */ /* 0x000fe20008000438 */
[----:B0-----:R-:W-:-:S03]  /*bdb0*/  LOP3.LUT R96, R251, 0x10, RZ, 0x3c, !PT ;  /* 0x00000010fb607812 */ /* 0x001fc600078e3cff */
        /* <DEDUP_REMOVED lines=8> */
[----:B---3--:R-:W-:Y:S04]  /*be40*/  STS.U16 [R96+UR56+0x11480], R9 ;  /* 0x0114800960007988 */ /* 0x008fe80008000438 */
[----:B----4-:R0:W-:Y:S04]  /*be50*/  STS.U16 [R96+UR56+0x1480], R2 ;  /* 0x0014800260007988 */ /* 0x0101e80008000438 */
[----:B0-----:R-:W3:Y:S04]  /*be60*/  LDL.LU R2, [R1+0x93c] ;  /* 0x00093c0001027983 */ /* 0x001ee80000300800 */
[----:B------:R-:W4:Y:S04]  /*be70*/  LDL.LU R9, [R1+0x938] ;  /* 0x0009380001097983 */ /* 0x000f280000300800 */
[----:B------:R-:W3:Y:S04]  /*be80*/  LDL.LU R113, [R1+0x180] ;  /* 0x0001800001717983 */ /* 0x000ee80000300800 */
[----:B-----5:R-:W-:Y:S04]  /*be90*/  STS.U16 [R96+UR56+0x880], R201 ;  /* 0x000880c960007988 */ /* 0x020fe80008000438 */
[----:B--2---:R-:W-:Y:S04]  /*bea0*/  STS.U16 [R96+UR56+0x10480], R171 ;  /* 0x010480ab60007988 */ /* 0x004fe80008000438 */
[----:B------:R-:W-:Y:S04]  /*beb0*/  STS.U16 [R96+UR56+0x480], R169 ;  /* 0x000480a960007988 */ /* 0x000fe80008000438 */
[----:B------:R0:W-:Y:S04]  /*bec0*/  STS.U16 [R96+UR56+0x80], R112 ;  /* 0x0000807060007988 */ /* 0x0001e80008000438 */
[----:B------:R1:W-:Y:S04]  /*bed0*/  STS.U16 [R96+UR56+0x10880], R203 ;  /* 0x010880cb60007988 */ /* 0x0003e80008000438 */
[----:B0-----:R-:W2:Y:S04]  /*bee0*/  LDL.LU R112, [R1+0x17c] ;  /* 0x00017c0001707983 */ /* 0x001ea80000300800 */
[----:B------:R-:W5:Y:S04]  /*bef0*/  LDL.LU R169, [R1+0x124] ;  /* 0x0001240001a97983 */ /* 0x000f680000300800 */
[----:B------:R-:W4:Y:S04]  /*bf00*/  LDL.LU R171, [R1+0x11c] ;  /* 0x00011c0001ab7983 */ /* 0x000f280000300800 */
[----:B------:R-:W3:Y:S04]  /*bf10*/  LDL.LU R201, [R1+0x114] ;  /* 0x0001140001c97983 */ /* 0x000ee80000300800 */
[----:B------:R0:W-:Y:S04]  /*bf20*/  STS.U16 [R96+UR56+0xc80], R233 ;  /* 0x000c80e960007988 */ /* 0x0001e80008000438 */
[----:B-1----:R-:W2:Y:S04]  /*bf30*/  LDL.LU R203, [R1+0x6c] ;  /* 0x00006c0001cb7983 */ /* 0x002ea80000300800 */
[----:B------:R1:W-:Y:S04]  /*bf40*/  STS.U16 [R96+UR56+0x10c80], R235 ;  /* 0x010c80eb60007988 */ /* 0x0003e80008000438 */
[----:B0-----:R-:W2:Y:S04]  /*bf50*/  LDL.LU R233, [R1+0x68] ;  /* 0x0000680001e97983 */ /* 0x001ea80000300800 */
[----:B------:R0:W-:Y:S04]  /*bf60*/  STS.U16 [R96+UR56+0x1080], R144 ;  /* 0x0010809060007988 */ /* 0x0001e80008000438 */
[----:B-1----:R-:W2:Y:S04]  /*bf70*/  LDL.LU R235, [R1+0x64] ;  /* 0x0000640001eb7983 */ /* 0x002ea80000300800 */
[----:B------:R1:W-:Y:S04]  /*bf80*/  STS.U16 [R96+UR56+0x11080], R145 ;  /* 0x0110809160007988 */ /* 0x0003e80008000438 */
[----:B0-----:R-:W2:Y:S04]  /*bf90*/  LDL.LU R144, [R1+0x34] ;  /* 0x0000340001907983 */ /* 0x001ea80000300800 */
[----:B-1----:R-:W2:Y:S04]  /*bfa0*/  LDL.LU R145, [R1+0x30] ;  /* 0x0000300001917983 */ /* 0x002ea80000300800 */
[----:B------:R0:W-:Y:S04]  /*bfb0*/  STS.U16 [R96+UR56+0x10080], R97 ;  /* 0x0100806160007988 */ /* 0x0001e80008000438 */
[----:B------:R1:W-:Y:S01]  /*bfc0*/  STS.U16 [R96+UR56+0x1880], R13 ;  /* 0x0018800d60007988 */ /* 0x0003e20008000438 */
[----:B0-----:R-:W-:-:S03]  /*bfd0*/  LOP3.LUT R97, R251, 0x20, RZ, 0x3c, !PT ;  /* 0x00000020fb617812 */ /* 0x001fc600078e3cff */
[----:B------:R0:W-:Y:S04]  /*bfe0*/  STS.U16 [R96+UR56+0x11880], R90 ;  /* 0x0118805a60007988 */ /* 0x0001e80008000438 */
[----:B-1----:R-:W2:Y:S04]  /*bff0*/  LDL.LU R13, [R1+0x934] ;  /* 0x00093400010d7983 */ /* 0x002ea80000300800 */
        /* <DEDUP_REMOVED lines=18> */
[----:B0-----:R-:W2:Y:S04]  /*c120*/  LDL.LU R90, [R1+0x930] ;  /* 0x00093000015a7983 */ /* 0x001ea80000300800 */
[----:B------:R-:W-:Y:S04]  /*c130*/  STS.U16 [R97+UR56+0x1500], R10 ;  /* 0x0015000a61007988 */ /* 0x000fe80008000438 */
[----:B------:R-:W-:Y:S04]  /*c140*/  STS.U16 [R97+UR56+0x11500], R4 ;  /* 0x0115000461007988 */ /* 0x000fe80008000438 */
[----:B-----5:R0:W-:Y:S04]  /*c150*/  STS.U16 [R97+UR56+0x500], R169 ;  /* 0x000500a961007988 */ /* 0x0201e80008000438 */
[----:B----4-:R1:W-:Y:S04]  /*c160*/  STS.U16 [R97+UR56+0x10500], R171 ;  /* 0x010500ab61007988 */ /* 0x0103e80008000438 */
[----:B---3--:R3:W-:Y:S04]  /*c170*/  STS.U16 [R97+UR56+0x900], R201 ;  /* 0x000900c961007988 */ /* 0x0087e80008000438 */
[----:B0-----:R-:W4:Y:S04]  /*c180*/  LDL.LU R169, [R1+0x174] ;  /* 0x0001740001a97983 */ /* 0x001f280000300800 */
[----:B-1----:R-:W5:Y:S04]  /*c190*/  LDL.LU R171, [R1+0x16c] ;  /* 0x00016c0001ab7983 */ /* 0x002f680000300800 */
[----:B--2---:R0:W-:Y:S04]  /*c1a0*/  STS.U16 [R97+UR56+0x10900], R203 ;  /* 0x010900cb61007988 */ /* 0x0041e80008000438 */
[----:B---3--:R-:W2:Y:S04]  /*c1b0*/  LDL.LU R201, [R1+0x13c] ;  /* 0x00013c0001c97983 */ /* 0x008ea80000300800 */
[----:B------:R1:W-:Y:S04]  /*c1c0*/  STS.U16 [R97+UR56+0xd00], R233 ;  /* 0x000d00e961007988 */ /* 0x0003e80008000438 */
[----:B0-----:R-:W3:Y:S04]  /*c1d0*/  LDL.LU R203, [R1+0x134] ;  /* 0x0001340001cb7983 */ /* 0x001ee80000300800 */
[----:B------:R0:W-:Y:S04]  /*c1e0*/  STS.U16 [R97+UR56+0x10d00], R235 ;  /* 0x010d00eb61007988 */ /* 0x0001e80008000438 */
[----:B-1----:R-:W4:Y:S04]  /*c1f0*/  LDL.LU R233, [R1+0x110] ;  /* 0x0001100001e97983 */ /* 0x002f280000300800 */
[----:B------:R1:W-:Y:S04]  /*c200*/  STS.U16 [R97+UR56+0x1100], R144 ;  /* 0x0011009061007988 */ /* 0x0003e80008000438 */
[----:B0-----:R-:W5:Y:S04]  /*c210*/  LDL.LU R235, [R1+0x108] ;  /* 0x0001080001eb7983 */ /* 0x001f680000300800 */
[----:B------:R0:W-:Y:S04]  /*c220*/  STS.U16 [R97+UR56+0x11100], R145 ;  /* 0x0111009161007988 */ /* 0x0001e80008000438 */
[----:B-1----:R-:W5:Y:S04]  /*c230*/  LDL.LU R144, [R1+0x44] ;  /* 0x0000440001907983 */ /* 0x002f680000300800 */
[----:B0-----:R-:W5:Y:S04]  /*c240*/  LDL.LU R145, [R1+0x40] ;  /* 0x0000400001917983 */ /* 0x001f680000300800 */
[----:B------:R-:W5:Y:S04]  /*c250*/  LDL.LU R10, [R1+0x92c] ;  /* 0x00092c00010a7983 */ /* 0x000f680000300800 */
[----:B------:R-:W5:Y:S01]  /*c260*/  LDL.LU R4, [R1+0x928] ;  /* 0x0009280001047983 */ /* 0x000f620000300800 */
[----:B------:R-:W-:-:S03]  /*c270*/  LOP3.LUT R96, R251, 0x30, RZ, 0x3c, !PT ;  /* 0x00000030fb607812 */ /* 0x000fc600078e3cff */
[----:B------:R0:W-:Y:S04]  /*c280*/  STS.U16 [R97+UR56+0x1900], R89 ;  /* 0x0019005961007988 */ /* 0x0001e80008000438 */
[----:B------:R-:W-:Y:S04]  /*c290*/  STS.U16 [R97+UR56+0x100], R113 ;  /* 0x0001007161007988 */ /* 0x000fe80008000438 */
[----:B------:R-:W-:Y:S04]  /*c2a0*/  STS.U16 [R97+UR56+0x10100], R112 ;  /* 0x0101007061007988 */ /* 0x000fe80008000438 */
[----:B0-----:R-:W5:Y:S04]  /*c2b0*/  LDL.LU R89, [R1+0x924] ;  /* 0x0009240001597983 */ /* 0x001f680000300800 */
[----:B------:R0:W-:Y:S04]  /*c2c0*/  STS.U16 [R97+UR56+0x11900], R12 ;  /* 0x0119000c61007988 */ /* 0x0001e80008000438 */
        /* <DEDUP_REMOVED lines=18> */
[----:B0-----:R-:W5:Y:S04]  /*c3f0*/  LDL.LU R12, [R1+0x920] ;  /* 0x00092000010c7983 */ /* 0x001f680000300800 */
[----:B------:R-:W-:Y:S04]  /*c400*/  STS.U16 [R96+UR56+0x1580], R93 ;  /* 0x0015805d60007988 */ /* 0x000fe80008000438 */
[----:B------:R-:W-:Y:S04]  /*c410*/  STS.U16 [R96+UR56+0x11580], R5 ;  /* 0x0115800560007988 */ /* 0x000fe80008000438 */
[----:B--2---:R0:W-:Y:S04]  /*c420*/  STS.U16 [R96+UR56+0x580], R201 ;  /* 0x000580c960007988 */ /* 0x0041e80008000438 */
[----:B---3--:R1:W-:Y:S04]  /*c430*/  STS.U16 [R96+UR56+0x10580], R203 ;  /* 0x010580cb60007988 */ /* 0x0083e80008000438 */
[----:B0-----:R-:W2:Y:S04]  /*c440*/  LDL.LU R201, [R1+0x168] ;  /* 0x0001680001c97983 */ /* 0x001ea80000300800 */
[----:B-1----:R-:W3:Y:S04]  /*c450*/  LDL.LU R203, [R1+0x164] ;  /* 0x0001640001cb7983 */ /* 0x002ee80000300800 */
[----:B----4-:R-:W-:Y:S04]  /*c460*/  STS.U16 [R96+UR56+0x980], R233 ;  /* 0x000980e960007988 */ /* 0x010fe80008000438 */
[----:B-----5:R-:W-:Y:S04]  /*c470*/  STS.U16 [R96+UR56+0x10980], R235 ;  /* 0x010980eb60007988 */ /* 0x020fe80008000438 */
[----:B------:R0:W-:Y:S04]  /*c480*/  STS.U16 [R96+UR56+0xd80], R144 ;  /* 0x000d809060007988 */ /* 0x0001e80008000438 */
[----:B------:R1:W-:Y:S04]  /*c490*/  STS.U16 [R96+UR56+0x10d80], R145 ;  /* 0x010d809160007988 */ /* 0x0003e80008000438 */
[----:B0-----:R-:W4:Y:S04]  /*c4a0*/  LDL.LU R144, [R1+0x130] ;  /* 0x0001300001907983 */ /* 0x001f280000300800 */
[----:B------:R0:W-:Y:S04]  /*c4b0*/  STS.U16 [R96+UR56+0x1180], R4 ;  /* 0x0011800460007988 */ /* 0x0001e80008000438 */
[----:B-1----:R-:W5:Y:S04]  /*c4c0*/  LDL.LU R145, [R1+0x12c] ;  /* 0x00012c0001917983 */ /* 0x002f680000300800 */
[----:B------:R1:W-:Y:S04]  /*c4d0*/  STS.U16 [R96+UR56+0x11180], R10 ;  /* 0x0111800a60007988 */ /* 0x0003e80008000438 */
[----:B0-----:R-:W3:Y:S04]  /*c4e0*/  LDL.LU R4, [R1+0x91c] ;  /* 0x00091c0001047983 */ /* 0x001ee80000300800 */
[----:B-1----:R-:W3:Y:S04]  /*c4f0*/  LDL.LU R10, [R1+0x918] ;  /* 0x00091800010a7983 */ /* 0x002ee80000300800 */
[----:B------:R-:W3:Y:S04]  /*c500*/  LDL.LU R233, [R1+0x100] ;  /* 0x0001000001e97983 */ /* 0x000ee80000300800 */
[----:B------:R-:W3:Y:S04]  /*c510*/  LDL.LU R235, [R1+0xfc] ;  /* 0x0000fc0001eb7983 */ /* 0x000ee80000300800 */
[----:B------:R-:W2:Y:S04]  /*c520*/  LDL.LU R93, [R1+0x914] ;  /* 0x00091400015d7983 */ /* 0x000ea80000300800 */
[----:B------:R-:W3:Y:S01]  /*c530*/  LDL.LU R5, [R1+0x910] ;  /* 0x0009100001057983 */ /* 0x000ee20000300800 */
[----:B------:R-:W-:-:S03]  /*c540*/  LOP3.LUT R97, R251, 0x40, RZ, 0x3c, !PT ;  /* 0x00000040fb617812 */ /* 0x000fc600078e3cff */
[----:B------:R0:W-:Y:S04]  /*c550*/  STS.U16 [R96+UR56+0x1980], R11 ;  /* 0x0019800b60007988 */ /* 0x0001e80008000438 */
[----:B------:R-:W-:Y:S04]  /*c560*/  STS.U16 [R96+UR56+0x180], R169 ;  /* 0x000180a960007988 */ /* 0x000fe80008000438 */
[----:B------:R-:W-:Y:S04]  /*c570*/  STS.U16 [R96+UR56+0x10180], R171 ;  /* 0x010180ab60007988 */ /* 0x000fe80008000438 */
[----:B0-----:R-:W3:Y:S04]  /*c580*/  LDL.LU R11, [R1+0x90c] ;  /* 0x00090c00010b7983 */ /* 0x001ee80000300800 */
        /* <DEDUP_REMOVED lines=19> */
[----:B0-----:R-:W3:Y:S04]  /*c6c0*/  LDL.LU R8, [R1+0x908] ;  /* 0x0009080001087983 */ /* 0x001ee80000300800 */
[----:B------:R-:W-:Y:S04]  /*c6d0*/  STS.U16 [R97+UR56+0x1200], R90 ;  /* 0x0012005a61007988 */ /* 0x000fe80008000438 */
[----:B------:R-:W-:Y:S04]  /*c6e0*/  STS.U16 [R97+UR56+0x11200], R13 ;  /* 0x0112000d61007988 */ /* 0x000fe80008000438 */
[----:B------:R-:W-:Y:S04]  /*c6f0*/  STS.U16 [R97+UR56+0x1600], R6 ;  /* 0x0016000661007988 */ /* 0x000fe80008000438 */
[----:B------:R-:W-:Y:S04]  /*c700*/  STS.U16 [R97+UR56+0x11600], R91 ;  /* 0x0116005b61007988 */ /* 0x000fe80008000438 */
[----:B----4-:R0:W-:Y:S04]  /*c710*/  STS.U16 [R97+UR56+0x600], R144 ;  /* 0x0006009061007988 */ /* 0x0101e80008000438 */
[----:B-----5:R1:W-:Y:S04]  /*c720*/  STS.U16 [R97+UR56+0x10600], R145 ;  /* 0x0106009161007988 */ /* 0x0203e80008000438 */
[----:B0-----:R-:W4:Y:S04]  /*c730*/  LDL.LU R144, [R1+0x160] ;  /* 0x0001600001907983 */ /* 0x001f280000300800 */
[----:B-1----:R-:W5:Y:S04]  /*c740*/  LDL.LU R145, [R1+0x15c] ;  /* 0x00015c0001917983 */ /* 0x002f680000300800 */
[----:B--2---:R-:W-:Y:S04]  /*c750*/  STS.U16 [R97+UR56+0x10e00], R93 ;  /* 0x010e005d61007988 */ /* 0x004fe80008000438 */
[----:B---3--:R0:W-:Y:S04]  /*c760*/  STS.U16 [R97+UR56+0xe00], R5 ;  /* 0x000e000561007988 */ /* 0x0081e80008000438 */
[----:B0-----:R-:W2:Y:S04]  /*c770*/  LDL.LU R5, [R1+0x904] ;  /* 0x0009040001057983 */ /* 0x001ea80000300800 */
[----:B------:R-:W3:Y:S04]  /*c780*/  LDL.LU R93, [R1+0x900] ;  /* 0x00090000015d7983 */ /* 0x000ee80000300800 */
[----:B------:R-:W5:Y:S04]  /*c790*/  LDL.LU R90, [R1+0x8fc] ;  /* 0x0008fc00015a7983 */ /* 0x000f680000300800 */
[----:B------:R-:W5:Y:S04]  /*c7a0*/  LDL.LU R13, [R1+0x8f8] ;  /* 0x0008f800010d7983 */ /* 0x000f680000300800 */
[----:B------:R-:W4:Y:S04]  /*c7b0*/  LDL.LU R6, [R1+0x8f4] ;  /* 0x0008f40001067983 */ /* 0x000f280000300800 */
[----:B------:R-:W2:Y:S01]  /*c7c0*/  LDL.LU R91, [R1+0x8f0] ;  /* 0x0008f000015b7983 */ /* 0x000ea20000300800 */
[----:B------:R-:W-:-:S03]  /*c7d0*/  LOP3.LUT R96, R251, 0x50, RZ, 0x3c, !PT ;  /* 0x00000050fb607812 */ /* 0x000fc600078e3cff */
        /* <DEDUP_REMOVED lines=24> */
[----:B----4-:R-:W-:Y:S04]  /*c960*/  STS.U16 [R96+UR56+0x10680], R6 ;  /* 0x0106800660007988 */ /* 0x010fe80008000438 */
[----:B--2---:R0:W-:Y:S04]  /*c970*/  STS.U16 [R96+UR56+0x680], R91 ;  /* 0x0006805b60007988 */ /* 0x0041e80008000438 */
[----:B0-----:R-:W2:Y:S04]  /*c980*/  LDL.LU R91, [R1+0x8ec] ;  /* 0x0008ec00015b7983 */ /* 0x001ea80000300800 */
[----:B------:R-:W4:Y:S04]  /*c990*/  LDL.LU R6, [R1+0x8e8] ;  /* 0x0008e80001067983 */ /* 0x000f280000300800 */
[----:B---3--:R0:W-:Y:S04]  /*c9a0*/  STS.U16 [R96+UR56+0xa80], R93 ;  /* 0x000a805d60007988 */ /* 0x0081e80008000438 */
[----:B------:R1:W-:Y:S04]  /*c9b0*/  STS.U16 [R96+UR56+0x10a80], R5 ;  /* 0x010a800560007988 */ /* 0x0003e80008000438 */
[----:B0-----:R-:W3:Y:S04]  /*c9c0*/  LDL.LU R93, [R1+0x8e4] ;  /* 0x0008e400015d7983 */ /* 0x001ee80000300800 */
[----:B-1----:R-:W3:Y:S04]  /*c9d0*/  LDL.LU R5, [R1+0x8e0] ;  /* 0x0008e00001057983 */ /* 0x002ee80000300800 */
[----:B------:R0:W-:Y:S04]  /*c9e0*/  STS.U16 [R96+UR56+0xe80], R10 ;  /* 0x000e800a60007988 */ /* 0x0001e80008000438 */
[----:B------:R1:W-:Y:S04]  /*c9f0*/  STS.U16 [R96+UR56+0x10e80], R4 ;  /* 0x010e800460007988 */ /* 0x0003e80008000438 */
[----:B0-----:R-:W3:Y:S04]  /*ca00*/  LDL.LU R10, [R1+0x8dc] ;  /* 0x0008dc00010a7983 */ /* 0x001ee80000300800 */
[----:B-1----:R-:W3:Y:S04]  /*ca10*/  LDL.LU R4, [R1+0x8d8] ;  /* 0x0008d80001047983 */ /* 0x002ee80000300800 */
[----:B------:R0:W-:Y:S04]  /*ca20*/  STS.U16 [R96+UR56+0x1280], R9 ;  /* 0x0012800960007988 */ /* 0x0001e80008000438 */
[----:B------:R1:W-:Y:S04]  /*ca30*/  STS.U16 [R96+UR56+0x11280], R2 ;  /* 0x0112800260007988 */ /* 0x0003e80008000438 */
[----:B0-----:R-:W3:Y:S04]  /*ca40*/  LDL.LU R9, [R1+0x8d4] ;  /* 0x0008d40001097983 */ /* 0x001ee80000300800 */
[----:B-1----:R-:W3:Y:S01]  /*ca50*/  LDL.LU R2, [R1+0x8d0] ;  /* 0x0008d00001027983 */ /* 0x002ee20000300800 */
[----:B------:R-:W-:-:S03]  /*ca60*/  LOP3.LUT R98, R251, 0x60, RZ, 0x3c, !PT ;  /* 0x00000060fb627812 */ /* 0x000fc600078e3cff */
[----:B------:R0:W-:Y:S04]  /*ca70*/  STS.U16 [R96+UR56+0x1680], R7 ;  /* 0x0016800760007988 */ /* 0x0001e80008000438 */
[----:B------:R1:W-:Y:S04]  /*ca80*/  STS.U16 [R96+UR56+0x11680], R92 ;  /* 0x0116805c60007988 */ /* 0x0003e80008000438 */
[----:B0-----:R-:W3:Y:S04]  /*ca90*/  LDL.LU R7, [R1+0x8cc] ;  /* 0x0008cc0001077983 */ /* 0x001ee80000300800 */
[----:B-1----:R-:W3:Y:S04]  /*caa0*/  LDL.LU R92, [R1+0x8c8] ;  /* 0x0008c800015c7983 */ /* 0x002ee80000300800 */
[----:B------:R-:W-:Y:S04]  /*cab0*/  STS.U16 [R96+UR56+0x280], R144 ;  /* 0x0002809060007988 */ /* 0x000fe80008000438 */
[----:B-----5:R-:W-:Y:S04]  /*cac0*/  STS.U16 [R96+UR56+0x10280], R145 ;  /* 0x0102809160007988 */ /* 0x020fe80008000438 */
        /* <DEDUP_REMOVED lines=25> */
[----:B--2---:R-:W-:Y:S04]  /*cc60*/  STS.U16 [R98+UR56+0x10300], R91 ;  /* 0x0103005b62007988 */ /* 0x004fe80008000438 */
[----:B----4-:R0:W-:Y:S04]  /*cc70*/  STS.U16 [R98+UR56+0x300], R6 ;  /* 0x0003000662007988 */ /* 0x0101e80008000438 */
[----:B0-----:R-:W2:Y:S04]  /*cc80*/  LDL.LU R6, [R1+0x8c4] ;  /* 0x0008c40001067983 */ /* 0x001ea80000300800 */
[----:B------:R-:W4:Y:S04]  /*cc90*/  LDL.LU R91, [R1+0x8c0] ;  /* 0x0008c000015b7983 */ /* 0x000f280000300800 */
[----:B------:R-:W5:Y:S04]  /*cca0*/  LDL.LU R13, [R1+0x8bc] ;  /* 0x0008bc00010d7983 */ /* 0x000f680000300800 */
[----:B------:R-:W5:Y:S04]  /*ccb0*/  LDL.LU R90, [R1+0x8b8] ;  /* 0x0008b800015a7983 */ /* 0x000f680000300800 */
[----:B------:R-:W5:Y:S04]  /*ccc0*/  LDL.LU R8, [R1+0x8b4] ;  /* 0x0008b40001087983 */ /* 0x000f680000300800 */
[----:B------:R-:W5:Y:S04]  /*ccd0*/  LDL.LU R11, [R1+0x8b0] ;  /* 0x0008b000010b7983 */ /* 0x000f680000300800 */
[----:B------:R-:W5:Y:S04]  /*cce0*/  LDL.LU R12, [R1+0x8ac] ;  /* 0x0008ac00010c7983 */ /* 0x000f680000300800 */
[----:B------:R0:W-:Y:S04]  /*ccf0*/  STS.U16 [R98+UR56+0x10f00], R89 ;  /* 0x010f005962007988 */ /* 0x0001e80008000438 */
[----:B0-----:R-:W5:Y:S04]  /*cd00*/  LDL.LU R89, [R1+0x8a8] ;  /* 0x0008a80001597983 */ /* 0x001f680000300800 */
[----:B------:R-:W5:Y:S01]  /*cd10*/  LDL.LU R145, [R1+0xa8] ;  /* 0x0000a80001917983 */ /* 0x000f620000300800 */
[----:B------:R-:W-:Y:S01]  /*cd20*/  PRMT R99, RZ, 0x7610, R99 ;  /* 0x00007610ff637816 */ /* 0x000fe20000000063 */
[----:B---3--:R-:W-:-:S02]  /*cd30*/  @!P2 IMAD.MOV.U32 R96, RZ, RZ, R93 ;  /* 0x000000ffff60a224 */ /* 0x008fc400078e005d */
[----:B------:R-:W-:Y:S01]  /*cd40*/  @!P2 IMAD.MOV.U32 R97, RZ, RZ, R5 ;  /* 0x000000ffff61a224 */ /* 0x000fe200078e0005 */
[----:B------:R-:W-:Y:S02]  /*cd50*/  PRMT R100, RZ, 0x7610, R100 ;  /* 0x00007610ff647816 */ /* 0x000fe40000000064 */
[----:B------:R-:W-:Y:S01]  /*cd60*/  PRMT R101, RZ, 0x7610, R101 ;  /* 0x00007610ff657816 */ /* 0x000fe20000000065 */
[----:B------:R-:W0:Y:S01]  /*cd70*/  S2R R144, SR_TID.X ;  /* 0x0000000000907919 */ /* 0x000e220000002100 */
[----:B------:R1:W3:Y:S01]  /*cd80*/  @!P2 LDG.E.U16 R99, desc[UR60][R96.64] ;  /* 0x0000003c6063a981 */ /* 0x0002e2000c1e1500 */
[----:B------:R-:W-:Y:S02]  /*cd90*/  PRMT R102, RZ, 0x7610, R102 ;  /* 0x00007610ff667816 */ /* 0x000fe40000000066 */
[----:B------:R-:W-:Y:S01]  /*cda0*/  PRMT R103, RZ, 0x7610, R103 ;  /* 0x00007610ff677816 */ /* 0x000fe20000000067 */
[----:B------:R-:W3:Y:S01]  /*cdb0*/  LDL.LU R169, [R1+0xa0] ;  /* 0x0000a00001a97983 */ /* 0x000ee20000300800 */
[----:B------:R-:W-:-:S02]  /*cdc0*/  PRMT R104, RZ, 0x7610, R104 ;  /* 0x00007610ff687816 */ /* 0x000fc40000000068 */
[----:B------:R-:W-:Y:S01]  /*cdd0*/  PRMT R105, RZ, 0x7610, R105 ;  /* 0x00007610ff697816 */ /* 0x000fe20000000069 */
[----:B------:R-:W3:Y:S01]  /*cde0*/  LDL.LU R171, [R1+0x178] ;  /* 0x0001780001ab7983 */ /* 0x000ee20000300800 */
[----:B-1----:R-:W-:Y:S02]  /*cdf0*/  @!P2 IMAD.MOV.U32 R96, RZ, RZ, R10 ;  /* 0x000000ffff60a224 */ /* 0x002fe400078e000a */
[----:B------:R-:W-:Y:S01]  /*ce00*/  @!P2 IMAD.MOV.U32 R97, RZ, RZ, R4 ;  /* 0x000000ffff61a224 */ /* 0x000fe200078e0004 */
[----:B------:R-:W-:Y:S01]  /*ce10*/  PRMT R106, RZ, 0x7610, R106 ;  /* 0x00007610ff6a7816 */ /* 0x000fe2000000006a */
[----:B------:R-:W3:Y:S04]  /*ce20*/  LDL.LU R201, [R1+0x170] ;  /* 0x0001700001c97983 */ /* 0x000ee80000300800 */
[----:B------:R1:W3:Y:S04]  /*ce30*/  @!P2 LDG.E.U16 R100, desc[UR60][R96.64] ;  /* 0x0000003c6064a981 */ /* 0x0002e8000c1e1500 */
[----:B------:R-:W3:Y:S04]  /*ce40*/  LDL.LU R203, [R1+0x140] ;  /* 0x0001400001cb7983 */ /* 0x000ee80000300800 */
[----:B------:R-:W3:Y:S01]  /*ce50*/  LDL.LU R233, [R1+0x138] ;  /* 0x0001380001e97983 */ /* 0x000ee20000300800 */
[----:B-1----:R-:W-:-:S02]  /*ce60*/  @!P2 IMAD.MOV.U32 R96, RZ, RZ, R9 ;  /* 0x000000ffff60a224 */ /* 0x002fc400078e0009 */
[----:B------:R-:W-:Y:S01]  /*ce70*/  @!P2 IMAD.MOV.U32 R97, RZ, RZ, R2 ;  /* 0x000000ffff61a224 */ /* 0x000fe200078e0002 */
[----:B------:R-:W3:Y:S04]  /*ce80*/  LDL.LU R235, [R1+0x10c] ;  /* 0x00010c0001eb7983 */ /* 0x000ee80000300800 */
[----:B------:R1:W3:Y:S02]  /*ce90*/  @!P2 LDG.E.U16 R101, desc[UR60][R96.64] ;  /* 0x0000003c6065a981 */ /* 0x0002e4000c1e1500 */
[----:B-1----:R-:W-:Y:S02]  /*cea0*/  @!P2 IMAD.MOV.U32 R96, RZ, RZ, R7 ;  /* 0x000000ffff60a224 */ /* 0x002fe400078e0007 */
[----:B------:R-:W-:-:S05]  /*ceb0*/  @!P2 IMAD.MOV.U32 R97, RZ, RZ, R92 ;  /* 0x000000ffff61a224 */ /* 0x000fca00078e005c */
[----:B------:R2:W3:Y:S04]  /*cec0*/  @!P2 LDG.E.U16 R102, desc[UR60][R96.64] ;  /* 0x0000003c6066a981 */ /* 0x0004e8000c1e1500 */
[----:B------:R-:W-:Y:S04]  /*ced0*/  STS.U16 [R98+UR56+0x1700], R141 ;  /* 0x0017008d62007988 */ /* 0x000fe80008000438 */
[----:B------:R-:W-:Y:S01]  /*cee0*/  STS.U16 [R98+UR56+0x11700], R140 ;  /* 0x0117008c62007988 */ /* 0x000fe20008000438 */
[----:B--2---:R-:W-:Y:S02]  /*cef0*/  @!P2 IMAD.MOV.U32 R96, RZ, RZ, R6 ;  /* 0x000000ffff60a224 */ /* 0x004fe400078e0006 */
[----:B----4-:R-:W-:-:S05]  /*cf00*/  @!P2 IMAD.MOV.U32 R97, RZ, RZ, R91 ;  /* 0x000000ffff61a224 */ /* 0x010fca00078e005b */
[----:B------:R5:W2:Y:S02]  /*cf10*/  @!P2 LDG.E.U16 R103, desc[UR60][R96.64] ;  /* 0x0000003c6067a981 */ /* 0x000aa4000c1e1500 */
[----:B-----5:R-:W-:Y:S02]  /*cf20*/  @!P2 IMAD.MOV.U32 R96, RZ, RZ, R13 ;  /* 0x000000ffff60a224 */ /* 0x020fe400078e000d */
[----:B------:R-:W-:-:S05]  /*cf30*/  @!P2 IMAD.MOV.U32 R97, RZ, RZ, R90 ;  /* 0x000000ffff61a224 */ /* 0x000fca00078e005a */
[----:B------:R1:W4:Y:S02]  /*cf40*/  @!P2 LDG.E.U16 R104, desc[UR60][R96.64] ;  /* 0x0000003c6068a981 */ /* 0x000324000c1e1500 */
[----:B-1----:R-:W-:Y:S02]  /*cf50*/  @!P2 IMAD.MOV.U32 R96, RZ, RZ, R8 ;  /* 0x000000ffff60a224 */ /* 0x002fe400078e0008 */
[----:B------:R-:W-:-:S05]  /*cf60*/  @!P2 IMAD.MOV.U32 R97, RZ, RZ, R11 ;  /* 0x000000ffff61a224 */ /* 0x000fca00078e000b */
[----:B------:R1:W5:Y:S02]  /*cf70*/  @!P2 LDG.E.U16 R105, desc[UR60][R96.64] ;  /* 0x0000003c6069a981 */ /* 0x000364000c1e1500 */
[----:B-1----:R-:W-:Y:S02]  /*cf80*/  @!P2 IMAD.MOV.U32 R96, RZ, RZ, R12 ;  /* 0x000000ffff60a224 */ /* 0x002fe400078e000c */
[----:B------:R-:W-:-:S05]  /*cf90*/  @!P2 IMAD.MOV.U32 R97, RZ, RZ, R89 ;  /* 0x000000ffff61a224 */ /* 0x000fca00078e0059 */
[----:B------:R0:W5:Y:S02]  /*cfa0*/  @!P2 LDG.E.U16 R106, desc[UR60][R96.64] ;  /* 0x0000003c606aa981 */ /* 0x000164000c1e1500 */
[----:B0-----:R-:W-:Y:S01]  /*cfb0*/  SHF.R.S32.HI R96, RZ, 0x7, R144 ;  /* 0x00000007ff607819 */ /* 0x001fe20000011490 */
[----:B------:R-:W-:-:S03]  /*cfc0*/  IMAD.SHL.U32 R97, R144, 0x2, RZ ;  /* 0x0000000290617824 */ /* 0x000fc600078e00ff */
[----:B------:R-:W-:-:S04]  /*cfd0*/  SGXT R96, R96, 0x1 ;  /* 0x000000016060781a */ /* 0x000fc80000000200 */
[----:B------:R-:W-:Y:S01]  /*cfe0*/  LOP3.LUT R96, R96, 0x90, RZ, 0xc0, !PT ;  /* 0x0000009060607812 */ /* 0x000fe200078ec0ff */
[----:B------:R0:W-:Y:S03]  /*cff0*/  STS.U16 [R98+UR56+0x1300], R145 ;  /* 0x0013009162007988 */ /* 0x0001e60008000438 */
[----:B------:R-:W-:Y:S01]  /*d000*/  LOP3.LUT R96, R96, 0x7e, R97, 0x78, !PT ;  /* 0x0000007e60607812 */ /* 0x000fe200078e7861 */
[----:B------:R-:W-:Y:S02]  /*d010*/  IMAD.SHL.U32 R97, R144, 0x20, RZ ;  /* 0x0000002090617824 */ /* 0x000fe400078e00ff */
[----:B------:R-:W2:Y:S04]  /*d020*/  LDL.LU R144, [R1+0x104] ;  /* 0x0001040001907983 */ /* 0x000ea80000300800 */
[----:B0-----:R-:W4:Y:S04]  /*d030*/  LDL.LU R145, [R1+0xdc] ;  /* 0x0000dc0001917983 */ /* 0x001f280000300800 */
[----:B------:R-:W5:Y:S04]  /*d040*/  LDL.LU R141, [R1+0x8a4] ;  /* 0x0008a400018d7983 */ /* 0x000f680000300800 */
[----:B------:R-:W5:Y:S01]  /*d050*/  LDL.LU R140, [R1+0x8a0] ;  /* 0x0008a000018c7983 */ /* 0x000f620000300800 */
[----:B------:R-:W-:-:S02]  /*d060*/  LOP3.LUT R251, R251, 0x70, RZ, 0x3c, !PT ;  /* 0x00000070fbfb7812 */ /* 0x000fc400078e3cff */
[----:B------:R-:W-:Y:S01]  /*d070*/  LOP3.LUT R96, R96, 0x800, R97, 0xf8, !PT ;  /* 0x0000080060607812 */ /* 0x000fe200078ef861 */
[----:B---3--:R-:W-:Y:S04]  /*d080*/  STS.U16 [R98+UR56+0x11300], R169 ;  /* 0x011300a962007988 */ /* 0x008fe80008000438 */
        /* <DEDUP_REMOVED lines=20> */
[----:B------:R0:W-:Y:S04]  /*d1d0*/  STS.U16 [R251+UR56+0x2780], R94 ;  /* 0x0027805efb007988 */ /* 0x0001e80008000438 */
[----:B------:R-:W-:Y:S04]  /*d1e0*/  STS.U16 [R251+UR56+0x380], R171 ;  /* 0x000380abfb007988 */ /* 0x000fe80008000438 */
        /* <DEDUP_REMOVED lines=27> */
[----:B------:R-:W-:Y:S01]  /*d3a0*/  STS.U16 [R251+UR56+0x13f80], R252 ;  /* 0x013f80fcfb007988 */ /* 0x000fe20008000438 */
[----:B------:R-:W-:-:S04]  /*d3b0*/  USHF.L.U32 UR4, UR55, 0x8, URZ ;  /* 0x0000000837047899 */ /* 0x000fc8000800063f */
[----:B------:R-:W-:-:S04]  /*d3c0*/  ULOP3.LUT UR4, UR4, 0x400, URZ, 0xc0, !UPT ;  /* 0x0000040004047892 */ /* 0x000fc8000f8ec03f */
[----:B------:R-:W-:-:S04]  /*d3d0*/  ULEA.HI UR4, UR56, UR4, URZ, 0x1c ;  /* 0x0000000438047291 */ /* 0x000fc8000f8fe03f */
[----:B------:R-:W-:Y:S01]  /*d3e0*/  ULOP3.LUT UR48, UR4, 0x3fff, URZ, 0xc0, !UPT ;  /* 0x00003fff04307892 */ /* 0x000fe2000f8ec03f */
[----:B------:R-:W-:Y:S01]  /*d3f0*/  UMOV UR49, 0x40000040 ;  /* 0x4000004000317882 */ /* 0x000fe20000000000 */
[----:B--2---:R-:W-:Y:S04]  /*d400*/  STS.U16 [R251+UR56+0x10b80], R144 ;  /* 0x010b8090fb007988 */ /* 0x004fe80008000438 */
[----:B----4-:R-:W-:Y:S04]  /*d410*/  STS.U16 [R251+UR56+0xf80], R145 ;  /* 0x000f8091fb007988 */ /* 0x010fe80008000438 */
[----:B-----5:R-:W-:Y:S04]  /*d420*/  STS.U16 [R251+UR56+0x1380], R141 ;  /* 0x0013808dfb007988 */ /* 0x020fe80008000438 */
[----:B------:R-:W-:Y:S04]  /*d430*/  STS.U16 [R251+UR56+0x10f80], R140 ;  /* 0x010f808cfb007988 */ /* 0x000fe80008000438 */
[----:B------:R-:W-:Y:S04]  /*d440*/  STS.U16 [R96+UR56+0x20000], R99 ;  /* 0x0200006360007988 */ /* 0x000fe80008000438 */
[----:B------:R0:W-:Y:S04]  /*d450*/  STS.U16 [R96+UR56+0x20400], R102 ;  /* 0x0204006660007988 */ /* 0x0001e80008000438 */
[----:B------:R-:W-:Y:S01]  /*d460*/  STS.U16 [R94+UR56+0x20100], R100 ;  /* 0x020100645e007988 */ /* 0x000fe20008000438 */
[----:B------:R-:W-:Y:S01]  /*d470*/  UIADD3 UR36, UP0, UR48, 0x80, URZ ;  /* 0x0000008030247890 */ /* 0x000fe2000ff1e03f */
[----:B------:R-:W-:Y:S01]  /*d480*/  UMOV UR4, URZ ;  /* 0x0000003f00047c82 */ /* 0x000fe20008000000 */
[----:B------:R-:W-:Y:S01]  /*d490*/  UMOV UR18, UR38 ;  /* 0x0000002600127c82 */ /* 0x000fe20008000000 */
[----:B------:R-:W-:Y:S01]  /*d4a0*/  UMOV UR19, UR39 ;  /* 0x0000002700137c82 */ /* 0x000fe20008000000 */
[----:B0-----:R-:W-:Y:S01]  /*d4b0*/  LOP3.LUT R96, R96, 0x60, RZ, 0x3c, !PT ;  /* 0x0000006060607812 */ /* 0x001fe200078e3cff */
[----:B------:R-:W-:Y:S04]  /*d4c0*/  STS.U16 [R94+UR56+0x20500], R103 ;  /* 0x020500675e007988 */ /* 0x000fe80008000438 */
[----:B------:R-:W-:Y:S04]  /*d4d0*/  STS.U16 [R95+UR56+0x20200], R101 ;  /* 0x020200655f007988 */ /* 0x000fe80008000438 */
[----:B------:R-:W-:Y:S04]  /*d4e0*/  STS.U16 [R95+UR56+0x20600], R104 ;  /* 0x020600685f007988 */ /* 0x000fe80008000438 */
[----:B------:R-:W-:Y:S04]  /*d4f0*/  STS.U16 [R96+UR56+0x20300], R105 ;  /* 0x0203006960007988 */ /* 0x000fe80008000438 */
[----:B------:R-:W-:Y:S01]  /*d500*/  STS.U16 [R96+UR56+0x20700], R106 ;  /* 0x0207006a60007988 */ /* 0x000fe20008000438 */
[----:B------:R0:W-:Y:S06]  /*d510*/  MEMBAR.ALL.CTA ;  /* 0x0000000000007992 */ /* 0x0001ec0000008000 */
[----:B0-----:R-:W0:Y:S04]  /*d520*/  FENCE.VIEW.ASYNC.S ;  /* 0x00000000000073c6 */ /* 0x001e280000000000 */
[----:B------:R-:W2:Y:S01]  /*d530*/  LDL.LU R140, [R1+0x89c] ;  /* 0x00089c00018c7983 */ /* 0x000ea20000300800 */
[----:B------:R-:W-:-:S03]  /*d540*/  UIADD3.X UR37, UR4, 0x40000040, URZ, UP0, !UPT ;  /* 0x4000004004257890 */ /* 0x000fc600087fe43f */
[----:B------:R-:W3:Y:S01]  /*d550*/  LDL.LU R141, [R1+0x898] ;  /* 0x00089800018d7983 */ /* 0x000ee20000300800 */
[----:B0-----:R-:W-:Y:S01]  /*d560*/  BAR.SYNC.DEFER_BLOCKING 0x0 ;  /* 0x0000000000007b1d */ /* 0x001fe20000010000 */
[----:B------:R-:W-:Y:S02]  /*d570*/  UIADD3.64 UR12, UR36, 0x80, URZ ;  /* 0x00000080240c7897 */ /* 0x000fe4000fffe03f */
[----:B------:R-:W-:Y:S02]  /*d580*/  UIADD3.64 UR40, UR36, 0x100, URZ ;  /* 0x0000010024287897 */ /* 0x000fe4000fffe03f */
[----:B------:R-:W-:Y:S02]  /*d590*/  UIADD3.64 UR44, UR36, 0x180, URZ ;  /* 0x00000180242c7897 */ /* 0x000fe4000fffe03f */
[----:B------:R-:W-:Y:S01]  /*d5a0*/  UIADD3.64 UR8, UR36, 0x200, URZ ;  /* 0x0000020024087897 */ /* 0x000fe2000fffe03f */
[----:B------:R-:W4:Y:S01]  /*d5b0*/  LDL.LU R142, [R1+0x894] ;  /* 0x00089400018e7983 */ /* 0x000f220000300800 */
[----:B------:R-:W-:-:S02]  /*d5c0*/  UIADD3.64 UR4, UR36, 0x280, URZ ;  /* 0x0000028024047897 */ /* 0x000fc4000fffe03f */
[----:B------:R-:W-:Y:S01]  /*d5d0*/  UIADD3.64 UR20, UR36, 0x300, URZ ;  /* 0x0000030024147897 */ /* 0x000fe2000fffe03f */
[----:B------:R-:W5:Y:S01]  /*d5e0*/  LDL.LU R143, [R1+0x890] ;  /* 0x00089000018f7983 */ /* 0x000f620000300800 */
[----:B------:R-:W-:-:S03]  /*d5f0*/  UIADD3.64 UR16, UR36, 0x800, URZ ;  /* 0x0000080024107897 */ /* 0x000fc6000fffe03f */
[----:B------:R-:W5:Y:S04]  /*d600*/  LDL.LU R0, [R1+0x88c] ;  /* 0x00088c0001007983 */ /* 0x000f680000300800 */
[----:B------:R-:W4:Y:S01]  /*d610*/  LDL.LU R201, [R1+0x82c] ;  /* 0x00082c0001c97983 */ /* 0x000f220000300800 */
[----:B------:R-:W-:-:S03]  /*d620*/  WARPGROUP.ARRIVE ;  /* 0x00000000000079c5 */ /* 0x000fc60000000000 */
[----:B------:R-:W5:Y:S04]  /*d630*/  LDL.LU R112, [R1+0x824] ;  /* 0x0008240001707983 */ /* 0x000f680000300800 */
[----:B------:R-:W5:Y:S01]  /*d640*/  LDL.LU R203, [R1+0x81c] ;  /* 0x00081c0001cb7983 */ /* 0x000f620000300800 */
[----:B------:R-:W-:Y:S03]  /*d650*/  HGMMA.64x16x16.F32.BF16 R48, gdesc[UR48].tnspA, R48 ;  /* 0x20200000303079f0 */ /* 0x000fe60008701830 */
[----:B------:R-:W5:Y:S01]  /*d660*/  LDL.LU R233, [R1+0x814] ;  /* 0x0008140001e97983 */ /* 0x000f620000300800 */
[----:B------:R-:W-:-:S03]  /*d670*/  UIADD3.64 UR48, UR36, 0x780, URZ ;  /* 0x0000078024307897 */ /* 0x000fc6000fffe03f */
[----:B------:R-:W5:Y:S04]  /*d680*/  LDL.LU R235, [R1+0x80c] ;  /* 0x00080c0001eb7983 */ /* 0x000f680000300800 */
[----:B------:R-:W5:Y:S04]  /*d690*/  LDL.LU R176, [R1+0x804] ;  /* 0x0008040001b07983 */ /* 0x000f680000300800 */
[----:B------:R-:W5:Y:S04]  /*d6a0*/  LDL.LU R169, [R1+0x828] ;  /* 0x0008280001a97983 */ /* 0x000f680000300800 */
[----:B------:R-:W5:Y:S04]  /*d6b0*/  LDL.LU R129, [R1+0x7fc] ;  /* 0x0007fc0001817983 */ /* 0x000f680000300800 */
[----:B------:R-:W5:Y:S04]  /*d6c0*/  LDL.LU R128, [R1+0x820] ;  /* 0x0008200001807983 */ /* 0x000f680000300800 */
[----:B------:R-:W5:Y:S04]  /*d6d0*/  LDL.LU R144, [R1+0x7f4] ;  /* 0x0007f40001907983 */ /* 0x000f680000300800 */
[----:B------:R-:W5:Y:S04]  /*d6e0*/  LDL.LU R113, [R1+0x818] ;  /* 0x0008180001717983 */ /* 0x000f680000300800 */
[----:B------:R-:W5:Y:S01]  /*d6f0*/  LDL.LU R145, [R1+0x7ec] ;  /* 0x0007ec0001917983 */ /* 0x000f620000300800 */
[----:B------:R-:W-:-:S03]  /*d700*/  USHF.L.U32 UR57, UR54, 0x7, URZ ;  /* 0x0000000736397899 */ /* 0x000fc6000800063f */
[----:B------:R-:W5:Y:S01]  /*d710*/  LDL.LU R171, [R1+0x810] ;  /* 0x0008100001ab7983 */ /* 0x000f620000300800 */
[----:B------:R-:W-:Y:S04]  /*d720*/  HGMMA.64x16x16.F32.BF16 R48, gdesc[UR36].tnspA, R48 ;  /* 0x20200000243079f0 */ /* 0x000fe80008701830 */
[----:B------:R-:W-:Y:S04]  /*d730*/  HGMMA.64x16x16.F32.BF16 R48, gdesc[UR12].tnspA, R48 ;  /* 0x202000000c3079f0 */ /* 0x000fe80008701830 */
[----:B------:R-:W-:Y:S04]  /*d740*/  HGMMA.64x16x16.F32.BF16 R48, gdesc[UR40].tnspA, R48 ;  /* 0x20200000283079f0 */ /* 0x000fe80008701830 */
[----:B------:R-:W-:Y:S04]  /*d750*/  HGMMA.64x16x16.F32.BF16 R48, gdesc[UR44].tnspA, R48 ;  /* 0x202000002c3079f0 */ /* 0x000fe80008701830 */
[----:B------:R-:W-:Y:S04]  /*d760*/  HGMMA.64x16x16.F32.BF16 R48, gdesc[UR8].tnspA, R48 ;  /* 0x20200000083079f0 */ /* 0x000fe80008701830 */
[----:B------:R-:W-:Y:S04]  /*d770*/  HGMMA.64x16x16.F32.BF16 R48, gdesc[UR4].tnspA, R48 ;  /* 0x20200000043079f0 */ /* 0x000fe80008701830 */
[----:B------:R-:W-:Y:S04]  /*d780*/  HGMMA.64x16x16.F32.BF16 R48, gdesc[UR20].tnspA, R48 ;  /* 0x20200000143079f0 */ /* 0x000fe80008701830 */
[----:B------:R-:W-:Y:S01]  /*d790*/  HGMMA.64x16x16.F32.BF16 R40, gdesc[UR48].tnspA, R40 ;  /* 0x20200000302879f0 */ /* 0x000fe20008701828 */
[----:B------:R-:W-:-:S03]  /*d7a0*/  UIADD3.64 UR12, UR36, 0x880, URZ ;  /* 0x00000880240c7897 */ /* 0x000fc6000fffe03f */
[----:B------:R-:W-:Y:S01]  /*d7b0*/  HGMMA.64x16x16.F32.BF16 R40, gdesc[UR16].tnspA, R40 ;  /* 0x20200000102879f0 */ /* 0x000fe20008701828 */
[----:B------:R-:W-:-:S05]  /*d7c0*/  UIADD3.64 UR40, UR36, 0x900, URZ ;  /* 0x0000090024287897 */ /* 0x000fca000fffe03f */
[----:B------:R-:W-:Y:S01]  /*d7d0*/  HGMMA.64x16x16.F32.BF16 R40, gdesc[UR12].tnspA, R40 ;  /* 0x202000000c2879f0 */ /* 0x000fe20008701828 */
[----:B------:R-:W-:-:S03]  /*d7e0*/  UIADD3.64 UR44, UR36, 0x980, URZ ;  /* 0x00000980242c7897 */ /* 0x000fc6000fffe03f */
[----:B------:R-:W-:Y:S01]  /*d7f0*/  HGMMA.64x16x16.F32.BF16 R40, gdesc[UR40].tnspA, R40 ;  /* 0x20200000282879f0 */ /* 0x000fe20008701828 */
[----:B------:R-:W-:-:S05]  /*d800*/  UIADD3.64 UR8, UR36, 0xa00, URZ ;  /* 0x00000a0024087897 */ /* 0x000fca000fffe03f */
[----:B------:R-:W-:Y:S01]  /*d810*/  HGMMA.64x16x16.F32.BF16 R40, gdesc[UR44].tnspA, R40 ;  /* 0x202000002c2879f0 */ /* 0x000fe20008701828 */
[----:B------:R-:W-:-:S03]  /*d820*/  UIADD3.64 UR4, UR36, 0xa80, URZ ;  /* 0x00000a8024047897 */ /* 0x000fc6000fffe03f */
[----:B------:R-:W-:Y:S01]  /*d830*/  HGMMA.64x16x16.F32.BF16 R40, gdesc[UR8].tnspA, R40 ;  /* 0x20200000082879f0 */ /* 0x000fe20008701828 */
[----:B------:R-:W-:Y:S02]  /*d840*/  UIADD3.64 UR20, UR36, 0xb00, URZ ;  /* 0x00000b0024147897 */ /* 0x000fe4000fffe03f */
[----:B------:R-:W-:-:S03]  /*d850*/  UIADD3.64 UR48, UR36, 0xf80, URZ ;  /* 0x00000f8024307897 */ /* 0x000fc6000fffe03f */
[----:B------:R-:W-:Y:S01]  /*d860*/  HGMMA.64x16x16.F32.BF16 R40, gdesc[UR4].tnspA, R40 ;  /* 0x20200000042879f0 */ /* 0x000fe20008701828 */
[----:B------:R-:W-:-:S03]  /*d870*/  UIADD3.64 UR16, UR36, 0x1000, URZ ;  /* 0x0000100024107897 */ /* 0x000fc6000fffe03f */
[----:B------:R-:W-:Y:S04]  /*d880*/  HGMMA.64x16x16.F32.BF16 R40, gdesc[UR20].tnspA, R40 ;  /* 0x20200000142879f0 */ /* 0x000fe80008701828 */
[----:B------:R-:W-:Y:S01]  /*d890*/  HGMMA.64x16x16.F32.BF16 R32, gdesc[UR48].tnspA, R32 ;  /* 0x20200000302079f0 */ /* 0x000fe20008701820 */
[----:B------:R-:W-:Y:S01]  /*d8a0*/  UMOV UR18, UR38 ;  /* 0x0000002600127c82 */ /* 0x000fe20008000000 */
[----:B------:R-:W-:Y:S01]  /*d8b0*/  UMOV UR19, UR39 ;  /* 0x0000002700137c82 */ /* 0x000fe20008000000 */
[----:B------:R-:W-:Y:S01]  /*d8c0*/  UIADD3.64 UR12, UR36, 0x1080, URZ ;  /* 0x00001080240c7897 */ /* 0x000fe2000fffe03f */
[----:B------:R-:W-:Y:S01]  /*d8d0*/  HGMMA.64x16x16.F32.BF16 R32, gdesc[UR16].tnspA, R32 ;  /* 0x20200000102079f0 */ /* 0x000fe20008701820 */
[----:B------:R-:W-:Y:S02]  /*d8e0*/  USHF.L.U32 UR58, UR57, 0x1, URZ ;  /* 0x00000001393a7899 */ /* 0x000fe4000800063f */
[----:B------:R-:W-:-:S02]  /*d8f0*/  USHF.R.S32.HI UR8, URZ, 0x1f, UR57 ;  /* 0x0000001f3f087899 */ /* 0x000fc40008011439 */
[----:B------:R-:W-:Y:S02]  /*d900*/  USHF.L.U32 UR5, UR53, 0x7, URZ ;  /* 0x0000000735057899 */ /* 0x000fe4000800063f */
[----:B------:R-:W-:Y:S01]  /*d910*/  USHF.L.U64.HI UR57, UR57, 0x1, UR8 ;  /* 0x0000000139397899 */ /* 0x000fe20008010208 */
[----:B--2---:R-:W-:Y:S01]  /*d920*/  IADD3 R140, P1, R140, UR58, RZ ;  /* 0x0000003a8c8c7c10 */ /* 0x004fe2000ff3e0ff */
[----:B------:R-:W-:-:S04]  /*d930*/  USHF.R.S32.HI UR8, URZ, 0x1f, UR5 ;  /* 0x0000001f3f087899 */ /* 0x000fc80008011405 */
[----:B---3--:R-:W-:Y:S01]  /*d940*/  IADD3.X R141, R141, UR57, RZ, P1, !PT ;  /* 0x000000398d8d7c10 */ /* 0x008fe20008ffe4ff */
[----:B------:R-:W-:Y:S01]  /*d950*/  HGMMA.64x16x16.F32.BF16 R32, gdesc[UR12].tnspA, R32 ;  /* 0x202000000c2079f0 */ /* 0x000fe20008701820 */
[----:B------:R-:W-:Y:S02]  /*d960*/  USHF.L.U32 UR12, UR5, 0x1, URZ ;  /* 0x00000001050c7899 */ /* 0x000fe4000800063f */
[----:B------:R-:W-:-:S04]  /*d970*/  USHF.L.U64.HI UR5, UR5, 0x1, UR8 ;  /* 0x0000000105057899 */ /* 0x000fc80008010208 */
[----:B------:R-:W-:-:S04]  /*d980*/  IADD3 R8, P1, R8, UR12, RZ ;  /* 0x0000000c08087c10 */ /* 0x000fc8000ff3e0ff */
[----:B------:R-:W-:Y:S02]  /*d990*/  IADD3.X R11, R11, UR5, RZ, P1, !PT ;  /* 0x000000050b0b7c10 */ /* 0x000fe40008ffe4ff */
[----:B----4-:R-:W-:Y:S02]  /*d9a0*/  IADD3 R201, P1, R201, UR58, RZ ;  /* 0x0000003ac9c97c10 */ /* 0x010fe4000ff3e0ff */
[----:B------:R-:W-:Y:S02]  /*d9b0*/  IADD3 R6, P3, R6, UR12, RZ ;  /* 0x0000000c06067c10 */ /* 0x000fe4000ff7e0ff */
[----:B------:R-:W-:Y:S01]  /*d9c0*/  IADD3 R93, P4, R93, UR12, RZ ;  /* 0x0000000c5d5d7c10 */ /* 0x000fe2000ff9e0ff */
[----:B------:R0:W-:Y:S01]  /*d9d0*/  STL [R1+0x82c], R201 ;  /* 0x00082cc901007387 */ /* 0x0001e20000100800 */
[----:B------:R-:W-:Y:S02]  /*d9e0*/  IADD3 R7, P2, R7, UR12, RZ ;  /* 0x0000000c07077c10 */ /* 0x000fe4000ff5e0ff */
[----:B------:R-:W-:-:S02]  /*d9f0*/  IADD3 R10, P5, R10, UR12, RZ ;  /* 0x0000000c0a0a7c10 */ /* 0x000fc4000ffbe0ff */
[----:B------:R-:W-:Y:S02]  /*da00*/  IADD3.X R91, R91, UR5, RZ, P3, !PT ;  /* 0x000000055b5b7c10 */ /* 0x000fe40009ffe4ff */
[----:B------:R-:W-:Y:S01]  /*da10*/  IADD3.X R5, R5, UR5, RZ, P4, !PT ;  /* 0x0000000505057c10 */ /* 0x000fe2000a7fe4ff */
[----:B0-----:R-:W2:Y:S01]  /*da20*/  LDL.LU R201, [R1+0x7e4] ;  /* 0x0007e40001c97983 */ /* 0x001ea20000300800 */
[----:B------:R-:W-:Y:S02]  /*da30*/  IADD3.X R92, R92, UR5, RZ, P2, !PT ;  /* 0x000000055c5c7c10 */ /* 0x000fe400097fe4ff */
[----:B-----5:R-:W-:Y:S02]  /*da40*/  IADD3 R203, P3, R203, UR58, RZ ;  /* 0x0000003acbcb7c10 */ /* 0x020fe4000ff7e0ff */
[----:B------:R-:W-:Y:S02]  /*da50*/  IADD3 R13, P4, R13, UR12, RZ ;  /* 0x0000000c0d0d7c10 */ /* 0x000fe4000ff9e0ff */
[----:B------:R-:W-:-:S02]  /*da60*/  IADD3 R112, P2, R112, UR58, RZ ;  /* 0x0000003a70707c10 */ /* 0x000fc4000ff5e0ff */
[----:B------:R-:W-:Y:S01]  /*da70*/  IADD3.X R4, R4, UR5, RZ, P5, !PT ;  /* 0x0000000504047c10 */ /* 0x000fe2000affe4ff */
[----:B------:R0:W-:Y:S01]  /*da80*/  STL [R1+0x81c], R203 ;  /* 0x00081ccb01007387 */ /* 0x0001e20000100800 */
[----:B------:R-:W-:Y:S02]  /*da90*/  IADD3 R12, P5, R12, UR12, RZ ;  /* 0x0000000c0c0c7c10 */ /* 0x000fe4000ffbe0ff */
[----:B------:R-:W-:Y:S01]  /*daa0*/  IADD3.X R90, R90, UR5, RZ, P4, !PT ;  /* 0x000000055a5a7c10 */ /* 0x000fe2000a7fe4ff */
[----:B------:R-:W-:Y:S01]  /*dab0*/  STL [R1+0x824], R112 ;  /* 0x0008247001007387 */ /* 0x000fe20000100800 */
[----:B------:R-:W-:Y:S02]  /*dac0*/  IADD3 R233, P4, R233, UR58, RZ ;  /* 0x0000003ae9e97c10 */ /* 0x000fe4000ff9e0ff */
[----:B------:R-:W-:Y:S01]  /*dad0*/  IADD3.X R89, R89, UR5, RZ, P5, !PT ;  /* 0x0000000559597c10 */ /* 0x000fe2000affe4ff */
[----:B0-----:R-:W3:Y:S01]  /*dae0*/  LDL.LU R203, [R1+0x808] ;  /* 0x0008080001cb7983 */ /* 0x001ee20000300800 */
[----:B------:R-:W-:-:S03]  /*daf0*/  IADD3 R235, P5, R235, UR58, RZ ;  /* 0x0000003aebeb7c10 */ /* 0x000fc6000ffbe0ff */
[----:B------:R-:W4:Y:S04]  /*db00*/  LDL.LU R229, [R1+0x7dc] ;  /* 0x0007dc0001e57983 */ /* 0x000f280000300800 */
[----:B------:R0:W-:Y:S04]  /*db10*/  STL [R1+0x814], R233 ;  /* 0x000814e901007387 */ /* 0x0001e80000100800 */
[----:B------:R-:W5:Y:S04]  /*db20*/  LDL.LU R174, [R1+0x800] ;  /* 0x0008000001ae7983 */ /* 0x000f680000300800 */
[----:B------:R-:W5:Y:S04]  /*db30*/  LDL.LU R156, [R1+0x7d4] ;  /* 0x0007d400019c7983 */ /* 0x000f680000300800 */
[----:B------:R1:W-:Y:S04]  /*db40*/  STL [R1+0x80c], R235 ;  /* 0x00080ceb01007387 */ /* 0x0003e80000100800 */
[----:B0-----:R-:W5:Y:S01]  /*db50*/  LDL.LU R233, [R1+0x7f8] ;  /* 0x0007f80001e97983 */ /* 0x001f620000300800 */
[----:B------:R-:W-:-:S03]  /*db60*/  IADD3 R3, P6, R3, UR58, RZ ;  /* 0x0000003a03037c10 */ /* 0x000fc6000ffde0ff */
[----:B------:R-:W5:Y:S01]  /*db70*/  LDL.LU R154, [R1+0x7cc] ;  /* 0x0007cc00019a7983 */ /* 0x000f620000300800 */
[----:B------:R-:W-:-:S03]  /*db80*/  IADD3.X R169, R169, UR57, RZ, P1, !PT ;  /* 0x00000039a9a97c10 */ /* 0x000fc60008ffe4ff */
[----:B------:R-:W5:Y:S01]  /*db90*/  LDL.LU R112, [R1+0x7f0] ;  /* 0x0007f00001707983 */ /* 0x000f620000300800 */
[----:B------:R-:W-:-:S03]  /*dba0*/  IADD3.X R88, R88, UR57, RZ, P6, !PT ;  /* 0x0000003958587c10 */ /* 0x000fc6000b7fe4ff */
[----:B-1----:R-:W5:Y:S01]  /*dbb0*/  LDL.LU R235, [R1+0x7c4] ;  /* 0x0007c40001eb7983 */ /* 0x002f620000300800 */
[----:B------:R-:W-:Y:S02]  /*dbc0*/  IADD3 R176, P6, R176, UR58, RZ ;  /* 0x0000003ab0b07c10 */ /* 0x000fe4000ffde0ff */
[----:B------:R-:W-:Y:S02]  /*dbd0*/  IADD3.X R128, R128, UR57, RZ, P2, !PT ;  /* 0x0000003980807c10 */ /* 0x000fe400097fe4ff */
[----:B------:R-:W-:Y:S01]  /*dbe0*/  IADD3 R144, P2, R144, UR58, RZ ;  /* 0x0000003a90907c10 */ /* 0x000fe2000ff5e0ff */
[----:B------:R0:W-:Y:S01]  /*dbf0*/  STL [R1+0x828], R169 ;  /* 0x000828a901007387 */ /* 0x0001e20000100800 */
[----:B------:R-:W-:Y:S02]  /*dc00*/  IADD3 R129, P1, R129, UR58, RZ ;  /* 0x0000003a81817c10 */ /* 0x000fe4000ff3e0ff */
[----:B------:R-:W-:Y:S02]  /*dc10*/  IADD3.X R113, R113, UR57, RZ, P3, !PT ;  /* 0x0000003971717c10 */ /* 0x000fe40009ffe4ff */
[----:B------:R-:W-:Y:S01]  /*dc20*/  IADD3 R145, P3, R145, UR58, RZ ;  /* 0x0000003a91917c10 */ /* 0x000fe2000ff7e0ff */
[----:B0-----:R-:W5:Y:S04]  /*dc30*/  LDL.LU R169, [R1+0x7e8] ;  /* 0x0007e80001a97983 */ /* 0x001f680000300800 */
[----:B------:R-:W-:Y:S04]  /*dc40*/  STL [R1+0x804], R176 ;  /* 0x000804b001007387 */ /* 0x000fe80000100800 */
[----:B------:R0:W-:Y:S04]  /*dc50*/  STL [R1+0x7f4], R144 ;  /* 0x0007f49001007387 */ /* 0x0001e80000100800 */
[----:B------:R1:W-:Y:S04]  /*dc60*/  STL [R1+0x7fc], R129 ;  /* 0x0007fc8101007387 */ /* 0x0003e80000100800 */
[----:B0-----:R-:W5:Y:S04]  /*dc70*/  LDL.LU R144, [R1+0x7bc] ;  /* 0x0007bc0001907983 */ /* 0x001f680000300800 */
[----:B------:R-:W-:Y:S04]  /*dc80*/  STL [R1+0x820], R128 ;  /* 0x0008208001007387 */ /* 0x000fe80000100800 */
[----:B------:R-:W5:Y:S04]  /*dc90*/  LDL.LU R231, [R1+0x7e0] ;  /* 0x0007e00001e77983 */ /* 0x000f680000300800 */
[----:B-1----:R-:W5:Y:S04]  /*dca0*/  LDL.LU R129, [R1+0x7b4] ;  /* 0x0007b40001817983 */ /* 0x002f680000300800 */
[----:B------:R-:W-:Y:S04]  /*dcb0*/  STL [R1+0x818], R113 ;  /* 0x0008187101007387 */ /* 0x000fe80000100800 */
[----:B------:R0:W-:Y:S04]  /*dcc0*/  STL [R1+0x7ec], R145 ;  /* 0x0007ec9101007387 */ /* 0x0001e80000100800 */
[----:B0-----:R-:W5:Y:S01]  /*dcd0*/  LDL.LU R145, [R1+0x7d8] ;  /* 0x0007d80001917983 */ /* 0x001f620000300800 */
[----:B------:R-:W-:-:S03]  /*dce0*/  IADD3.X R171, R171, UR57, RZ, P4, !PT ;  /* 0x00000039abab7c10 */ /* 0x000fc6000a7fe4ff */
[----:B------:R-:W5:Y:S04]  /*dcf0*/  LDL.LU R180, [R1+0x7ac] ;  /* 0x0007ac0001b47983 */ /* 0x000f680000300800 */
[----:B------:R-:W5:Y:S04]  /*dd00*/  LDL.LU R178, [R1+0x7d0] ;  /* 0x0007d00001b27983 */ /* 0x000f680000300800 */
[----:B------:R0:W-:Y:S04]  /*dd10*/  STL [R1+0x810], R171 ;  /* 0x000810ab01007387 */ /* 0x0001e80000100800 */
[----:B------:R-:W5:Y:S01]  /*dd20*/  LDL.LU R176, [R1+0x7a4] ;  /* 0x0007a40001b07983 */ /* 0x000f620000300800 */
[----:B--2---:R-:W-:-:S05]  /*dd30*/  IADD3 R201, P4, R201, UR58, RZ ;  /* 0x0000003ac9c97c10 */ /* 0x004fca000ff9e0ff */
[----:B------:R1:W-:Y:S04]  /*dd40*/  STL [R1+0x7e4], R201 ;  /* 0x0007e4c901007387 */ /* 0x0003e80000100800 */
[----:B0-----:R-:W2:Y:S04]  /*dd50*/  LDL.LU R171, [R1+0x7c8] ;  /* 0x0007c80001ab7983 */ /* 0x001ea80000300800 */
[----:B------:R-:W2:Y:S04]  /*dd60*/  LDL.LU R128, [R1+0x79c] ;  /* 0x00079c0001807983 */ /* 0x000ea80000300800 */
[----:B------:R-:W2:Y:S01]  /*dd70*/  LDL.LU R113, [R1+0x7c0] ;  /* 0x0007c00001717983 */ /* 0x000ea20000300800 */
[----:B---3--:R-:W-:-:S03]  /*dd80*/  IADD3.X R203, R203, UR57, RZ, P5, !PT ;  /* 0x00000039cbcb7c10 */ /* 0x008fc6000affe4ff */
[----:B-1----:R-:W3:Y:S04]  /*dd90*/  LDL.LU R201, [R1+0x794] ;  /* 0x0007940001c97983 */ /* 0x002ee80000300800 */
[----:B------:R0:W-:Y:S01]  /*dda0*/  STL [R1+0x808], R203 ;  /* 0x000808cb01007387 */ /* 0x0001e20000100800 */
[----:B----4-:R-:W-:Y:S02]  /*ddb0*/  IADD3 R229, P5, R229, UR58, RZ ;  /* 0x0000003ae5e57c10 */ /* 0x010fe4000ffbe0ff */
[----:B-----5:R-:W-:Y:S01]  /*ddc0*/  IADD3.X R174, R174, UR57, RZ, P6, !PT ;  /* 0x00000039aeae7c10 */ /* 0x020fe2000b7fe4ff */
[----:B0-----:R-:W4:Y:S01]  /*ddd0*/  LDL.LU R203, [R1+0x7b8] ;  /* 0x0007b80001cb7983 */ /* 0x001f220000300800 */
[----:B------:R-:W-:-:S03]  /*dde0*/  IADD3 R156, P6, R156, UR58, RZ ;  /* 0x0000003a9c9c7c10 */ /* 0x000fc6000ffde0ff */
[----:B------:R-:W-:Y:S01]  /*ddf0*/  STL [R1+0x7dc], R229 ;  /* 0x0007dce501007387 */ /* 0x000fe20000100800 */
[----:B------:R-:W-:Y:S02]  /*de00*/  IADD3.X R233, R233, UR57, RZ, P1, !PT ;  /* 0x00000039e9e97c10 */ /* 0x000fe40008ffe4ff */
[----:B------:R-:W-:-:S03]  /*de10*/  IADD3 R154, P1, R154, UR58, RZ ;  /* 0x0000003a9a9a7c10 */ /* 0x000fc6000ff3e0ff */
[----:B------:R0:W-:Y:S01]  /*de20*/  STL [R1+0x7f8], R233 ;  /* 0x0007f8e901007387 */ /* 0x0001e20000100800 */
[----:B------:R-:W-:-:S03]  /*de30*/  IADD3.X R112, R112, UR57, RZ, P2, !PT ;  /* 0x0000003970707c10 */ /* 0x000fc600097fe4ff */
[----:B------:R1:W-:Y:S01]  /*de40*/  STL [R1+0x800], R174 ;  /* 0x000800ae01007387 */ /* 0x0003e20000100800 */
[----:B------:R-:W-:-:S03]  /*de50*/  IADD3 R235, P2, R235, UR58, RZ ;  /* 0x0000003aebeb7c10 */ /* 0x000fc6000ff5e0ff */
[----:B0-----:R-:W5:Y:S04]  /*de60*/  LDL.LU R233, [R1+0x78c] ;  /* 0x00078c0001e97983 */ /* 0x001f680000300800 */
[----:B------:R-:W-:Y:S04]  /*de70*/  STL [R1+0x7d4], R156 ;  /* 0x0007d49c01007387 */ /* 0x000fe80000100800 */
[----:B-1----:R-:W5:Y:S04]  /*de80*/  LDL.LU R174, [R1+0x7b0] ;  /* 0x0007b00001ae7983 */ /* 0x002f680000300800 */
[----:B------:R-:W-:Y:S04]  /*de90*/  STL [R1+0x7cc], R154 ;  /* 0x0007cc9a01007387 */ /* 0x000fe80000100800 */
[----:B------:R0:W-:Y:S04]  /*dea0*/  STL [R1+0x7c4], R235 ;  /* 0x0007c4eb01007387 */ /* 0x0001e80000100800 */
[----:B------:R1:W-:Y:S01]  /*deb0*/  STL [R1+0x7f0], R112 ;  /* 0x0007f07001007387 */ /* 0x0003e20000100800 */
[----:B------:R-:W-:-:S03]  /*dec0*/  IADD3.X R169, R169, UR57, RZ, P3, !PT ;  /* 0x00000039a9a97c10 */ /* 0x000fc60009ffe4ff */
[----:B0-----:R-:W5:Y:S04]  /*ded0*/  LDL.LU R235, [R1+0x784] ;  /* 0x0007840001eb7983 */ /* 0x001f680000300800 */
[----:B------:R-:W5:Y:S01]  /*dee0*/  LDL.LU R156, [R1+0x7a8] ;  /* 0x0007a800019c7983 */ /* 0x000f620000300800 */
[----:B------:R-:W-:-:S03]  /*def0*/  IADD3 R144, P3, R144, UR58, RZ ;  /* 0x0000003a90907c10 */ /* 0x000fc6000ff7e0ff */
[----:B------:R-:W5:Y:S04]  /*df00*/  LDL.LU R154, [R1+0x77c] ;  /* 0x00077c00019a7983 */ /* 0x000f680000300800 */
[----:B-1----:R-:W5:Y:S01]  /*df10*/  LDL.LU R112, [R1+0x7a0] ;  /* 0x0007a00001707983 */ /* 0x002f620000300800 */
[----:B------:R-:W-:-:S03]  /*df20*/  IADD3.X R231, R231, UR57, RZ, P4, !PT ;  /* 0x00000039e7e77c10 */ /* 0x000fc6000a7fe4ff */
[----:B------:R0:W-:Y:S01]  /*df30*/  STL [R1+0x7e8], R169 ;  /* 0x0007e8a901007387 */ /* 0x0001e20000100800 */
[----:B------:R-:W-:-:S03]  /*df40*/  IADD3 R129, P4, R129, UR58, RZ ;  /* 0x0000003a81817c10 */ /* 0x000fc6000ff9e0ff */
[----:B0-----:R-:W5:Y:S04]  /*df50*/  LDL.LU R169, [R1+0x774] ;  /* 0x0007740001a97983 */ /* 0x001f680000300800 */
[----:B------:R0:W-:Y:S01]  /*df60*/  STL [R1+0x7bc], R144 ;  /* 0x0007bc9001007387 */ /* 0x0001e20000100800 */
[----:B------:R-:W-:-:S03]  /*df70*/  IADD3.X R145, R145, UR57, RZ, P5, !PT ;  /* 0x0000003991917c10 */ /* 0x000fc6000affe4ff */
[----:B0-----:R-:W5:Y:S04]  /*df80*/  LDL.LU R144, [R1+0x798] ;  /* 0x0007980001907983 */ /* 0x001f680000300800 */
[----:B------:R0:W-:Y:S04]  /*df90*/  STL [R1+0x7b4], R129 ;  /* 0x0007b48101007387 */ /* 0x0001e80000100800 */
[----:B------:R-:W-:Y:S04]  /*dfa0*/  STL [R1+0x7e0], R231 ;  /* 0x0007e0e701007387 */ /* 0x000fe80000100800 */
[----:B0-----:R-:W5:Y:S04]  /*dfb0*/  LDL.LU R129, [R1+0x76c] ;  /* 0x00076c0001817983 */ /* 0x001f680000300800 */
[----:B------:R0:W-:Y:S04]  /*dfc0*/  STL [R1+0x7d8], R145 ;  /* 0x0007d89101007387 */ /* 0x0001e80000100800 */
[----:B0-----:R-:W5:Y:S01]  /*dfd0*/  LDL.LU R145, [R1+0x790] ;  /* 0x0007900001917983 */ /* 0x001f620000300800 */
[----:B------:R-:W-:-:S02]  /*dfe0*/  IADD3 R180, P5, R180, UR58, RZ ;  /* 0x0000003ab4b47c10 */ /* 0x000fc4000ffbe0ff */
[----:B------:R-:W-:Y:S02]  /*dff0*/  IADD3.X R178, R178, UR57, RZ, P6, !PT ;  /* 0x00000039b2b27c10 */ /* 0x000fe4000b7fe4ff */
[----:B------:R-:W-:Y:S01]  /*e000*/  IADD3 R176, P6, R176, UR58, RZ ;  /* 0x0000003ab0b07c10 */ /* 0x000fe2000ffde0ff */
[----:B------:R-:W-:Y:S01]  /*e010*/  STL [R1+0x7ac], R180 ;  /* 0x0007acb401007387 */ /* 0x000fe20000100800 */
[----:B--2---:R-:W-:Y:S02]  /*e020*/  IADD3.X R171, R171, UR57, RZ, P1, !PT ;  /* 0x00000039abab7c10 */ /* 0x004fe40008ffe4ff */
[----:B------:R-:W-:-:S03]  /*e030*/  IADD3 R128, P1, R128, UR58, RZ ;  /* 0x0000003a80807c10 */ /* 0x000fc6000ff3e0ff */
[----:B------:R0:W-:Y:S01]  /*e040*/  STL [R1+0x7c8], R171 ;  /* 0x0007c8ab01007387 */ /* 0x0001e20000100800 */
[----:B------:R-:W-:-:S03]  /*e050*/  IADD3.X R113, R113, UR57, RZ, P2, !PT ;  /* 0x0000003971717c10 */ /* 0x000fc600097fe4ff */
[----:B------:R-:W-:Y:S01]  /*e060*/  STL [R1+0x7d0], R178 ;  /* 0x0007d0b201007387 */ /* 0x000fe20000100800 */
[----:B---3--:R-:W-:-:S03]  /*e070*/  IADD3 R201, P2, R201, UR58, RZ ;  /* 0x0000003ac9c97c10 */ /* 0x008fc6000ff5e0ff */
[----:B0-----:R-:W2:Y:S04]  /*e080*/  LDL.LU R171, [R1+0x764] ;  /* 0x0007640001ab7983 */ /* 0x001ea80000300800 */
[----:B------:R-:W-:Y:S04]  /*e090*/  STL [R1+0x7a4], R176 ;  /* 0x0007a4b001007387 */ /* 0x000fe80000100800 */
[----:B------:R0:W-:Y:S01]  /*e0a0*/  STL [R1+0x79c], R128 ;  /* 0x00079c8001007387 */ /* 0x0001e20000100800 */
[----:B----4-:R-:W-:-:S03]  /*e0b0*/  IADD3.X R203, R203, UR57, RZ, P3, !PT ;  /* 0x00000039cbcb7c10 */ /* 0x010fc60009ffe4ff */
[----:B------:R-:W3:Y:S04]  /*e0c0*/  LDL.LU R231, [R1+0x788] ;  /* 0x0007880001e77983 */ /* 0x000ee80000300800 */
[----:B------:R-:W-:Y:S04]  /*e0d0*/  STL [R1+0x7c0], R113 ;  /* 0x0007c07101007387 */ /* 0x000fe80000100800 */
[----:B------:R-:W4:Y:S04]  /*e0e0*/  LDL.LU R180, [R1+0x75c] ;  /* 0x00075c0001b47983 */ /* 0x000f280000300800 */
[----:B------:R1:W-:Y:S04]  /*e0f0*/  STL [R1+0x794], R201 ;  /* 0x000794c901007387 */ /* 0x0003e80000100800 */
[----:B0-----:R-:W4:Y:S04]  /*e100*/  LDL.LU R128, [R1+0x780] ;  /* 0x0007800001807983 */ /* 0x001f280000300800 */
[----:B------:R0:W-:Y:S04]  /*e110*/  STL [R1+0x7b8], R203 ;  /* 0x0007b8cb01007387 */ /* 0x0001e80000100800 */
[----:B-1----:R-:W4:Y:S01]  /*e120*/  LDL.LU R201, [R1+0x754] ;  /* 0x0007540001c97983 */ /* 0x002f220000300800 */
[----:B-----5:R-:W-:-:S03]  /*e130*/  IADD3 R233, P3, R233, UR58, RZ ;  /* 0x0000003ae9e97c10 */ /* 0x020fc6000ff7e0ff */
[----:B------:R-:W5:Y:S01]  /*e140*/  LDL.LU R113, [R1+0x778] ;  /* 0x0007780001717983 */ /* 0x000f620000300800 */
[----:B------:R-:W-:-:S03]  /*e150*/  IADD3.X R174, R174, UR57, RZ, P4, !PT ;  /* 0x00000039aeae7c10 */ /* 0x000fc6000a7fe4ff */
[----:B0-----:R-:W5:Y:S04]  /*e160*/  LDL.LU R203, [R1+0x74c] ;  /* 0x00074c0001cb7983 */ /* 0x001f680000300800 */
[----:B------:R0:W-:Y:S04]  /*e170*/  STL [R1+0x78c], R233 ;  /* 0x00078ce901007387 */ /* 0x0001e80000100800 */
[----:B0-----:R-:W5:Y:S01]  /*e180*/  LDL.LU R233, [R1+0x770] ;  /* 0x0007700001e97983 */ /* 0x001f620000300800 */
[----:B------:R-:W-:Y:S02]  /*e190*/  IADD3 R235, P4, R235, UR58, RZ ;  /* 0x0000003aebeb7c10 */ /* 0x000fe4000ff9e0ff */
[----:B------:R-:W-:-:S03]  /*e1a0*/  IADD3.X R156, R156, UR57, RZ, P5, !PT ;  /* 0x000000399c9c7c10 */ /* 0x000fc6000affe4ff */
[----:B------:R0:W-:Y:S01]  /*e1b0*/  STL [R1+0x784], R235 ;  /* 0x000784eb01007387 */ /* 0x0001e20000100800 */
[----:B------:R-:W-:Y:S02]  /*e1c0*/  IADD3 R154, P5, R154, UR58, RZ ;  /* 0x0000003a9a9a7c10 */ /* 0x000fe4000ffbe0ff */
[----:B------:R-:W-:Y:S01]  /*e1d0*/  IADD3.X R112, R112, UR57, RZ, P6, !PT ;  /* 0x0000003970707c10 */ /* 0x000fe2000b7fe4ff */
[----:B0-----:R-:W5:Y:S04]  /*e1e0*/  LDL.LU R235, [R1+0x744] ;  /* 0x0007440001eb7983 */ /* 0x001f680000300800 */
[----:B------:R-:W-:Y:S04]  /*e1f0*/  STL [R1+0x7b0], R174 ;  /* 0x0007b0ae01007387 */ /* 0x000fe80000100800 */
[----:B------:R0:W-:Y:S01]  /*e200*/  STL [R1+0x7a0], R112 ;  /* 0x0007a07001007387 */ /* 0x0001e20000100800 */
[----:B------:R-:W-:-:S03]  /*e210*/  IADD3 R169, P6, R169, UR58, RZ ;  /* 0x0000003aa9a97c10 */ /* 0x000fc6000ffde0ff */
[----:B------:R-:W-:Y:S04]  /*e220*/  STL [R1+0x7a8], R156 ;  /* 0x0007a89c01007387 */ /* 0x000fe80000100800 */
[----:B0-----:R-:W5:Y:S04]  /*e230*/  LDL.LU R112, [R1+0x768] ;  /* 0x0007680001707983 */ /* 0x001f680000300800 */
[----:B------:R-:W-:Y:S01]  /*e240*/  STL [R1+0x77c], R154 ;  /* 0x00077c9a01007387 */ /* 0x000fe20000100800 */
[----:B------:R-:W-:-:S03]  /*e250*/  IADD3.X R144, R144, UR57, RZ, P1, !PT ;  /* 0x0000003990907c10 */ /* 0x000fc60008ffe4ff */
[----:B------:R-:W5:Y:S04]  /*e260*/  LDL.LU R178, [R1+0x73c] ;  /* 0x00073c0001b27983 */ /* 0x000f680000300800 */
[----:B------:R0:W-:Y:S01]  /*e270*/  STL [R1+0x774], R169 ;  /* 0x000774a901007387 */ /* 0x0001e20000100800 */
[----:B------:R-:W-:-:S03]  /*e280*/  IADD3 R129, P1, R129, UR58, RZ ;  /* 0x0000003a81817c10 */ /* 0x000fc6000ff3e0ff */
[----:B0-----:R-:W5:Y:S04]  /*e290*/  LDL.LU R169, [R1+0x760] ;  /* 0x0007600001a97983 */ /* 0x001f680000300800 */
[----:B------:R0:W-:Y:S01]  /*e2a0*/  STL [R1+0x798], R144 ;  /* 0x0007989001007387 */ /* 0x0001e20000100800 */
[----:B------:R-:W-:-:S03]  /*e2b0*/  IADD3.X R145, R145, UR57, RZ, P2, !PT ;  /* 0x0000003991917c10 */ /* 0x000fc600097fe4ff */
[----:B0-----:R-:W5:Y:S04]  /*e2c0*/  LDL.LU R144, [R1+0x734] ;  /* 0x0007340001907983 */ /* 0x001f680000300800 */
[----:B------:R-:W5:Y:S04]  /*e2d0*/  LDL.LU R176, [R1+0x758] ;  /* 0x0007580001b07983 */ /* 0x000f680000300800 */
[----:B------:R-:W5:Y:S04]  /*e2e0*/  LDL.LU R174, [R1+0x72c] ;  /* 0x00072c0001ae7983 */ /* 0x000f680000300800 */
[----:B------:R-:W-:Y:S04]  /*e2f0*/  STL [R1+0x76c], R129 ;  /* 0x00076c8101007387 */ /* 0x000fe80000100800 */
[----:B------:R-:W5:Y:S04]  /*e300*/  LDL.LU R156, [R1+0x750] ;  /* 0x00075000019c7983 */ /* 0x000f680000300800 */
[----:B------:R0:W-:Y:S04]  /*e310*/  STL [R1+0x790], R145 ;  /* 0x0007909101007387 */ /* 0x0001e80000100800 */
[----:B0-----:R-:W5:Y:S04]  /*e320*/  LDL.LU R145, [R1+0x724] ;  /* 0x0007240001917983 */ /* 0x001f680000300800 */
[----:B------:R-:W5:Y:S04]  /*e330*/  LDL.LU R154, [R1+0x748] ;  /* 0x00074800019a7983 */ /* 0x000f680000300800 */
[----:B------:R-:W5:Y:S01]  /*e340*/  LDL.LU R129, [R1+0x71c] ;  /* 0x00071c0001817983 */ /* 0x000f620000300800 */
[----:B--2---:R-:W-:-:S05]  /*e350*/  IADD3 R171, P2, R171, UR58, RZ ;  /* 0x0000003aabab7c10 */ /* 0x004fca000ff5e0ff */
[----:B------:R0:W-:Y:S01]  /*e360*/  STL [R1+0x764], R171 ;  /* 0x000764ab01007387 */ /* 0x0001e20000100800 */
[----:B---3--:R-:W-:-:S03]  /*e370*/  IADD3.X R231, R231, UR57, RZ, P3, !PT ;  /* 0x00000039e7e77c10 */ /* 0x008fc60009ffe4ff */
[----:B0-----:R-:W2:Y:S01]  /*e380*/  LDL.LU R171, [R1+0x740] ;  /* 0x0007400001ab7983 */ /* 0x001ea20000300800 */
[----:B----4-:R-:W-:-:S03]  /*e390*/  IADD3 R180, P3, R180, UR58, RZ ;  /* 0x0000003ab4b47c10 */ /* 0x010fc6000ff7e0ff */
[----:B------:R-:W-:Y:S01]  /*e3a0*/  STL [R1+0x788], R231 ;  /* 0x000788e701007387 */ /* 0x000fe20000100800 */
[----:B------:R-:W-:Y:S02]  /*e3b0*/  IADD3.X R128, R128, UR57, RZ, P4, !PT ;  /* 0x0000003980807c10 */ /* 0x000fe4000a7fe4ff */
[----:B------:R-:W-:-:S05]  /*e3c0*/  IADD3 R201, P4, R201, UR58, RZ ;  /* 0x0000003ac9c97c10 */ /* 0x000fca000ff9e0ff */
[----:B------:R0:W-:Y:S01]  /*e3d0*/  STL [R1+0x754], R201 ;  /* 0x000754c901007387 */ /* 0x0001e20000100800 */
[----:B-----5:R-:W-:-:S03]  /*e3e0*/  IADD3.X R113, R113, UR57, RZ, P5, !PT ;  /* 0x0000003971717c10 */ /* 0x020fc6000affe4ff */
[----:B------:R-:W-:Y:S01]  /*e3f0*/  STL [R1+0x75c], R180 ;  /* 0x00075cb401007387 */ /* 0x000fe20000100800 */
[----:B------:R-:W-:-:S03]  /*e400*/  IADD3 R203, P5, R203, UR58, RZ ;  /* 0x0000003acbcb7c10 */ /* 0x000fc6000ffbe0ff */
[----:B0-----:R-:W3:Y:S04]  /*e410*/  LDL.LU R201, [R1+0x714] ;  /* 0x0007140001c97983 */ /* 0x001ee80000300800 */
[----:B------:R-:W-:Y:S01]  /*e420*/  STL [R1+0x780], R128 ;  /* 0x0007808001007387 */ /* 0x000fe20000100800 */
[----:B------:R-:W-:-:S03]  /*e430*/  IADD3.X R233, R233, UR57, RZ, P6, !PT ;  /* 0x00000039e9e97c10 */ /* 0x000fc6000b7fe4ff */
[----:B------:R0:W-:Y:S04]  /*e440*/  STL [R1+0x74c], R203 ;  /* 0x00074ccb01007387 */ /* 0x0001e80000100800 */
[----:B------:R-:W-:Y:S04]  /*e450*/  STL [R1+0x778], R113 ;  /* 0x0007787101007387 */ /* 0x000fe80000100800 */
[----:B0-----:R-:W4:Y:S04]  /*e460*/  LDL.LU R203, [R1+0x738] ;  /* 0x0007380001cb7983 */ /* 0x001f280000300800 */
[----:B------:R0:W-:Y:S01]  /*e470*/  STL [R1+0x770], R233 ;  /* 0x000770e901007387 */ /* 0x0001e20000100800 */
[----:B------:R-:W-:-:S03]  /*e480*/  IADD3 R235, P6, R235, UR58, RZ ;  /* 0x0000003aebeb7c10 */ /* 0x000fc6000ffde0ff */
[----:B0-----:R-:W5:Y:S04]  /*e490*/  LDL.LU R233, [R1+0x70c] ;  /* 0x00070c0001e97983 */ /* 0x001f680000300800 */
[----:B------:R-:W5:Y:S04]  /*e4a0*/  LDL.LU R128, [R1+0x730] ;  /* 0x0007300001807983 */ /* 0x000f680000300800 */
[----:B------:R0:W-:Y:S01]  /*e4b0*/  STL [R1+0x744], R235 ;  /* 0x000744eb01007387 */ /* 0x0001e20000100800 */
[----:B------:R-:W-:-:S03]  /*e4c0*/  IADD3.X R112, R112, UR57, RZ, P1, !PT ;  /* 0x0000003970707c10 */ /* 0x000fc60008ffe4ff */
[----:B0-----:R-:W5:Y:S01]  /*e4d0*/  LDL.LU R235, [R1+0x704] ;  /* 0x0007040001eb7983 */ /* 0x001f620000300800 */
[----:B------:R-:W-:-:S03]  /*e4e0*/  IADD3 R178, P1, R178, UR58, RZ ;  /* 0x0000003ab2b27c10 */ /* 0x000fc6000ff3e0ff */
[----:B------:R-:W5:Y:S04]  /*e4f0*/  LDL.LU R113, [R1+0x728] ;  /* 0x0007280001717983 */ /* 0x000f680000300800 */
[----:B------:R0:W-:Y:S01]  /*e500*/  STL [R1+0x768], R112 ;  /* 0x0007687001007387 */ /* 0x0001e20000100800 */
[----:B------:R-:W-:-:S03]  /*e510*/  IADD3.X R169, R169, UR57, RZ, P2, !PT ;  /* 0x00000039a9a97c10 */ /* 0x000fc600097fe4ff */
[----:B0-----:R-:W5:Y:S04]  /*e520*/  LDL.LU R112, [R1+0x6fc] ;  /* 0x0006fc0001707983 */ /* 0x001f680000300800 */
[----:B------:R0:W-:Y:S04]  /*e530*/  STL [R1+0x760], R169 ;  /* 0x000760a901007387 */ /* 0x0001e80000100800 */
[----:B------:R-:W-:Y:S01]  /*e540*/  STL [R1+0x73c], R178 ;  /* 0x00073cb201007387 */ /* 0x000fe20000100800 */
[----:B------:R-:W-:-:S03]  /*e550*/  IADD3 R144, P2, R144, UR58, RZ ;  /* 0x0000003a90907c10 */ /* 0x000fc6000ff5e0ff */
[----:B0-----:R-:W5:Y:S01]  /*e560*/  LDL.LU R169, [R1+0x720] ;  /* 0x0007200001a97983 */ /* 0x001f620000300800 */
[----:B------:R-:W-:-:S03]  /*e570*/  IADD3.X R176, R176, UR57, RZ, P3, !PT ;  /* 0x00000039b0b07c10 */ /* 0x000fc60009ffe4ff */
[----:B------:R0:W-:Y:S01]  /*e580*/  STL [R1+0x734], R144 ;  /* 0x0007349001007387 */ /* 0x0001e20000100800 */
[----:B------:R-:W-:Y:S02]  /*e590*/  IADD3 R174, P3, R174, UR58, RZ ;  /* 0x0000003aaeae7c10 */ /* 0x000fe4000ff7e0ff */
[----:B------:R-:W-:Y:S01]  /*e5a0*/  IADD3.X R156, R156, UR57, RZ, P4, !PT ;  /* 0x000000399c9c7c10 */ /* 0x000fe2000a7fe4ff */
[----:B0-----:R-:W5:Y:S04]  /*e5b0*/  LDL.LU R144, [R1+0x6f4] ;  /* 0x0006f40001907983 */ /* 0x001f680000300800 */
[----:B------:R-:W-:Y:S01]  /*e5c0*/  STL [R1+0x758], R176 ;  /* 0x000758b001007387 */ /* 0x000fe20000100800 */
[----:B------:R-:W-:-:S05]  /*e5d0*/  IADD3 R145, P4, R145, UR58, RZ ;  /* 0x0000003a91917c10 */ /* 0x000fca000ff9e0ff */
[----:B------:R0:W-:Y:S04]  /*e5e0*/  STL [R1+0x724], R145 ;  /* 0x0007249101007387 */ /* 0x0001e80000100800 */
[----:B------:R-:W-:Y:S04]  /*e5f0*/  STL [R1+0x72c], R174 ;  /* 0x00072cae01007387 */ /* 0x000fe80000100800 */
[----:B0-----:R-:W5:Y:S01]  /*e600*/  LDL.LU R145, [R1+0x718] ;  /* 0x0007180001917983 */ /* 0x001f620000300800 */
[----:B------:R-:W-:Y:S02]  /*e610*/  IADD3.X R154, R154, UR57, RZ, P5, !PT ;  /* 0x000000399a9a7c10 */ /* 0x000fe4000affe4ff */
[----:B------:R-:W-:Y:S01]  /*e620*/  IADD3 R129, P5, R129, UR58, RZ ;  /* 0x0000003a81817c10 */ /* 0x000fe2000ffbe0ff */
[----:B------:R-:W-:Y:S04]  /*e630*/  STL [R1+0x750], R156 ;  /* 0x0007509c01007387 */ /* 0x000fe80000100800 */
[----:B------:R-:W5:Y:S04]  /*e640*/  LDL.LU R199, [R1+0x6ec] ;  /* 0x0006ec0001c77983 */ /* 0x000f680000300800 */
[----:B------:R-:W-:Y:S04]  /*e650*/  STL [R1+0x748], R154 ;  /* 0x0007489a01007387 */ /* 0x000fe80000100800 */
[----:B------:R-:W5:Y:S04]  /*e660*/  LDL.LU R229, [R1+0x710] ;  /* 0x0007100001e57983 */ /* 0x000f680000300800 */
[----:B------:R-:W-:Y:S04]  /*e670*/  STL [R1+0x71c], R129 ;  /* 0x00071c8101007387 */ /* 0x000fe80000100800 */
[----:B------:R-:W5:Y:S01]  /*e680*/  LDL.LU R231, [R1+0x6e4] ;  /* 0x0006e40001e77983 */ /* 0x000f620000300800 */
[----:B--2---:R-:W-:-:S05]  /*e690*/  IADD3.X R171, R171, UR57, RZ, P6, !PT ;  /* 0x00000039abab7c10 */ /* 0x004fca000b7fe4ff */
[----:B------:R0:W-:Y:S04]  /*e6a0*/  STL [R1+0x740], R171 ;  /* 0x000740ab01007387 */ /* 0x0001e80000100800 */
[----:B------:R-:W2:Y:S04]  /*e6b0*/  LDL.LU R180, [R1+0x708] ;  /* 0x0007080001b47983 */ /* 0x000ea80000300800 */
[----:B0-----:R-:W2:Y:S04]  /*e6c0*/  LDL.LU R171, [R1+0x6dc] ;  /* 0x0006dc0001ab7983 */ /* 0x001ea80000300800 */
[----:B------:R-:W2:Y:S04]  /*e6d0*/  LDL.LU R174, [R1+0x700] ;  /* 0x0007000001ae7983 */ /* 0x000ea80000300800 */
[----:B------:R-:W2:Y:S01]  /*e6e0*/  LDL.LU R156, [R1+0x6d4] ;  /* 0x0006d400019c7983 */ /* 0x000ea20000300800 */
[----:B---3--:R-:W-:-:S05]  /*e6f0*/  IADD3 R201, P6, R201, UR58, RZ ;  /* 0x0000003ac9c97c10 */ /* 0x008fca000ffde0ff */
[----:B------:R0:W-:Y:S04]  /*e700*/  STL [R1+0x714], R201 ;  /* 0x000714c901007387 */ /* 0x0001e80000100800 */
[----:B0-----:R-:W3:Y:S01]  /*e710*/  LDL.LU R201, [R1+0x6f8] ;  /* 0x0006f80001c97983 */ /* 0x001ee20000300800 */
[----:B----4-:R-:W-:-:S05]  /*e720*/  IADD3.X R203, R203, UR57, RZ, P1, !PT ;  /* 0x00000039cbcb7c10 */ /* 0x010fca0008ffe4ff */
[----:B------:R0:W-:Y:S01]  /*e730*/  STL [R1+0x738], R203 ;  /* 0x000738cb01007387 */ /* 0x0001e20000100800 */
[----:B-----5:R-:W-:-:S03]  /*e740*/  IADD3 R233, P1, R233, UR58, RZ ;  /* 0x0000003ae9e97c10 */ /* 0x020fc6000ff3e0ff */
[----:B0-----:R-:W4:Y:S01]  /*e750*/  LDL.LU R203, [R1+0x6cc] ;  /* 0x0006cc0001cb7983 */ /* 0x001f220000300800 */
[----:B------:R-:W-:-:S03]  /*e760*/  IADD3.X R128, R128, UR57, RZ, P2, !PT ;  /* 0x0000003980807c10 */ /* 0x000fc600097fe4ff */
[----:B------:R0:W-:Y:S04]  /*e770*/  STL [R1+0x70c], R233 ;  /* 0x00070ce901007387 */ /* 0x0001e80000100800 */
[----:B0-----:R-:W5:Y:S01]  /*e780*/  LDL.LU R233, [R1+0x6f0] ;  /* 0x0006f00001e97983 */ /* 0x001f620000300800 */
[----:B------:R-:W-:Y:S02]  /*e790*/  IADD3 R235, P2, R235, UR58, RZ ;  /* 0x0000003aebeb7c10 */ /* 0x000fe4000ff5e0ff */
[----:B------:R-:W-:-:S03]  /*e7a0*/  IADD3.X R113, R113, UR57, RZ, P3, !PT ;  /* 0x0000003971717c10 */ /* 0x000fc60009ffe4ff */
[----:B------:R0:W-:Y:S04]  /*e7b0*/  STL [R1+0x704], R235 ;  /* 0x000704eb01007387 */ /* 0x0001e80000100800 */
[----:B0-----:R-:W5:Y:S01]  /*e7c0*/  LDL.LU R235, [R1+0x6c4] ;  /* 0x0006c40001eb7983 */ /* 0x001f620000300800 */
[----:B------:R-:W-:-:S03]  /*e7d0*/  IADD3 R112, P3, R112, UR58, RZ ;  /* 0x0000003a70707c10 */ /* 0x000fc6000ff7e0ff */
[----:B------:R0:W-:Y:S04]  /*e7e0*/  STL [R1+0x730], R128 ;  /* 0x0007308001007387 */ /* 0x0001e80000100800 */
[----:B------:R-:W5:Y:S04]  /*e7f0*/  LDL.LU R178, [R1+0x6e8] ;  /* 0x0006e80001b27983 */ /* 0x000f680000300800 */
[----:B0-----:R-:W5:Y:S01]  /*e800*/  LDL.LU R128, [R1+0x6bc] ;  /* 0x0006bc0001807983 */ /* 0x001f620000300800 */
[----:B------:R-:W-:-:S03]  /*e810*/  IADD3.X R169, R169, UR57, RZ, P4, !PT ;  /* 0x00000039a9a97c10 */ /* 0x000fc6000a7fe4ff */
[----:B------:R-:W-:Y:S04]  /*e820*/  STL [R1+0x728], R113 ;  /* 0x0007287101007387 */ /* 0x000fe80000100800 */
[----:B------:R0:W-:Y:S01]  /*e830*/  STL [R1+0x6fc], R112 ;  /* 0x0006fc7001007387 */ /* 0x0001e20000100800 */
[----:B------:R-:W-:-:S03]  /*e840*/  IADD3 R144, P4, R144, UR58, RZ ;  /* 0x0000003a90907c10 */ /* 0x000fc6000ff9e0ff */
[----:B0-----:R-:W5:Y:S04]  /*e850*/  LDL.LU R112, [R1+0x6e0] ;  /* 0x0006e00001707983 */ /* 0x001f680000300800 */
[----:B------:R-:W5:Y:S04]  /*e860*/  LDL.LU R176, [R1+0x6b4] ;  /* 0x0006b40001b07983 */ /* 0x000f680000300800 */
[----:B------:R-:W5:Y:S04]  /*e870*/  LDL.LU R154, [R1+0x6d8] ;  /* 0x0006d800019a7983 */ /* 0x000f680000300800 */
[----:B------:R-:W-:Y:S04]  /*e880*/  STL [R1+0x720], R169 ;  /* 0x000720a901007387 */ /* 0x000fe80000100800 */
[----:B------:R-:W5:Y:S04]  /*e890*/  LDL.LU R129, [R1+0x6ac] ;  /* 0x0006ac0001817983 */ /* 0x000f680000300800 */
[----:B------:R0:W-:Y:S01]  /*e8a0*/  STL [R1+0x6f4], R144 ;  /* 0x0006f49001007387 */ /* 0x0001e20000100800 */
[----:B------:R-:W-:-:S03]  /*e8b0*/  IADD3.X R145, R145, UR57, RZ, P5, !PT ;  /* 0x0000003991917c10 */ /* 0x000fc6000affe4ff */
[----:B0-----:R-:W5:Y:S04]  /*e8c0*/  LDL.LU R144, [R1+0x6d0] ;  /* 0x0006d00001907983 */ /* 0x001f680000300800 */
[----:B------:R-:W5:Y:S04]  /*e8d0*/  LDL.LU R113, [R1+0x6a4] ;  /* 0x0006a40001717983 */ /* 0x000f680000300800 */
[----:B------:R-:W5:Y:S04]  /*e8e0*/  LDL.LU R169, [R1+0x6c8] ;  /* 0x0006c80001a97983 */ /* 0x000f680000300800 */
[----:B------:R0:W-:Y:S04]  /*e8f0*/  STL [R1+0x718], R145 ;  /* 0x0007189101007387 */ /* 0x0001e80000100800 */
[----:B0-----:R-:W5:Y:S01]  /*e900*/  LDL.LU R145, [R1+0x69c] ;  /* 0x00069c0001917983 */ /* 0x001f620000300800 */
[----:B------:R-:W-:-:S02]  /*e910*/  IADD3 R199, P5, R199, UR58, RZ ;  /* 0x0000003ac7c77c10 */ /* 0x000fc4000ffbe0ff */
[----:B------:R-:W-:Y:S02]  /*e920*/  IADD3.X R229, R229, UR57, RZ, P6, !PT ;  /* 0x00000039e5e57c10 */ /* 0x000fe4000b7fe4ff */
[----:B------:R-:W-:Y:S01]  /*e930*/  IADD3 R231, P6, R231, UR58, RZ ;  /* 0x0000003ae7e77c10 */ /* 0x000fe2000ffde0ff */
[----:B------:R-:W-:Y:S04]  /*e940*/  STL [R1+0x6ec], R199 ;  /* 0x0006ecc701007387 */ /* 0x000fe80000100800 */
[----:B------:R-:W-:Y:S01]  /*e950*/  STL [R1+0x710], R229 ;  /* 0x000710e501007387 */ /* 0x000fe20000100800 */
[----:B--2---:R-:W-:Y:S02]  /*e960*/  IADD3.X R180, R180, UR57, RZ, P1, !PT ;  /* 0x00000039b4b47c10 */ /* 0x004fe40008ffe4ff */
[----:B------:R-:W-:-:S02]  /*e970*/  IADD3 R171, P1, R171, UR58, RZ ;  /* 0x0000003aabab7c10 */ /* 0x000fc4000ff3e0ff */
[----:B------:R-:W-:-:S03]  /*e980*/  IADD3.X R174, R174, UR57, RZ, P2, !PT ;  /* 0x00000039aeae7c10 */ /* 0x000fc600097fe4ff */
[----:B------:R0:W-:Y:S01]  /*e990*/  STL [R1+0x6dc], R171 ;  /* 0x0006dcab01007387 */ /* 0x0001e20000100800 */
[----:B------:R-:W-:-:S03]  /*e9a0*/  IADD3 R156, P2, R156, UR58, RZ ;  /* 0x0000003a9c9c7c10 */ /* 0x000fc6000ff5e0ff */
[----:B------:R-:W-:Y:S04]  /*e9b0*/  STL [R1+0x6e4], R231 ;  /* 0x0006e4e701007387 */ /* 0x000fe80000100800 */
[----:B0-----:R-:W2:Y:S04]  /*e9c0*/  LDL.LU R171, [R1+0x6c0] ;  /* 0x0006c00001ab7983 */ /* 0x001ea80000300800 */
[----:B------:R-:W-:Y:S04]  /*e9d0*/  STL [R1+0x708], R180 ;  /* 0x000708b401007387 */ /* 0x000fe80000100800 */
[----:B------:R0:W-:Y:S04]  /*e9e0*/  STL [R1+0x700], R174 ;  /* 0x000700ae01007387 */ /* 0x0001e80000100800 */
[----:B0-----:R-:W2:Y:S01]  /*e9f0*/  LDL.LU R174, [R1+0x694] ;  /* 0x0006940001ae7983 */ /* 0x001ea20000300800 */
[----:B---3--:R-:W-:-:S05]  /*ea00*/  IADD3.X R201, R201, UR57, RZ, P3, !PT ;  /* 0x00000039c9c97c10 */ /* 0x008fca0009ffe4ff */
[----:B------:R0:W-:Y:S04]  /*ea10*/  STL [R1+0x6f8], R201 ;  /* 0x0006f8c901007387 */ /* 0x0001e80000100800 */
[----:B------:R1:W-:Y:S04]  /*ea20*/  STL [R1+0x6d4], R156 ;  /* 0x0006d49c01007387 */ /* 0x0003e80000100800 */
[----:B0-----:R-:W3:Y:S01]  /*ea30*/  LDL.LU R201, [R1+0x6b8] ;  /* 0x0006b80001c97983 */ /* 0x001ee20000300800 */
[----:B----4-:R-:W-:-:S03]  /*ea40*/  IADD3 R203, P3, R203, UR58, RZ ;  /* 0x0000003acbcb7c10 */ /* 0x010fc6000ff7e0ff */
[----:B-1----:R-:W4:Y:S04]  /*ea50*/  LDL.LU R156, [R1+0x68c] ;  /* 0x00068c00019c7983 */ /* 0x002f280000300800 */
[----:B------:R0:W-:Y:S01]  /*ea60*/  STL [R1+0x6cc], R203 ;  /* 0x0006cccb01007387 */ /* 0x0001e20000100800 */
[----:B-----5:R-:W-:-:S03]  /*ea70*/  IADD3.X R233, R233, UR57, RZ, P4, !PT ;  /* 0x00000039e9e97c10 */ /* 0x020fc6000a7fe4ff */
[----:B0-----:R-:W5:Y:S04]  /*ea80*/  LDL.LU R203, [R1+0x6b0] ;  /* 0x0006b00001cb7983 */ /* 0x001f680000300800 */
[----:B------:R0:W-:Y:S04]  /*ea90*/  STL [R1+0x6f0], R233 ;  /* 0x0006f0e901007387 */ /* 0x0001e80000100800 */
[----:B0-----:R-:W5:Y:S01]  /*eaa0*/  LDL.LU R233, [R1+0x684] ;  /* 0x0006840001e97983 */ /* 0x001f620000300800 */
[----:B------:R-:W-:-:S05]  /*eab0*/  IADD3 R235, P4, R235, UR58, RZ ;  /* 0x0000003aebeb7c10 */ /* 0x000fca000ff9e0ff */
[----:B------:R0:W-:Y:S01]  /*eac0*/  STL [R1+0x6c4], R235 ;  /* 0x0006c4eb01007387 */ /* 0x0001e20000100800 */
[----:B------:R-:W-:Y:S02]  /*ead0*/  IADD3.X R178, R178, UR57, RZ, P5, !PT ;  /* 0x00000039b2b27c10 */ /* 0x000fe4000affe4ff */
[----:B------:R-:W-:Y:S01]  /*eae0*/  IADD3 R128, P5, R128, UR58, RZ ;  /* 0x0000003a80807c10 */ /* 0x000fe2000ffbe0ff */
[----:B0-----:R-:W5:Y:S04]  /*eaf0*/  LDL.LU R235, [R1+0x6a8] ;  /* 0x0006a80001eb7983 */ /* 0x001f680000300800 */
[----:B------:R0:W-:Y:S04]  /*eb00*/  STL [R1+0x6bc], R128 ;  /* 0x0006bc8001007387 */ /* 0x0001e80000100800 */
[----:B------:R-:W-:Y:S04]  /*eb10*/  STL [R1+0x6e8], R178 ;  /* 0x0006e8b201007387 */ /* 0x000fe80000100800 */
[----:B0-----:R-:W5:Y:S01]  /*eb20*/  LDL.LU R128, [R1+0x67c] ;  /* 0x00067c0001807983 */ /* 0x001f620000300800 */
[----:B------:R-:W-:-:S02]  /*eb30*/  IADD3.X R112, R112, UR57, RZ, P6, !PT ;  /* 0x0000003970707c10 */ /* 0x000fc4000b7fe4ff */
[----:B------:R-:W-:-:S03]  /*eb40*/  IADD3 R176, P6, R176, UR58, RZ ;  /* 0x0000003ab0b07c10 */ /* 0x000fc6000ffde0ff */
[----:B------:R0:W-:Y:S01]  /*eb50*/  STL [R1+0x6e0], R112 ;  /* 0x0006e07001007387 */ /* 0x0001e20000100800 */
[----:B------:R-:W-:-:S03]  /*eb60*/  IADD3.X R154, R154, UR57, RZ, P1, !PT ;  /* 0x000000399a9a7c10 */ /* 0x000fc60008ffe4ff */
[----:B0-----:R-:W5:Y:S01]  /*eb70*/  LDL.LU R112, [R1+0x6a0] ;  /* 0x0006a00001707983 */ /* 0x001f620000300800 */
[----:B------:R-:W-:-:S03]  /*eb80*/  IADD3 R129, P1, R129, UR58, RZ ;  /* 0x0000003a81817c10 */ /* 0x000fc6000ff3e0ff */
[----:B------:R-:W-:Y:S01]  /*eb90*/  STL [R1+0x6b4], R176 ;  /* 0x0006b4b001007387 */ /* 0x000fe20000100800 */
[----:B------:R-:W-:-:S05]  /*eba0*/  IADD3.X R144, R144, UR57, RZ, P2, !PT ;  /* 0x0000003990907c10 */ /* 0x000fca00097fe4ff */
[----:B------:R0:W-:Y:S01]  /*ebb0*/  STL [R1+0x6d0], R144 ;  /* 0x0006d09001007387 */ /* 0x0001e20000100800 */
[----:B------:R-:W-:Y:S02]  /*ebc0*/  IADD3 R113, P2, R113, UR58, RZ ;  /* 0x0000003a71717c10 */ /* 0x000fe4000ff5e0ff */
[----:B------:R-:W-:Y:S01]  /*ebd0*/  IADD3.X R169, R169, UR57, RZ, P3, !PT ;  /* 0x00000039a9a97c10 */ /* 0x000fe20009ffe4ff */
[----:B------:R-:W-:Y:S04]  /*ebe0*/  STL [R1+0x6d8], R154 ;  /* 0x0006d89a01007387 */ /* 0x000fe80000100800 */
[----:B0-----:R-:W5:Y:S01]  /*ebf0*/  LDL.LU R144, [R1+0x674] ;  /* 0x0006740001907983 */ /* 0x001f620000300800 */
[----:B------:R-:W-:-:S03]  /*ec00*/  IADD3 R145, P3, R145, UR58, RZ ;  /* 0x0000003a91917c10 */ /* 0x000fc6000ff7e0ff */
[----:B------:R-:W-:Y:S04]  /*ec10*/  STL [R1+0x6ac], R129 ;  /* 0x0006ac8101007387 */ /* 0x000fe80000100800 */
[----:B------:R0:W-:Y:S04]  /*ec20*/  STL [R1+0x69c], R145 ;  /* 0x00069c9101007387 */ /* 0x0001e80000100800 */
[----:B------:R-:W-:Y:S04]  /*ec30*/  STL [R1+0x6a4], R113 ;  /* 0x0006a47101007387 */ /* 0x000fe80000100800 */
[----:B0-----:R-:W5:Y:S04]  /*ec40*/  LDL.LU R145, [R1+0x698] ;  /* 0x0006980001917983 */ /* 0x001f680000300800 */
[----:B------:R0:W-:Y:S04]  /*ec50*/  STL [R1+0x6c8], R169 ;  /* 0x0006c8a901007387 */ /* 0x0001e80000100800 */
[----:B------:R-:W5:Y:S04]  /*ec60*/  LDL.LU R178, [R1+0x66c] ;  /* 0x00066c0001b27983 */ /* 0x000f680000300800 */
[----:B------:R-:W5:Y:S04]  /*ec70*/  LDL.LU R154, [R1+0x690] ;  /* 0x00069000019a7983 */ /* 0x000f680000300800 */
[----:B0-----:R-:W5:Y:S04]  /*ec80*/  LDL.LU R169, [R1+0x664] ;  /* 0x0006640001a97983 */ /* 0x001f680000300800 */
[----:B------:R-:W5:Y:S04]  /*ec90*/  LDL.LU R129, [R1+0x688] ;  /* 0x0006880001817983 */ /* 0x000f680000300800 */
[----:B------:R-:W5:Y:S01]  /*eca0*/  LDL.LU R113, [R1+0x65c] ;  /* 0x00065c0001717983 */ /* 0x000f620000300800 */
[----:B--2---:R-:W-:-:S05]  /*ecb0*/  IADD3.X R171, R171, UR57, RZ, P4, !PT ;  /* 0x00000039abab7c10 */ /* 0x004fca000a7fe4ff */
[----:B------:R0:W-:Y:S04]  /*ecc0*/  STL [R1+0x6c0], R171 ;  /* 0x0006c0ab01007387 */ /* 0x0001e80000100800 */
[----:B0-----:R-:W2:Y:S01]  /*ecd0*/  LDL.LU R171, [R1+0x680] ;  /* 0x0006800001ab7983 */ /* 0x001ea20000300800 */
[----:B------:R-:W-:Y:S02]  /*ece0*/  IADD3 R174, P4, R174, UR58, RZ ;  /* 0x0000003aaeae7c10 */ /* 0x000fe4000ff9e0ff */
[----:B---3--:R-:W-:-:S05]  /*ecf0*/  IADD3.X R201, R201, UR57, RZ, P5, !PT ;  /* 0x00000039c9c97c10 */ /* 0x008fca000affe4ff */
[----:B------:R0:W-:Y:S01]  /*ed00*/  STL [R1+0x6b8], R201 ;  /* 0x0006b8c901007387 */ /* 0x0001e20000100800 */
[----:B----4-:R-:W-:-:S03]  /*ed10*/  IADD3 R156, P5, R156, UR58, RZ ;  /* 0x0000003a9c9c7c10 */ /* 0x010fc6000ffbe0ff */
[----:B0-----:R-:W3:Y:S01]  /*ed20*/  LDL.LU R201, [R1+0x654] ;  /* 0x0006540001c97983 */ /* 0x001ee20000300800 */
[----:B-----5:R-:W-:-:S03]  /*ed30*/  IADD3.X R203, R203, UR57, RZ, P6, !PT ;  /* 0x00000039cbcb7c10 */ /* 0x020fc6000b7fe4ff */
[----:B------:R-:W-:Y:S04]  /*ed40*/  STL [R1+0x694], R174 ;  /* 0x000694ae01007387 */ /* 0x000fe80000100800 */
[----:B------:R0:W-:Y:S01]  /*ed50*/  STL [R1+0x6b0], R203 ;  /* 0x0006b0cb01007387 */ /* 0x0001e20000100800 */
[----:B------:R-:W-:-:S03]  /*ed60*/  IADD3 R233, P6, R233, UR58, RZ ;  /* 0x0000003ae9e97c10 */ /* 0x000fc6000ffde0ff */
[----:B0-----:R-:W4:Y:S04]  /*ed70*/  LDL.LU R203, [R1+0x678] ;  /* 0x0006780001cb7983 */ /* 0x001f280000300800 */
[----:B------:R-:W-:Y:S04]  /*ed80*/  STL [R1+0x68c], R156 ;  /* 0x00068c9c01007387 */ /* 0x000fe80000100800 */
[----:B------:R0:W-:Y:S01]  /*ed90*/  STL [R1+0x684], R233 ;  /* 0x000684e901007387 */ /* 0x0001e20000100800 */
[----:B------:R-:W-:-:S03]  /*eda0*/  IADD3.X R235, R235, UR57, RZ, P1, !PT ;  /* 0x00000039ebeb7c10 */ /* 0x000fc60008ffe4ff */
[----:B0-----:R-:W5:Y:S04]  /*edb0*/  LDL.LU R233, [R1+0x64c] ;  /* 0x00064c0001e97983 */ /* 0x001f680000300800 */
[----:B------:R0:W-:Y:S01]  /*edc0*/  STL [R1+0x6a8], R235 ;  /* 0x0006a8eb01007387 */ /* 0x0001e20000100800 */
[----:B------:R-:W-:-:S03]  /*edd0*/  IADD3 R128, P1, R128, UR58, RZ ;  /* 0x0000003a80807c10 */ /* 0x000fc6000ff3e0ff */
[----:B0-----:R-:W5:Y:S04]  /*ede0*/  LDL.LU R235, [R1+0x670] ;  /* 0x0006700001eb7983 */ /* 0x001f680000300800 */
[----:B------:R-:W5:Y:S04]  /*edf0*/  LDL.LU R176, [R1+0x644] ;  /* 0x0006440001b07983 */ /* 0x000f680000300800 */
[----:B------:R-:W5:Y:S04]  /*ee00*/  LDL.LU R174, [R1+0x668] ;  /* 0x0006680001ae7983 */ /* 0x000f680000300800 */
[----:B------:R0:W-:Y:S01]  /*ee10*/  STL [R1+0x67c], R128 ;  /* 0x00067c8001007387 */ /* 0x0001e20000100800 */
[----:B------:R-:W-:-:S03]  /*ee20*/  IADD3.X R112, R112, UR57, RZ, P2, !PT ;  /* 0x0000003970707c10 */ /* 0x000fc600097fe4ff */
[----:B0-----:R-:W5:Y:S04]  /*ee30*/  LDL.LU R128, [R1+0x63c] ;  /* 0x00063c0001807983 */ /* 0x001f680000300800 */
[----:B------:R0:W-:Y:S04]  /*ee40*/  STL [R1+0x6a0], R112 ;  /* 0x0006a07001007387 */ /* 0x0001e80000100800 */
[----:B0-----:R-:W5:Y:S04]  /*ee50*/  LDL.LU R112, [R1+0x660] ;  /* 0x0006600001707983 */ /* 0x001f680000300800 */
[----:B------:R-:W5:Y:S01]  /*ee60*/  LDL.LU R156, [R1+0x634] ;  /* 0x00063400019c7983 */ /* 0x000f620000300800 */
[----:B------:R-:W-:-:S05]  /*ee70*/  IADD3 R144, P2, R144, UR58, RZ ;  /* 0x0000003a90907c10 */ /* 0x000fca000ff5e0ff */
[----:B------:R0:W-:Y:S04]  /*ee80*/  STL [R1+0x674], R144 ;  /* 0x0006749001007387 */ /* 0x0001e80000100800 */
[----:B0-----:R-:W5:Y:S01]  /*ee90*/  LDL.LU R144, [R1+0x658] ;  /* 0x0006580001907983 */ /* 0x001f620000300800 */
[----:B------:R-:W-:-:S05]  /*eea0*/  IADD3.X R145, R145, UR57, RZ, P3, !PT ;  /* 0x0000003991917c10 */ /* 0x000fca0009ffe4ff */
[----:B------:R0:W-:Y:S04]  /*eeb0*/  STL [R1+0x698], R145 ;  /* 0x0006989101007387 */ /* 0x0001e80000100800 */
[----:B0-----:R-:W5:Y:S01]  /*eec0*/  LDL.LU R145, [R1+0x62c] ;  /* 0x00062c0001917983 */ /* 0x001f620000300800 */
[----:B------:R-:W-:Y:S02]  /*eed0*/  IADD3.X R154, R154, UR57, RZ, P4, !PT ;  /* 0x000000399a9a7c10 */ /* 0x000fe4000a7fe4ff */
[----:B------:R-:W-:Y:S02]  /*eee0*/  IADD3 R169, P4, R169, UR58, RZ ;  /* 0x0000003aa9a97c10 */ /* 0x000fe4000ff9e0ff */
[----:B------:R-:W-:Y:S02]  /*eef0*/  IADD3 R178, P3, R178, UR58, RZ ;  /* 0x0000003ab2b27c10 */ /* 0x000fe4000ff7e0ff */
[----:B------:R-:W-:Y:S01]  /*ef00*/  IADD3.X R129, R129, UR57, RZ, P5, !PT ;  /* 0x0000003981817c10 */ /* 0x000fe2000affe4ff */
[----:B------:R0:W-:Y:S01]  /*ef10*/  STL [R1+0x664], R169 ;  /* 0x000664a901007387 */ /* 0x0001e20000100800 */
[----:B------:R-:W-:-:S03]  /*ef20*/  IADD3 R113, P5, R113, UR58, RZ ;  /* 0x0000003a71717c10 */ /* 0x000fc6000ffbe0ff */
[----:B------:R-:W-:Y:S04]  /*ef30*/  STL [R1+0x66c], R178 ;  /* 0x00066cb201007387 */ /* 0x000fe80000100800 */
[----:B0-----:R-:W5:Y:S04]  /*ef40*/  LDL.LU R169, [R1+0x650] ;  /* 0x0006500001a97983 */ /* 0x001f680000300800 */
[----:B------:R-:W-:Y:S04]  /*ef50*/  STL [R1+0x690], R154 ;  /* 0x0006909a01007387 */ /* 0x000fe80000100800 */
[----:B------:R-:W5:Y:S04]  /*ef60*/  LDL.LU R231, [R1+0x624] ;  /* 0x0006240001e77983 */ /* 0x000f680000300800 */
[----:B------:R-:W-:Y:S01]  /*ef70*/  STL [R1+0x688], R129 ;  /* 0x0006888101007387 */ /* 0x000fe20000100800 */
[----:B--2---:R-:W-:-:S05]  /*ef80*/  IADD3.X R171, R171, UR57, RZ, P6, !PT ;  /* 0x00000039abab7c10 */ /* 0x004fca000b7fe4ff */
[----:B------:R0:W-:Y:S04]  /*ef90*/  STL [R1+0x680], R171 ;  /* 0x000680ab01007387 */ /* 0x0001e80000100800 */
[----:B------:R-:W-:Y:S04]  /*efa0*/  STL [R1+0x65c], R113 ;  /* 0x00065c7101007387 */ /* 0x000fe80000100800 */
[----:B0-----:R-:W2:Y:S04]  /*efb0*/  LDL.LU R171, [R1+0x648] ;  /* 0x0006480001ab7983 */ /* 0x001ea80000300800 */
[----:B------:R-:W2:Y:S04]  /*efc0*/  LDL.LU R180, [R1+0x61c] ;  /* 0x00061c0001b47983 */ /* 0x000ea80000300800 */
[----:B------:R-:W2:Y:S01]  /*efd0*/  LDL.LU R154, [R1+0x640] ;  /* 0x00064000019a7983 */ /* 0x000ea20000300800 */
[----:B---3--:R-:W-:-:S05]  /*efe0*/  IADD3 R201, P6, R201, UR58, RZ ;  /* 0x0000003ac9c97c10 */ /* 0x008fca000ffde0ff */
[----:B------:R0:W-:Y:S04]  /*eff0*/  STL [R1+0x654], R201 ;  /* 0x000654c901007387 */ /* 0x0001e80000100800 */
[----:B0-----:R-:W3:Y:S01]  /*f000*/  LDL.LU R201, [R1+0x614] ;  /* 0x0006140001c97983 */ /* 0x001ee20000300800 */
[----:B----4-:R-:W-:-:S03]  /*f010*/  IADD3.X R203, R203, UR57, RZ, P1, !PT ;  /* 0x00000039cbcb7c10 */ /* 0x010fc60008ffe4ff */
[----:B------:R-:W4:Y:S04]  /*f020*/  LDL.LU R129, [R1+0x638] ;  /* 0x0006380001817983 */ /* 0x000f280000300800 */
[----:B------:R0:W-:Y:S04]  /*f030*/  STL [R1+0x678], R203 ;  /* 0x000678cb01007387 */ /* 0x0001e80000100800 */
[----:B0-----:R-:W4:Y:S01]  /*f040*/  LDL.LU R203, [R1+0x60c] ;  /* 0x00060c0001cb7983 */ /* 0x001f220000300800 */
[----:B-----5:R-:W-:-:S05]  /*f050*/  IADD3 R233, P1, R233, UR58, RZ ;  /* 0x0000003ae9e97c10 */ /* 0x020fca000ff3e0ff */
[----:B------:R0:W-:Y:S01]  /*f060*/  STL [R1+0x64c], R233 ;  /* 0x00064ce901007387 */ /* 0x0001e20000100800 */
[----:B------:R-:W-:-:S03]  /*f070*/  IADD3.X R235, R235, UR57, RZ, P2, !PT ;  /* 0x00000039ebeb7c10 */ /* 0x000fc600097fe4ff */
[----:B0-----:R-:W5:Y:S01]  /*f080*/  LDL.LU R233, [R1+0x630] ;  /* 0x0006300001e97983 */ /* 0x001f620000300800 */
[----:B------:R-:W-:-:S03]  /*f090*/  IADD3 R176, P2, R176, UR58, RZ ;  /* 0x0000003ab0b07c10 */ /* 0x000fc6000ff5e0ff */
[----:B------:R-:W5:Y:S01]  /*f0a0*/  LDL.LU R113, [R1+0x604] ;  /* 0x0006040001717983 */ /* 0x000f620000300800 */
[----:B------:R-:W-:-:S03]  /*f0b0*/  IADD3.X R174, R174, UR57, RZ, P3, !PT ;  /* 0x00000039aeae7c10 */ /* 0x000fc60009ffe4ff */
[----:B------:R0:W-:Y:S04]  /*f0c0*/  STL [R1+0x670], R235 ;  /* 0x000670eb01007387 */ /* 0x0001e80000100800 */
[----:B0-----:R-:W5:Y:S01]  /*f0d0*/  LDL.LU R235, [R1+0x628] ;  /* 0x0006280001eb7983 */ /* 0x001f620000300800 */
[----:B------:R-:W-:-:S03]  /*f0e0*/  IADD3 R128, P3, R128, UR58, RZ ;  /* 0x0000003a80807c10 */ /* 0x000fc6000ff7e0ff */
[----:B------:R-:W-:Y:S04]  /*f0f0*/  STL [R1+0x644], R176 ;  /* 0x000644b001007387 */ /* 0x000fe80000100800 */
[----:B------:R0:W-:Y:S04]  /*f100*/  STL [R1+0x63c], R128 ;  /* 0x00063c8001007387 */ /* 0x0001e80000100800 */
[----:B------:R-:W-:Y:S01]  /*f110*/  STL [R1+0x668], R174 ;  /* 0x000668ae01007387 */ /* 0x000fe20000100800 */
[----:B------:R-:W-:-:S03]  /*f120*/  IADD3.X R112, R112, UR57, RZ, P4, !PT ;  /* 0x0000003970707c10 */ /* 0x000fc6000a7fe4ff */
[----:B0-----:R-:W5:Y:S04]  /*f130*/  LDL.LU R128, [R1+0x5fc] ;  /* 0x0005fc0001807983 */ /* 0x001f680000300800 */
[----:B------:R0:W-:Y:S01]  /*f140*/  STL [R1+0x660], R112 ;  /* 0x0006607001007387 */ /* 0x0001e20000100800 */
[----:B------:R-:W-:-:S03]  /*f150*/  IADD3 R156, P4, R156, UR58, RZ ;  /* 0x0000003a9c9c7c10 */ /* 0x000fc6000ff9e0ff */
[----:B0-----:R-:W5:Y:S01]  /*f160*/  LDL.LU R112, [R1+0x620] ;  /* 0x0006200001707983 */ /* 0x001f620000300800 */
[----:B------:R-:W-:-:S05]  /*f170*/  IADD3.X R144, R144, UR57, RZ, P5, !PT ;  /* 0x0000003990907c10 */ /* 0x000fca000affe4ff */
[----:B------:R0:W-:Y:S04]  /*f180*/  STL [R1+0x658], R144 ;  /* 0x0006589001007387 */ /* 0x0001e80000100800 */
[----:B0-----:R-:W5:Y:S04]  /*f190*/  LDL.LU R144, [R1+0x5f4] ;  /* 0x0005f40001907983 */ /* 0x001f680000300800 */
[----:B------:R-:W-:Y:S01]  /*f1a0*/  STL [R1+0x634], R156 ;  /* 0x0006349c01007387 */ /* 0x000fe20000100800 */
[----:B------:R-:W-:-:S03]  /*f1b0*/  IADD3 R145, P5, R145, UR58, RZ ;  /* 0x0000003a91917c10 */ /* 0x000fc6000ffbe0ff */
[----:B------:R-:W5:Y:S04]  /*f1c0*/  LDL.LU R178, [R1+0x618] ;  /* 0x0006180001b27983 */ /* 0x000f680000300800 */
[----:B------:R-:W5:Y:S04]  /*f1d0*/  LDL.LU R176, [R1+0x5ec] ;  /* 0x0005ec0001b07983 */ /* 0x000f680000300800 */
[----:B------:R0:W-:Y:S04]  /*f1e0*/  STL [R1+0x62c], R145 ;  /* 0x00062c9101007387 */ /* 0x0001e80000100800 */
[----:B0-----:R-:W5:Y:S01]  /*f1f0*/  LDL.LU R145, [R1+0x610] ;  /* 0x0006100001917983 */ /* 0x001f620000300800 */
[----:B------:R-:W-:-:S03]  /*f200*/  IADD3.X R169, R169, UR57, RZ, P6, !PT ;  /* 0x00000039a9a97c10 */ /* 0x000fc6000b7fe4ff */
[----:B------:R-:W5:Y:S04]  /*f210*/  LDL.LU R174, [R1+0x5e4] ;  /* 0x0005e40001ae7983 */ /* 0x000f680000300800 */
[----:B------:R-:W5:Y:S01]  /*f220*/  LDL.LU R156, [R1+0x608] ;  /* 0x00060800019c7983 */ /* 0x000f620000300800 */
[----:B------:R-:W-:-:S03]  /*f230*/  IADD3 R231, P6, R231, UR58, RZ ;  /* 0x0000003ae7e77c10 */ /* 0x000fc6000ffde0ff */
[----:B------:R0:W-:Y:S04]  /*f240*/  STL [R1+0x650], R169 ;  /* 0x000650a901007387 */ /* 0x0001e80000100800 */
[----:B0-----:R-:W5:Y:S01]  /*f250*/  LDL.LU R169, [R1+0x5dc] ;  /* 0x0005dc0001a97983 */ /* 0x001f620000300800 */
[----:B--2---:R-:W-:Y:S02]  /*f260*/  IADD3.X R171, R171, UR57, RZ, P1, !PT ;  /* 0x00000039abab7c10 */ /* 0x004fe40008ffe4ff */
[----:B------:R-:W-:-:S03]  /*f270*/  IADD3 R180, P1, R180, UR58, RZ ;  /* 0x0000003ab4b47c10 */ /* 0x000fc6000ff3e0ff */
[----:B------:R0:W-:Y:S01]  /*f280*/  STL [R1+0x648], R171 ;  /* 0x000648ab01007387 */ /* 0x0001e20000100800 */
[----:B------:R-:W-:-:S03]  /*f290*/  IADD3.X R154, R154, UR57, RZ, P2, !PT ;  /* 0x000000399a9a7c10 */ /* 0x000fc600097fe4ff */
[----:B0-----:R-:W2:Y:S04]  /*f2a0*/  LDL.LU R171, [R1+0x600] ;  /* 0x0006000001ab7983 */ /* 0x001ea80000300800 */
[----:B------:R-:W-:Y:S01]  /*f2b0*/  STL [R1+0x624], R231 ;  /* 0x000624e701007387 */ /* 0x000fe20000100800 */
[----:B---3--:R-:W-:Y:S02]  /*f2c0*/  IADD3 R201, P2, R201, UR58, RZ ;  /* 0x0000003ac9c97c10 */ /* 0x008fe4000ff5e0ff */
[----:B----4-:R-:W-:-:S03]  /*f2d0*/  IADD3.X R129, R129, UR57, RZ, P3, !PT ;  /* 0x0000003981817c10 */ /* 0x010fc60009ffe4ff */
[----:B------:R0:W-:Y:S04]  /*f2e0*/  STL [R1+0x614], R201 ;  /* 0x000614c901007387 */ /* 0x0001e80000100800 */
[----:B------:R-:W-:Y:S04]  /*f2f0*/  STL [R1+0x61c], R180 ;  /* 0x00061cb401007387 */ /* 0x000fe80000100800 */
[----:B0-----:R-:W3:Y:S01]  /*f300*/  LDL.LU R201, [R1+0x5d4] ;  /* 0x0005d40001c97983 */ /* 0x001ee20000300800 */
[----:B------:R-:W-:-:S03]  /*f310*/  IADD3 R203, P3, R203, UR58, RZ ;  /* 0x0000003acbcb7c10 */ /* 0x000fc6000ff7e0ff */
[----:B------:R-:W-:Y:S04]  /*f320*/  STL [R1+0x640], R154 ;  /* 0x0006409a01007387 */ /* 0x000fe80000100800 */
[----:B------:R0:W-:Y:S04]  /*f330*/  STL [R1+0x60c], R203 ;  /* 0x00060ccb01007387 */ /* 0x0001e80000100800 */
[----:B0-----:R-:W4:Y:S01]  /*f340*/  LDL.LU R203, [R1+0x5f8] ;  /* 0x0005f80001cb7983 */ /* 0x001f220000300800 */
[----:B-----5:R-:W-:-:S03]  /*f350*/  IADD3.X R233, R233, UR57, RZ, P4, !PT ;  /* 0x00000039e9e97c10 */ /* 0x020fc6000a7fe4ff */
[----:B------:R-:W-:Y:S01]  /*f360*/  STL [R1+0x638], R129 ;  /* 0x0006388101007387 */ /* 0x000fe20000100800 */
[----:B------:R-:W-:-:S03]  /*f370*/  IADD3 R113, P4, R113, UR58, RZ ;  /* 0x0000003a71717c10 */ /* 0x000fc6000ff9e0ff */
[----:B------:R0:W-:Y:S04]  /*f380*/  STL [R1+0x630], R233 ;  /* 0x000630e901007387 */ /* 0x0001e80000100800 */
[----:B0-----:R-:W5:Y:S01]  /*f390*/  LDL.LU R233, [R1+0x5cc] ;  /* 0x0005cc0001e97983 */ /* 0x001f620000300800 */
[----:B------:R-:W-:-:S03]  /*f3a0*/  IADD3.X R235, R235, UR57, RZ, P5, !PT ;  /* 0x00000039ebeb7c10 */ /* 0x000fc6000affe4ff */
[----:B------:R-:W5:Y:S04]  /*f3b0*/  LDL.LU R154, [R1+0x5f0] ;  /* 0x0005f000019a7983 */ /* 0x000f680000300800 */
[----:B------:R-:W5:Y:S04]  /*f3c0*/  LDL.LU R129, [R1+0x5c4] ;  /* 0x0005c40001817983 */ /* 0x000f680000300800 */
[----:B------:R0:W-:Y:S01]  /*f3d0*/  STL [R1+0x604], R113 ;  /* 0x0006047101007387 */ /* 0x0001e20000100800 */
[----:B------:R-:W-:-:S03]  /*f3e0*/  IADD3 R128, P5, R128, UR58, RZ ;  /* 0x0000003a80807c10 */ /* 0x000fc6000ffbe0ff */
[----:B0-----:R-:W5:Y:S04]  /*f3f0*/  LDL.LU R113, [R1+0x5e8] ;  /* 0x0005e80001717983 */ /* 0x001f680000300800 */
[----:B------:R0:W-:Y:S01]  /*f400*/  STL [R1+0x628], R235 ;  /* 0x000628eb01007387 */ /* 0x0001e20000100800 */
[----:B------:R-:W-:-:S03]  /*f410*/  IADD3.X R112, R112, UR57, RZ, P6, !PT ;  /* 0x0000003970707c10 */ /* 0x000fc6000b7fe4ff */
[----:B0-----:R-:W5:Y:S04]  /*f420*/  LDL.LU R235, [R1+0x5bc] ;  /* 0x0005bc0001eb7983 */ /* 0x001f680000300800 */
[----:B------:R0:W-:Y:S04]  /*f430*/  STL [R1+0x5fc], R128 ;  /* 0x0005fc8001007387 */ /* 0x0001e80000100800 */
[----:B0-----:R-:W5:Y:S04]  /*f440*/  LDL.LU R128, [R1+0x5e0] ;  /* 0x0005e00001807983 */ /* 0x001f680000300800 */
[----:B------:R0:W-:Y:S01]  /*f450*/  STL [R1+0x620], R112 ;  /* 0x0006207001007387 */ /* 0x0001e20000100800 */
[----:B------:R-:W-:-:S03]  /*f460*/  IADD3 R144, P6, R144, UR58, RZ ;  /* 0x0000003a90907c10 */ /* 0x000fc6000ffde0ff */
[----:B0-----:R-:W5:Y:S04]  /*f470*/  LDL.LU R112, [R1+0x5b4] ;  /* 0x0005b40001707983 */ /* 0x001f680000300800 */
[----:B------:R0:W-:Y:S01]  /*f480*/  STL [R1+0x5f4], R144 ;  /* 0x0005f49001007387 */ /* 0x0001e20000100800 */
[----:B------:R-:W-:-:S03]  /*f490*/  IADD3.X R178, R178, UR57, RZ, P1, !PT ;  /* 0x00000039b2b27c10 */ /* 0x000fc60008ffe4ff */
[----:B0-----:R-:W5:Y:S01]  /*f4a0*/  LDL.LU R144, [R1+0x5d8] ;  /* 0x0005d80001907983 */ /* 0x001f620000300800 */
[----:B------:R-:W-:-:S05]  /*f4b0*/  IADD3.X R145, R145, UR57, RZ, P2, !PT ;  /* 0x0000003991917c10 */ /* 0x000fca00097fe4ff */
[----:B------:R0:W-:Y:S04]  /*f4c0*/  STL [R1+0x610], R145 ;  /* 0x0006109101007387 */ /* 0x0001e80000100800 */
[----:B------:R1:W-:Y:S04]  /*f4d0*/  STL [R1+0x618], R178 ;  /* 0x000618b201007387 */ /* 0x0003e80000100800 */
[----:B0-----:R-:W5:Y:S01]  /*f4e0*/  LDL.LU R145, [R1+0x5ac] ;  /* 0x0005ac0001917983 */ /* 0x001f620000300800 */
[----:B------:R-:W-:Y:S02]  /*f4f0*/  IADD3 R176, P1, R176, UR58, RZ ;  /* 0x0000003ab0b07c10 */ /* 0x000fe4000ff3e0ff */
[----:B------:R-:W-:-:S02]  /*f500*/  IADD3 R174, P2, R174, UR58, RZ ;  /* 0x0000003aaeae7c10 */ /* 0x000fc4000ff5e0ff */
[----:B------:R-:W-:Y:S02]  /*f510*/  IADD3.X R156, R156, UR57, RZ, P3, !PT ;  /* 0x000000399c9c7c10 */ /* 0x000fe40009ffe4ff */
[----:B------:R-:W-:Y:S01]  /*f520*/  IADD3 R169, P3, R169, UR58, RZ ;  /* 0x0000003aa9a97c10 */ /* 0x000fe2000ff7e0ff */
[----:B------:R-:W-:Y:S04]  /*f530*/  STL [R1+0x5ec], R176 ;  /* 0x0005ecb001007387 */ /* 0x000fe80000100800 */
[----:B-1----:R-:W5:Y:S04]  /*f540*/  LDL.LU R178, [R1+0x5d0] ;  /* 0x0005d00001b27983 */ /* 0x002f680000300800 */
[----:B------:R-:W-:Y:S04]  /*f550*/  STL [R1+0x5e4], R174 ;  /* 0x0005e4ae01007387 */ /* 0x000fe80000100800 */
[----:B------:R0:W-:Y:S04]  /*f560*/  STL [R1+0x5dc], R169 ;  /* 0x0005dca901007387 */ /* 0x0001e80000100800 */
[----:B------:R-:W-:Y:S04]  /*f570*/  STL [R1+0x608], R156 ;  /* 0x0006089c01007387 */ /* 0x000fe80000100800 */
[----:B0-----:R-:W5:Y:S04]  /*f580*/  LDL.LU R169, [R1+0x5a4] ;  /* 0x0005a40001a97983 */ /* 0x001f680000300800 */
[----:B------:R-:W5:Y:S04]  /*f590*/  LDL.LU R176, [R1+0x5c8] ;  /* 0x0005c80001b07983 */ /* 0x000f680000300800 */
[----:B------:R-:W5:Y:S01]  /*f5a0*/  LDL.LU R174, [R1+0x59c] ;  /* 0x00059c0001ae7983 */ /* 0x000f620000300800 */
[----:B--2---:R-:W-:-:S05]  /*f5b0*/  IADD3.X R171, R171, UR57, RZ, P4, !PT ;  /* 0x00000039abab7c10 */ /* 0x004fca000a7fe4ff */
[----:B------:R0:W-:Y:S04]  /*f5c0*/  STL [R1+0x600], R171 ;  /* 0x000600ab01007387 */ /* 0x0001e80000100800 */
[----:B0-----:R-:W2:Y:S04]  /*f5d0*/  LDL.LU R171, [R1+0x5c0] ;  /* 0x0005c00001ab7983 */ /* 0x001ea80000300800 */
[----:B------:R-:W2:Y:S01]  /*f5e0*/  LDL.LU R156, [R1+0x594] ;  /* 0x00059400019c7983 */ /* 0x000ea20000300800 */
[----:B---3--:R-:W-:-:S05]  /*f5f0*/  IADD3 R201, P4, R201, UR58, RZ ;  /* 0x0000003ac9c97c10 */ /* 0x008fca000ff9e0ff */
[----:B------:R0:W-:Y:S04]  /*f600*/  STL [R1+0x5d4], R201 ;  /* 0x0005d4c901007387 */ /* 0x0001e80000100800 */
[----:B0-----:R-:W3:Y:S01]  /*f610*/  LDL.LU R201, [R1+0x5b8] ;  /* 0x0005b80001c97983 */ /* 0x001ee20000300800 */
[----:B----4-:R-:W-:-:S05]  /*f620*/  IADD3.X R203, R203, UR57, RZ, P5, !PT ;  /* 0x00000039cbcb7c10 */ /* 0x010fca000affe4ff */
[----:B------:R0:W-:Y:S04]  /*f630*/  STL [R1+0x5f8], R203 ;  /* 0x0005f8cb01007387 */ /* 0x0001e80000100800 */
[----:B0-----:R-:W4:Y:S01]  /*f640*/  LDL.LU R203, [R1+0x58c] ;  /* 0x00058c0001cb7983 */ /* 0x001f220000300800 */
[----:B-----5:R-:W-:Y:S02]  /*f650*/  IADD3 R233, P5, R233, UR58, RZ ;  /* 0x0000003ae9e97c10 */ /* 0x020fe4000ffbe0ff */
[----:B------:R-:W-:-:S03]  /*f660*/  IADD3.X R154, R154, UR57, RZ, P6, !PT ;  /* 0x000000399a9a7c10 */ /* 0x000fc6000b7fe4ff */
[----:B------:R0:W-:Y:S01]  /*f670*/  STL [R1+0x5cc], R233 ;  /* 0x0005cce901007387 */ /* 0x0001e20000100800 */
[----:B------:R-:W-:-:S03]  /*f680*/  IADD3 R129, P6, R129, UR58, RZ ;  /* 0x0000003a81817c10 */ /* 0x000fc6000ffde0ff */
[----:B0-----:R-:W5:Y:S01]  /*f690*/  LDL.LU R233, [R1+0x5b0] ;  /* 0x0005b00001e97983 */ /* 0x001f620000300800 */
[----:B------:R-:W-:-:S03]  /*f6a0*/  IADD3.X R113, R113, UR57, RZ, P1, !PT ;  /* 0x0000003971717c10 */ /* 0x000fc60008ffe4ff */
[----:B------:R-:W-:Y:S04]  /*f6b0*/  STL [R1+0x5f0], R154 ;  /* 0x0005f09a01007387 */ /* 0x000fe80000100800 */
[----:B------:R0:W-:Y:S04]  /*f6c0*/  STL [R1+0x5e8], R113 ;  /* 0x0005e87101007387 */ /* 0x0001e80000100800 */
[----:B------:R-:W-:Y:S01]  /*f6d0*/  STL [R1+0x5c4], R129 ;  /* 0x0005c48101007387 */ /* 0x000fe20000100800 */
[----:B------:R-:W-:-:S03]  /*f6e0*/  IADD3 R235, P1, R235, UR58, RZ ;  /* 0x0000003aebeb7c10 */ /* 0x000fc6000ff3e0ff */
[----:B0-----:R-:W5:Y:S04]  /*f6f0*/  LDL.LU R113, [R1+0x584] ;  /* 0x0005840001717983 */ /* 0x001f680000300800 */
[----:B------:R0:W-:Y:S01]  /*f700*/  STL [R1+0x5bc], R235 ;  /* 0x0005bceb01007387 */ /* 0x0001e20000100800 */
[----:B------:R-:W-:-:S03]  /*f710*/  IADD3.X R128, R128, UR57, RZ, P2, !PT ;  /* 0x0000003980807c10 */ /* 0x000fc600097fe4ff */
[----:B0-----:R-:W5:Y:S01]  /*f720*/  LDL.LU R235, [R1+0x5a8] ;  /* 0x0005a80001eb7983 */ /* 0x001f620000300800 */
[----:B------:R-:W-:-:S05]  /*f730*/  IADD3 R112, P2, R112, UR58, RZ ;  /* 0x0000003a70707c10 */ /* 0x000fca000ff5e0ff */
[----:B------:R0:W-:Y:S01]  /*f740*/  STL [R1+0x5b4], R112 ;  /* 0x0005b47001007387 */ /* 0x0001e20000100800 */
[----:B------:R-:W-:-:S03]  /*f750*/  IADD3.X R144, R144, UR57, RZ, P3, !PT ;  /* 0x0000003990907c10 */ /* 0x000fc60009ffe4ff */
[----:B0-----:R-:W5:Y:S04]  /*f760*/  LDL.LU R112, [R1+0x57c] ;  /* 0x00057c0001707983 */ /* 0x001f680000300800 */
[----:B------:R-:W-:Y:S04]  /*f770*/  STL [R1+0x5e0], R128 ;  /* 0x0005e08001007387 */ /* 0x000fe80000100800 */
[----:B------:R-:W5:Y:S04]  /*f780*/  LDL.LU R154, [R1+0x5a0] ;  /* 0x0005a000019a7983 */ /* 0x000f680000300800 */
[----:B------:R-:W5:Y:S04]  /*f790*/  LDL.LU R129, [R1+0x574] ;  /* 0x0005740001817983 */ /* 0x000f680000300800 */
[----:B------:R0:W-:Y:S01]  /*f7a0*/  STL [R1+0x5d8], R144 ;  /* 0x0005d89001007387 */ /* 0x0001e20000100800 */
[----:B------:R-:W-:-:S03]  /*f7b0*/  IADD3 R145, P3, R145, UR58, RZ ;  /* 0x0000003a91917c10 */ /* 0x000fc6000ff7e0ff */
[----:B0-----:R-:W5:Y:S04]  /*f7c0*/  LDL.LU R144, [R1+0x598] ;  /* 0x0005980001907983 */ /* 0x001f680000300800 */
[----:B------:R-:W5:Y:S04]  /*f7d0*/  LDL.LU R128, [R1+0x56c] ;  /* 0x00056c0001807983 */ /* 0x000f680000300800 */
[----:B------:R0:W-:Y:S04]  /*f7e0*/  STL [R1+0x5ac], R145 ;  /* 0x0005ac9101007387 */ /* 0x0001e80000100800 */
[----:B0-----:R-:W5:Y:S01]  /*f7f0*/  LDL.LU R145, [R1+0x590] ;  /* 0x0005900001917983 */ /* 0x001f620000300800 */
[----:B------:R-:W-:-:S02]  /*f800*/  IADD3.X R178, R178, UR57, RZ, P4, !PT ;  /* 0x00000039b2b27c10 */ /* 0x000fc4000a7fe4ff */
[----:B------:R-:W-:Y:S02]  /*f810*/  IADD3 R169, P4, R169, UR58, RZ ;  /* 0x0000003aa9a97c10 */ /* 0x000fe4000ff9e0ff */
[----:B------:R-:W-:-:S03]  /*f820*/  IADD3.X R176, R176, UR57, RZ, P5, !PT ;  /* 0x00000039b0b07c10 */ /* 0x000fc6000affe4ff */
[----:B------:R0:W-:Y:S01]  /*f830*/  STL [R1+0x5a4], R169 ;  /* 0x0005a4a901007387 */ /* 0x0001e20000100800 */
[----:B------:R-:W-:-:S03]  /*f840*/  IADD3 R174, P5, R174, UR58, RZ ;  /* 0x0000003aaeae7c10 */ /* 0x000fc6000ffbe0ff */
[----:B0-----:R-:W5:Y:S04]  /*f850*/  LDL.LU R169, [R1+0x564] ;  /* 0x0005640001a97983 */ /* 0x001f680000300800 */
[----:B------:R-:W-:Y:S01]  /*f860*/  STL [R1+0x5d0], R178 ;  /* 0x0005d0b201007387 */ /* 0x000fe20000100800 */
[----:B--2---:R-:W-:-:S05]  /*f870*/  IADD3.X R171, R171, UR57, RZ, P6, !PT ;  /* 0x00000039abab7c10 */ /* 0x004fca000b7fe4ff */
[----:B------:R0:W-:Y:S04]  /*f880*/  STL [R1+0x5c0], R171 ;  /* 0x0005c0ab01007387 */ /* 0x0001e80000100800 */
[----:B------:R-:W-:Y:S01]  /*f890*/  STL [R1+0x5c8], R176 ;  /* 0x0005c8b001007387 */ /* 0x000fe20000100800 */
[----:B------:R-:W-:-:S03]  /*f8a0*/  IADD3 R156, P6, R156, UR58, RZ ;  /* 0x0000003a9c9c7c10 */ /* 0x000fc6000ffde0ff */
[----:B0-----:R-:W2:Y:S04]  /*f8b0*/  LDL.LU R171, [R1+0x588] ;  /* 0x0005880001ab7983 */ /* 0x001ea80000300800 */
[----:B------:R-:W-:Y:S01]  /*f8c0*/  STL [R1+0x59c], R174 ;  /* 0x00059cae01007387 */ /* 0x000fe20000100800 */
[----:B---3--:R-:W-:-:S05]  /*f8d0*/  IADD3.X R201, R201, UR57, RZ, P1, !PT ;  /* 0x00000039c9c97c10 */ /* 0x008fca0008ffe4ff */
[----:B------:R0:W-:Y:S04]  /*f8e0*/  STL [R1+0x5b8], R201 ;  /* 0x0005b8c901007387 */ /* 0x0001e80000100800 */
[----:B0-----:R-:W3:Y:S01]  /*f8f0*/  LDL.LU R201, [R1+0x55c] ;  /* 0x00055c0001c97983 */ /* 0x001ee20000300800 */
[----:B----4-:R-:W-:-:S03]  /*f900*/  IADD3 R203, P1, R203, UR58, RZ ;  /* 0x0000003acbcb7c10 */ /* 0x010fc6000ff3e0ff */
[----:B------:R-:W-:Y:S04]  /*f910*/  STL [R1+0x594], R156 ;  /* 0x0005949c01007387 */ /* 0x000fe80000100800 */
[----:B------:R0:W-:Y:S04]  /*f920*/  STL [R1+0x58c], R203 ;  /* 0x00058ccb01007387 */ /* 0x0001e80000100800 */
[----:B0-----:R-:W4:Y:S01]  /*f930*/  LDL.LU R203, [R1+0x580] ;  /* 0x0005800001cb7983 */ /* 0x001f220000300800 */
[----:B-----5:R-:W-:-:S03]  /*f940*/  IADD3.X R233, R233, UR57, RZ, P2, !PT ;  /* 0x00000039e9e97c10 */ /* 0x020fc600097fe4ff */
[----:B------:R-:W5:Y:S04]  /*f950*/  LDL.LU R231, [R1+0x554] ;  /* 0x0005540001e77983 */ /* 0x000f680000300800 */
[----:B------:R-:W5:Y:S04]  /*f960*/  LDL.LU R180, [R1+0x578] ;  /* 0x0005780001b47983 */ /* 0x000f680000300800 */
[----:B------:R-:W5:Y:S04]  /*f970*/  LDL.LU R176, [R1+0x54c] ;  /* 0x00054c0001b07983 */ /* 0x000f680000300800 */
[----:B------:R0:W-:Y:S04]  /*f980*/  STL [R1+0x5b0], R233 ;  /* 0x0005b0e901007387 */ /* 0x0001e80000100800 */
[----:B------:R-:W5:Y:S01]  /*f990*/  LDL.LU R156, [R1+0x570] ;  /* 0x00057000019c7983 */ /* 0x000f620000300800 */
[----:B------:R-:W-:-:S03]  /*f9a0*/  IADD3 R113, P2, R113, UR58, RZ ;  /* 0x0000003a71717c10 */ /* 0x000fc6000ff5e0ff */
[----:B0-----:R-:W5:Y:S04]  /*f9b0*/  LDL.LU R233, [R1+0x544] ;  /* 0x0005440001e97983 */ /* 0x001f680000300800 */
[----:B------:R0:W-:Y:S01]  /*f9c0*/  STL [R1+0x584], R113 ;  /* 0x0005847101007387 */ /* 0x0001e20000100800 */
[----:B------:R-:W-:-:S03]  /*f9d0*/  IADD3.X R235, R235, UR57, RZ, P3, !PT ;  /* 0x00000039ebeb7c10 */ /* 0x000fc60009ffe4ff */
[----:B0-----:R-:W5:Y:S04]  /*f9e0*/  LDL.LU R113, [R1+0x568] ;  /* 0x0005680001717983 */ /* 0x001f680000300800 */
[----:B------:R0:W-:Y:S04]  /*f9f0*/  STL [R1+0x5a8], R235 ;  /* 0x0005a8eb01007387 */ /* 0x0001e80000100800 */
[----:B0-----:R-:W5:Y:S01]  /*fa00*/  LDL.LU R235, [R1+0x53c] ;  /* 0x00053c0001eb7983 */ /* 0x001f620000300800 */
[----:B------:R-:W-:Y:S02]  /*fa10*/  IADD3 R112, P3, R112, UR58, RZ ;  /* 0x0000003a70707c10 */ /* 0x000fe4000ff7e0ff */
[----:B------:R-:W-:-:S03]  /*fa20*/  IADD3.X R154, R154, UR57, RZ, P4, !PT ;  /* 0x000000399a9a7c10 */ /* 0x000fc6000a7fe4ff */
[----:B------:R0:W-:Y:S01]  /*fa30*/  STL [R1+0x57c], R112 ;  /* 0x00057c7001007387 */ /* 0x0001e20000100800 */
[----:B------:R-:W-:-:S03]  /*fa40*/  IADD3 R129, P4, R129, UR58, RZ ;  /* 0x0000003a81817c10 */ /* 0x000fc6000ff9e0ff */
[----:B0-----:R-:W5:Y:S04]  /*fa50*/  LDL.LU R112, [R1+0x560] ;  /* 0x0005600001707983 */ /* 0x001f680000300800 */
[----:B------:R0:W-:Y:S01]  /*fa60*/  STL [R1+0x574], R129 ;  /* 0x0005748101007387 */ /* 0x0001e20000100800 */
[----:B------:R-:W-:-:S03]  /*fa70*/  IADD3.X R144, R144, UR57, RZ, P5, !PT ;  /* 0x0000003990907c10 */ /* 0x000fc6000affe4ff */
[----:B------:R-:W-:Y:S04]  /*fa80*/  STL [R1+0x5a0], R154 ;  /* 0x0005a09a01007387 */ /* 0x000fe80000100800 */
[----:B0-----:R-:W5:Y:S01]  /*fa90*/  LDL.LU R129, [R1+0x534] ;  /* 0x0005340001817983 */ /* 0x001f620000300800 */
[----:B------:R-:W-:-:S03]  /*faa0*/  IADD3 R128, P5, R128, UR58, RZ ;  /* 0x0000003a80807c10 */ /* 0x000fc6000ffbe0ff */
[----:B------:R0:W-:Y:S01]  /*fab0*/  STL [R1+0x598], R144 ;  /* 0x0005989001007387 */ /* 0x0001e20000100800 */
[----:B------:R-:W-:-:S03]  /*fac0*/  IADD3.X R145, R145, UR57, RZ, P6, !PT ;  /* 0x0000003991917c10 */ /* 0x000fc6000b7fe4ff */
[----:B0-----:R-:W5:Y:S04]  /*fad0*/  LDL.LU R144, [R1+0x558] ;  /* 0x0005580001907983 */ /* 0x001f680000300800 */
[----:B------:R-:W5:Y:S04]  /*fae0*/  LDL.LU R178, [R1+0x52c] ;  /* 0x00052c0001b27983 */ /* 0x000f680000300800 */
[----:B------:R0:W-:Y:S04]  /*faf0*/  STL [R1+0x590], R145 ;  /* 0x0005909101007387 */ /* 0x0001e80000100800 */
[----:B------:R-:W-:Y:S04]  /*fb00*/  STL [R1+0x56c], R128 ;  /* 0x00056c8001007387 */ /* 0x000fe80000100800 */
[----:B0-----:R-:W5:Y:S01]  /*fb10*/  LDL.LU R145, [R1+0x550] ;  /* 0x0005500001917983 */ /* 0x001f620000300800 */
[----:B------:R-:W-:-:S03]  /*fb20*/  IADD3 R169, P6, R169, UR58, RZ ;  /* 0x0000003aa9a97c10 */ /* 0x000fc6000ffde0ff */
[----:B------:R-:W5:Y:S04]  /*fb30*/  LDL.LU R174, [R1+0x524] ;  /* 0x0005240001ae7983 */ /* 0x000f680000300800 */
[----:B------:R-:W5:Y:S04]  /*fb40*/  LDL.LU R154, [R1+0x548] ;  /* 0x00054800019a7983 */ /* 0x000f680000300800 */
[----:B------:R0:W-:Y:S04]  /*fb50*/  STL [R1+0x564], R169 ;  /* 0x000564a901007387 */ /* 0x0001e80000100800 */
[----:B0-----:R-:W5:Y:S04]  /*fb60*/  LDL.LU R169, [R1+0x51c] ;  /* 0x00051c0001a97983 */ /* 0x001f680000300800 */
[----:B------:R-:W5:Y:S01]  /*fb70*/  LDL.LU R128, [R1+0x540] ;  /* 0x0005400001807983 */ /* 0x000f620000300800 */
[----:B--2---:R-:W-:-:S05]  /*fb80*/  IADD3.X R171, R171, UR57, RZ, P1, !PT ;  /* 0x00000039abab7c10 */ /* 0x004fca0008ffe4ff */
[----:B------:R0:W-:Y:S04]  /*fb90*/  STL [R1+0x588], R171 ;  /* 0x000588ab01007387 */ /* 0x0001e80000100800 */
[----:B0-----:R-:W2:Y:S01]  /*fba0*/  LDL.LU R171, [R1+0x514] ;  /* 0x0005140001ab7983 */ /* 0x001ea20000300800 */
[----:B---3--:R-:W-:-:S05]  /*fbb0*/  IADD3 R201, P1, R201, UR58, RZ ;  /* 0x0000003ac9c97c10 */ /* 0x008fca000ff3e0ff */
[----:B------:R0:W-:Y:S04]  /*fbc0*/  STL [R1+0x55c], R201 ;  /* 0x00055cc901007387 */ /* 0x0001e80000100800 */
[----:B0-----:R-:W3:Y:S01]  /*fbd0*/  LDL.LU R201, [R1+0x538] ;  /* 0x0005380001c97983 */ /* 0x001ee20000300800 */
[----:B----4-:R-:W-:Y:S02]  /*fbe0*/  IADD3.X R203, R203, UR57, RZ, P2, !PT ;  /* 0x00000039cbcb7c10 */ /* 0x010fe400097fe4ff */
[----:B-----5:R-:W-:-:S03]  /*fbf0*/  IADD3 R231, P2, R231, UR58, RZ ;  /* 0x0000003ae7e77c10 */ /* 0x020fc6000ff5e0ff */
[----:B------:R0:W-:Y:S01]  /*fc00*/  STL [R1+0x580], R203 ;  /* 0x000580cb01007387 */ /* 0x0001e20000100800 */
[----:B------:R-:W-:Y:S02]  /*fc10*/  IADD3.X R180, R180, UR57, RZ, P3, !PT ;  /* 0x00000039b4b47c10 */ /* 0x000fe40009ffe4ff */
[----:B------:R-:W-:Y:S01]  /*fc20*/  IADD3 R176, P3, R176, UR58, RZ ;  /* 0x0000003ab0b07c10 */ /* 0x000fe2000ff7e0ff */
[----:B0-----:R-:W4:Y:S01]  /*fc30*/  LDL.LU R203, [R1+0x50c] ;  /* 0x00050c0001cb7983 */ /* 0x001f220000300800 */
[----:B------:R-:W-:-:S03]  /*fc40*/  IADD3.X R156, R156, UR57, RZ, P4, !PT ;  /* 0x000000399c9c7c10 */ /* 0x000fc6000a7fe4ff */
[----:B------:R-:W-:Y:S01]  /*fc50*/  STL [R1+0x554], R231 ;  /* 0x000554e701007387 */ /* 0x000fe20000100800 */
[----:B------:R-:W-:-:S03]  /*fc60*/  IADD3 R233, P4, R233, UR58, RZ ;  /* 0x0000003ae9e97c10 */ /* 0x000fc6000ff9e0ff */
[----:B------:R-:W-:Y:S04]  /*fc70*/  STL [R1+0x578], R180 ;  /* 0x000578b401007387 */ /* 0x000fe80000100800 */
[----:B------:R0:W-:Y:S01]  /*fc80*/  STL [R1+0x54c], R176 ;  /* 0x00054cb001007387 */ /* 0x0001e20000100800 */
[----:B------:R-:W-:-:S03]  /*fc90*/  IADD3.X R113, R113, UR57, RZ, P5, !PT ;  /* 0x0000003971717c10 */ /* 0x000fc6000affe4ff */
[----:B0-----:R-:W5:Y:S04]  /*fca0*/  LDL.LU R176, [R1+0x530] ;  /* 0x0005300001b07983 */ /* 0x001f680000300800 */
[----:B------:R0:W-:Y:S04]  /*fcb0*/  STL [R1+0x544], R233 ;  /* 0x000544e901007387 */ /* 0x0001e80000100800 */
[----:B------:R-:W-:Y:S01]  /*fcc0*/  STL [R1+0x570], R156 ;  /* 0x0005709c01007387 */ /* 0x000fe20000100800 */
[----:B------:R-:W-:-:S03]  /*fcd0*/  IADD3 R235, P5, R235, UR58, RZ ;  /* 0x0000003aebeb7c10 */ /* 0x000fc6000ffbe0ff */
[----:B0-----:R-:W5:Y:S04]  /*fce0*/  LDL.LU R233, [R1+0x504] ;  /* 0x0005040001e97983 */ /* 0x001f680000300800 */
[----:B------:R0:W-:Y:S04]  /*fcf0*/  STL [R1+0x53c], R235 ;  /* 0x00053ceb01007387 */ /* 0x0001e80000100800 */
[----:B0-----:R-:W5:Y:S04]  /*fd00*/  LDL.LU R235, [R1+0x528] ;  /* 0x0005280001eb7983 */ /* 0x001f680000300800 */
[----:B------:R0:W-:Y:S04]  /*fd10*/  STL [R1+0x568], R113 ;  /* 0x0005687101007387 */ /* 0x0001e80000100800 */
[----:B------:R-:W5:Y:S04]  /*fd20*/  LDL.LU R156, [R1+0x4fc] ;  /* 0x0004fc00019c7983 */ /* 0x000f680000300800 */
[----:B0-----:R-:W5:Y:S01]  /*fd30*/  LDL.LU R113, [R1+0x520] ;  /* 0x0005200001717983 */ /* 0x001f620000300800 */
[----:B------:R-:W-:-:S05]  /*fd40*/  IADD3.X R112, R112, UR57, RZ, P6, !PT ;  /* 0x0000003970707c10 */ /* 0x000fca000b7fe4ff */
[----:B------:R0:W-:Y:S01]  /*fd50*/  STL [R1+0x560], R112 ;  /* 0x0005607001007387 */ /* 0x0001e20000100800 */
[----:B------:R-:W-:-:S03]  /*fd60*/  IADD3 R129, P6, R129, UR58, RZ ;  /* 0x0000003a81817c10 */ /* 0x000fc6000ffde0ff */
[----:B0-----:R-:W5:Y:S04]  /*fd70*/  LDL.LU R112, [R1+0x4f4] ;  /* 0x0004f40001707983 */ /* 0x001f680000300800 */
[----:B------:R0:W-:Y:S01]  /*fd80*/  STL [R1+0x534], R129 ;  /* 0x0005348101007387 */ /* 0x0001e20000100800 */
[----:B------:R-:W-:-:S03]  /*fd90*/  IADD3.X R144, R144, UR57, RZ, P1, !PT ;  /* 0x0000003990907c10 */ /* 0x000fc60008ffe4ff */
[----:B0-----:R-:W5:Y:S04]  /*fda0*/  LDL.LU R129, [R1+0x518] ;  /* 0x0005180001817983 */ /* 0x001f680000300800 */
[----:B------:R0:W-:Y:S04]  /*fdb0*/  STL [R1+0x558], R144 ;  /* 0x0005589001007387 */ /* 0x0001e80000100800 */
[----:B0-----:R-:W5:Y:S01]  /*fdc0*/  LDL.LU R144, [R1+0x4ec] ;  /* 0x0004ec0001907983 */ /* 0x001f620000300800 */
[----:B------:R-:W-:-:S05]  /*fdd0*/  IADD3.X R145, R145, UR57, RZ, P2, !PT ;  /* 0x0000003991917c10 */ /* 0x000fca00097fe4ff */
[----:B------:R0:W-:Y:S04]  /*fde0*/  STL [R1+0x550], R145 ;  /* 0x0005509101007387 */ /* 0x0001e80000100800 */
[----:B0-----:R-:W5:Y:S01]  /*fdf0*/  LDL.LU R145, [R1+0x510] ;  /* 0x0005100001917983 */ /* 0x001f620000300800 */
[----:B------:R-:W-:Y:S02]  /*fe00*/  IADD3 R178, P1, R178, UR58, RZ ;  /* 0x0000003ab2b27c10 */ /* 0x000fe4000ff3e0ff */
[----:B------:R-:W-:Y:S02]  /*fe10*/  IADD3.X R154, R154, UR57, RZ, P3, !PT ;  /* 0x000000399a9a7c10 */ /* 0x000fe40009ffe4ff */
[----:B------:R-:W-:Y:S02]  /*fe20*/  IADD3 R174, P2, R174, UR58, RZ ;  /* 0x0000003aaeae7c10 */ /* 0x000fe4000ff5e0ff */
[----:B------:R-:W-:Y:S01]  /*fe30*/  IADD3 R169, P3, R169, UR58, RZ ;  /* 0x0000003aa9a97c10 */ /* 0x000fe2000ff7e0ff */
[----:B------:R-:W-:Y:S01]  /*fe40*/  STL [R1+0x52c], R178 ;  /* 0x00052cb201007387 */ /* 0x000fe20000100800 */
[----:B------:R-:W-:-:S03]  /*fe50*/  IADD3.X R128, R128, UR57, RZ, P4, !PT ;  /* 0x0000003980807c10 */ /* 0x000fc6000a7fe4ff */
[----:B------:R0:W-:Y:S04]  /*fe60*/  STL [R1+0x51c], R169 ;  /* 0x00051ca901007387 */ /* 0x0001e80000100800 */
[----:B------:R-:W-:Y:S04]  /*fe70*/  STL [R1+0x524], R174 ;  /* 0x000524ae01007387 */ /* 0x000fe80000100800 */
[----:B0-----:R-:W5:Y:S04]  /*fe80*/  LDL.LU R169, [R1+0x4e4] ;  /* 0x0004e40001a97983 */ /* 0x001f680000300800 */
[----:B------:R-:W-:Y:S01]  /*fe90*/  STL [R1+0x548], R154 ;  /* 0x0005489a01007387 */ /* 0x000fe20000100800 */
[----:B--2---:R-:W-:-:S05]  /*fea0*/  IADD3 R171, P4, R171, UR58, RZ ;  /* 0x0000003aabab7c10 */ /* 0x004fca000ff9e0ff */
[----:B------:R0:W-:Y:S04]  /*feb0*/  STL [R1+0x514], R171 ;  /* 0x000514ab01007387 */ /* 0x0001e80000100800 */
[----:B0-----:R-:W2:Y:S04]  /*fec0*/  LDL.LU R171, [R1+0x508] ;  /* 0x0005080001ab7983 */ /* 0x001ea80000300800 */
[----:B------:R-:W-:Y:S01]  /*fed0*/  STL [R1+0x540], R128 ;  /* 0x0005408001007387 */ /* 0x000fe20000100800 */
[----:B---3--:R-:W-:-:S05]  /*fee0*/  IADD3.X R201, R201, UR57, RZ, P5, !PT ;  /* 0x00000039c9c97c10 */ /* 0x008fca000affe4ff */
[----:B------:R0:W-:Y:S04]  /*fef0*/  STL [R1+0x538], R201 ;  /* 0x000538c901007387 */ /* 0x0001e80000100800 */
[----:B0-----:R-:W3:Y:S01]  /*ff00*/  LDL.LU R201, [R1+0x4dc] ;  /* 0x0004dc0001c97983 */ /* 0x001ee20000300800 */
[----:B----4-:R-:W-:-:S03]  /*ff10*/  IADD3 R203, P5, R203, UR58, RZ ;  /* 0x0000003acbcb7c10 */ /* 0x010fc6000ffbe0ff */
[----:B------:R-:W4:Y:S04]  /*ff20*/  LDL.LU R178, [R1+0x500] ;  /* 0x0005000001b27983 */ /* 0x000f280000300800 */
[----:B------:R-:W4:Y:S04]  /*ff30*/  LDL.LU R174, [R1+0x4d4] ;  /* 0x0004d40001ae7983 */ /* 0x000f280000300800 */
[----:B------:R-:W4:Y:S04]  /*ff40*/  LDL.LU R154, [R1+0x4f8] ;  /* 0x0004f800019a7983 */ /* 0x000f280000300800 */
[----:B------:R0:W-:Y:S04]  /*ff50*/  STL [R1+0x50c], R203 ;  /* 0x00050ccb01007387 */ /* 0x0001e80000100800 */
[----:B------:R-:W4:Y:S04]  /*ff60*/  LDL.LU R128, [R1+0x4cc] ;  /* 0x0004cc0001807983 */ /* 0x000f280000300800 */
[----:B0-----:R-:W4:Y:S01]  /*ff70*/  LDL.LU R203, [R1+0x4f0] ;  /* 0x0004f00001cb7983 */ /* 0x001f220000300800 */
[----:B-----5:R-:W-:-:S02]  /*ff80*/  IADD3.X R176, R176, UR57, RZ, P6, !PT ;  /* 0x00000039b0b07c10 */ /* 0x020fc4000b7fe4ff */
[----:B------:R-:W-:-:S05]  /*ff90*/  IADD3 R233, P6, R233, UR58, RZ ;  /* 0x0000003ae9e97c10 */ /* 0x000fca000ffde0ff */
[----:B------:R0:W-:Y:S01]  /*ffa0*/  STL [R1+0x504], R233 ;  /* 0x000504e901007387 */ /* 0x0001e20000100800 */
[----:B------:R-:W-:-:S03]  /*ffb0*/  IADD3.X R235, R235, UR57, RZ, P1, !PT ;  /* 0x00000039ebeb7c10 */ /* 0x000fc60008ffe4ff */
[----:B0-----:R-:W5:Y:S04]  /*ffc0*/  LDL.LU R233, [R1+0x4c4] ;  /* 0x0004c40001e97983 */ /* 0x001f680000300800 */
[----:B------:R-:W-:Y:S01]  /*ffd0*/  STL [R1+0x530], R176 ;  /* 0x000530b001007387 */ /* 0x000fe20000100800 */
[----:B------:R-:W-:-:S03]  /*ffe0*/  IADD3 R156, P1, R156, UR58, RZ ;  /* 0x0000003a9c9c7c10 */ /* 0x000fc6000ff3e0ff */
[----:B------:R0:W-:Y:S01]  /*fff0*/  STL [R1+0x528], R235 ;  /* 0x000528eb01007387 */ /* 0x0001e20000100800 */
[----:B------:R-:W-:-:S03]  /*10000*/  IADD3.X R113, R113, UR57, RZ, P2, !PT ;  /* 0x0000003971717c10 */ /* 0x000fc600097fe4ff */
[----:B0-----:R-:W5:Y:S04]  /*10010*/  LDL.LU R235, [R1+0x4e8] ;  /* 0x0004e80001eb7983 */ /* 0x001f680000300800 */
[----:B------:R0:W-:Y:S04]  /*10020*/  STL [R1+0x520], R113 ;  /* 0x0005207101007387 */ /* 0x0001e80000100800 */
[----:B------:R-:W-:Y:S01]  /*10030*/  STL [R1+0x4fc], R156 ;  /* 0x0004fc9c01007387 */ /* 0x000fe20000100800 */
[----:B------:R-:W-:-:S03]  /*10040*/  IADD3 R112, P2, R112, UR58, RZ ;  /* 0x0000003a70707c10 */ /* 0x000fc6000ff5e0ff */
[----:B0-----:R-:W5:Y:S04]  /*10050*/  LDL.LU R113, [R1+0x4bc] ;  /* 0x0004bc0001717983 */ /* 0x001f680000300800 */
[----:B------:R0:W-:Y:S01]  /*10060*/  STL [R1+0x4f4], R112 ;  /* 0x0004f47001007387 */ /* 0x0001e20000100800 */
[----:B------:R-:W-:-:S03]  /*10070*/  IADD3.X R129, R129, UR57, RZ, P3, !PT ;  /* 0x0000003981817c10 */ /* 0x000fc60009ffe4ff */
[----:B0-----:R-:W5:Y:S04]  /*10080*/  LDL.LU R112, [R1+0x4e0] ;  /* 0x0004e00001707983 */ /* 0x001f680000300800 */
[----:B------:R-:W5:Y:S01]  /*10090*/  LDL.LU R176, [R1+0x4b4] ;  /* 0x0004b40001b07983 */ /* 0x000f620000300800 */
[----:B------:R-:W-:-:S05]  /*100a0*/  IADD3 R144, P3, R144, UR58, RZ ;  /* 0x0000003a90907c10 */ /* 0x000fca000ff7e0ff */
[----:B------:R0:W-:Y:S04]  /*100b0*/  STL [R1+0x4ec], R144 ;  /* 0x0004ec9001007387 */ /* 0x0001e80000100800 */
[----:B------:R1:W-:Y:S04]  /*100c0*/  STL [R1+0x518], R129 ;  /* 0x0005188101007387 */ /* 0x0003e80000100800 */
[----:B0-----:R-:W5:Y:S01]  /*100d0*/  LDL.LU R144, [R1+0x4d8] ;  /* 0x0004d80001907983 */ /* 0x001f620000300800 */
[----:B------:R-:W-:-:S03]  /*100e0*/  IADD3.X R145, R145, UR57, RZ, P4, !PT ;  /* 0x0000003991917c10 */ /* 0x000fc6000a7fe4ff */
[----:B------:R-:W5:Y:S04]  /*100f0*/  LDL.LU R156, [R1+0x4ac] ;  /* 0x0004ac00019c7983 */ /* 0x000f680000300800 */
[----:B-1----:R-:W5:Y:S04]  /*10100*/  LDL.LU R129, [R1+0x4d0] ;  /* 0x0004d00001817983 */ /* 0x002f680000300800 */
[----:B------:R0:W-:Y:S04]  /*10110*/  STL [R1+0x510], R145 ;  /* 0x0005109101007387 */ /* 0x0001e80000100800 */
[----:B0-----:R-:W5:Y:S01]  /*10120*/  LDL.LU R145, [R1+0x4a4] ;  /* 0x0004a40001917983 */ /* 0x001f620000300800 */
[----:B------:R-:W-:-:S05]  /*10130*/  IADD3 R169, P4, R169, UR58, RZ ;  /* 0x0000003aa9a97c10 */ /* 0x000fca000ff9e0ff */
[----:B------:R0:W-:Y:S04]  /*10140*/  STL [R1+0x4e4], R169 ;  /* 0x0004e4a901007387 */ /* 0x0001e80000100800 */
[----:B0-----:R-:W5:Y:S01]  /*10150*/  LDL.LU R169, [R1+0x4c8] ;  /* 0x0004c80001a97983 */ /* 0x001f620000300800 */
[----:B--2---:R-:W-:-:S05]  /*10160*/  IADD3.X R171, R171, UR57, RZ, P5, !PT ;  /* 0x00000039abab7c10 */ /* 0x004fca000affe4ff */
[----:B------:R0:W-:Y:S04]  /*10170*/  STL [R1+0x508], R171 ;  /* 0x000508ab01007387 */ /* 0x0001e80000100800 */
[----:B0-----:R-:W2:Y:S01]  /*10180*/  LDL.LU R171, [R1+0x49c] ;  /* 0x00049c0001ab7983 */ /* 0x001ea20000300800 */
[----:B---3--:R-:W-:Y:S02]  /*10190*/  IADD3 R201, P5, R201, UR58, RZ ;  /* 0x0000003ac9c97c10 */ /* 0x008fe4000ffbe0ff */
[----:B----4-:R-:W-:-:S03]  /*101a0*/  IADD3.X R178, R178, UR57, RZ, P6, !PT ;  /* 0x00000039b2b27c10 */ /* 0x010fc6000b7fe4ff */
[----:B------:R0:W-:Y:S01]  /*101b0*/  STL [R1+0x4dc], R201 ;  /* 0x0004dcc901007387 */ /* 0x0001e20000100800 */
[----:B------:R-:W-:Y:S02]  /*101c0*/  IADD3 R174, P6, R174, UR58, RZ ;  /* 0x0000003aaeae7c10 */ /* 0x000fe4000ffde0ff */
[----:B------:R-:W-:Y:S01]  /*101d0*/  IADD3.X R154, R154, UR57, RZ, P1, !PT ;  /* 0x000000399a9a7c10 */ /* 0x000fe20008ffe4ff */
[----:B0-----:R-:W3:Y:S04]  /*101e0*/  LDL.LU R201, [R1+0x4c0] ;  /* 0x0004c00001c97983 */ /* 0x001ee80000300800 */
[----:B------:R-:W-:Y:S01]  /*101f0*/  STL [R1+0x500], R178 ;  /* 0x000500b201007387 */ /* 0x000fe20000100800 */
[----:B------:R-:W-:-:S03]  /*10200*/  IADD3 R128, P1, R128, UR58, RZ ;  /* 0x0000003a80807c10 */ /* 0x000fc6000ff3e0ff */
[----:B------:R0:W-:Y:S01]  /*10210*/  STL [R1+0x4d4], R174 ;  /* 0x0004d4ae01007387 */ /* 0x0001e20000100800 */
[----:B------:R-:W-:-:S03]  /*10220*/  IADD3.X R203, R203, UR57, RZ, P2, !PT ;  /* 0x00000039cbcb7c10 */ /* 0x000fc600097fe4ff */
[----:B------:R-:W4:Y:S04]  /*10230*/  LDL.LU R231, [R1+0x494] ;  /* 0x0004940001e77983 */ /* 0x000f280000300800 */
[----:B------:R-:W-:Y:S04]  /*10240*/  STL [R1+0x4f8], R154 ;  /* 0x0004f89a01007387 */ /* 0x000fe80000100800 */
[----:B0-----:R-:W4:Y:S04]  /*10250*/  LDL.LU R174, [R1+0x4b8] ;  /* 0x0004b80001ae7983 */ /* 0x001f280000300800 */
[----:B------:R-:W-:Y:S04]  /*10260*/  STL [R1+0x4cc], R128 ;  /* 0x0004cc8001007387 */ /* 0x000fe80000100800 */
[----:B------:R0:W-:Y:S04]  /*10270*/  STL [R1+0x4f0], R203 ;  /* 0x0004f0cb01007387 */ /* 0x0001e80000100800 */
[----:B0-----:R-:W4:Y:S01]  /*10280*/  LDL.LU R203, [R1+0x48c] ;  /* 0x00048c0001cb7983 */ /* 0x001f220000300800 */
[----:B-----5:R-:W-:-:S05]  /*10290*/  IADD3 R233, P2, R233, UR58, RZ ;  /* 0x0000003ae9e97c10 */ /* 0x020fca000ff5e0ff */
        /* <DEDUP_REMOVED lines=10> */
[----:B0-----:R-:W5:Y:S01]  /*10340*/  LDL.LU R113, [R1+0x4a0] ;  /* 0x0004a00001717983 */ /* 0x001f620000300800 */
[----:B------:R-:W-:-:S03]  /*10350*/  IADD3 R176, P4, R176, UR58, RZ ;  /* 0x0000003ab0b07c10 */ /* 0x000fc6000ff9e0ff */
[----:B------:R0:W-:Y:S04]  /*10360*/  STL [R1+0x4e0], R112 ;  /* 0x0004e07001007387 */ /* 0x0001e80000100800 */
[----:B0-----:R-:W5:Y:S01]  /*10370*/  LDL.LU R112, [R1+0x474] ;  /* 0x0004740001707983 */ /* 0x001f620000300800 */
[----:B------:R-:W-:Y:S02]  /*10380*/  IADD3.X R144, R144, UR57, RZ, P5, !PT ;  /* 0x0000003990907c10 */ /* 0x000fe4000affe4ff */
[----:B------:R-:W-:-:S03]  /*10390*/  IADD3 R156, P5, R156, UR58, RZ ;  /* 0x0000003a9c9c7c10 */ /* 0x000fc6000ffbe0ff */
[----:B------:R0:W-:Y:S01]  /*103a0*/  STL [R1+0x4d8], R144 ;  /* 0x0004d89001007387 */ /* 0x0001e20000100800 */
[----:B------:R-:W-:-:S03]  /*103b0*/  IADD3.X R129, R129, UR57, RZ, P6, !PT ;  /* 0x0000003981817c10 */ /* 0x000fc6000b7fe4ff */
[----:B0-----:R-:W5:Y:S04]  /*103c0*/  LDL.LU R144, [R1+0x498] ;  /* 0x0004980001907983 */ /* 0x001f680000300800 */
[----:B------:R-:W-:Y:S01]  /*103d0*/  STL [R1+0x4b4], R176 ;  /* 0x0004b4b001007387 */ /* 0x000fe20000100800 */
[----:B------:R-:W-:-:S03]  /*103e0*/  IADD3 R145, P6, R145, UR58, RZ ;  /* 0x0000003a91917c10 */ /* 0x000fc6000ffde0ff */
[----:B------:R-:W5:Y:S04]  /*103f0*/  LDL.LU R180, [R1+0x46c] ;  /* 0x00046c0001b47983 */ /* 0x000f680000300800 */
[----:B------:R-:W-:Y:S04]  /*10400*/  STL [R1+0x4ac], R156 ;  /* 0x0004ac9c01007387 */ /* 0x000fe80000100800 */
[----:B------:R0:W-:Y:S04]  /*10410*/  STL [R1+0x4a4], R145 ;  /* 0x0004a49101007387 */ /* 0x0001e80000100800 */
[----:B------:R-:W-:Y:S04]  /*10420*/  STL [R1+0x4d0], R129 ;  /* 0x0004d08101007387 */ /* 0x000fe80000100800 */
[----:B0-----:R-:W5:Y:S01]  /*10430*/  LDL.LU R145, [R1+0x490] ;  /* 0x0004900001917983 */ /* 0x001f620000300800 */
[----:B------:R-:W-:-:S05]  /*10440*/  IADD3.X R169, R169, UR57, RZ, P1, !PT ;  /* 0x00000039a9a97c10 */ /* 0x000fca0008ffe4ff */
[----:B------:R0:W-:Y:S04]  /*10450*/  STL [R1+0x4c8], R169 ;  /* 0x0004c8a901007387 */ /* 0x0001e80000100800 */
[----:B0-----:R-:W5:Y:S01]  /*10460*/  LDL.LU R169, [R1+0x464] ;  /* 0x0004640001a97983 */ /* 0x001f620000300800 */
[----:B--2---:R-:W-:-:S05]  /*10470*/  IADD3 R171, P1, R171, UR58, RZ ;  /* 0x0000003aabab7c10 */ /* 0x004fca000ff3e0ff */
[----:B------:R0:W-:Y:S04]  /*10480*/  STL [R1+0x49c], R171 ;  /* 0x00049cab01007387 */ /* 0x0001e80000100800 */
[----:B0-----:R-:W2:Y:S04]  /*10490*/  LDL.LU R171, [R1+0x488] ;  /* 0x0004880001ab7983 */ /* 0x001ea80000300800 */
[----:B------:R-:W2:Y:S04]  /*104a0*/  LDL.LU R178, [R1+0x45c] ;  /* 0x00045c0001b27983 */ /* 0x000ea80000300800 */
[----:B------:R-:W2:Y:S04]  /*104b0*/  LDL.LU R176, [R1+0x480] ;  /* 0x0004800001b07983 */ /* 0x000ea80000300800 */
[----:B------:R-:W2:Y:S01]  /*104c0*/  LDL.LU R156, [R1+0x454] ;  /* 0x00045400019c7983 */ /* 0x000ea20000300800 */
[----:B---3--:R-:W-:-:S05]  /*104d0*/  IADD3.X R201, R201, UR57, RZ, P2, !PT ;  /* 0x00000039c9c97c10 */ /* 0x008fca00097fe4ff */
[----:B------:R0:W-:Y:S04]  /*104e0*/  STL [R1+0x4c0], R201 ;  /* 0x0004c0c901007387 */ /* 0x0001e80000100800 */
[----:B------:R-:W3:Y:S01]  /*104f0*/  LDL.LU R129, [R1+0x478] ;  /* 0x0004780001817983 */ /* 0x000ee20000300800 */
[----:B----4-:R-:W-:-:S03]  /*10500*/  IADD3 R231, P2, R231, UR58, RZ ;  /* 0x0000003ae7e77c10 */ /* 0x010fc6000ff5e0ff */
[----:B0-----:R-:W4:Y:S01]  /*10510*/  LDL.LU R201, [R1+0x44c] ;  /* 0x00044c0001c97983 */ /* 0x001f220000300800 */
[----:B------:R-:W-:Y:S02]  /*10520*/  IADD3.X R174, R174, UR57, RZ, P3, !PT ;  /* 0x00000039aeae7c10 */ /* 0x000fe40009ffe4ff */
[----:B------:R-:W-:-:S05]  /*10530*/  IADD3 R203, P3, R203, UR58, RZ ;  /* 0x0000003acbcb7c10 */ /* 0x000fca000ff7e0ff */
[----:B------:R0:W-:Y:S04]  /*10540*/  STL [R1+0x48c], R203 ;  /* 0x00048ccb01007387 */ /* 0x0001e80000100800 */
[----:B------:R-:W-:Y:S04]  /*10550*/  STL [R1+0x494], R231 ;  /* 0x000494e701007387 */ /* 0x000fe80000100800 */
[----:B0-----:R-:W4:Y:S01]  /*10560*/  LDL.LU R203, [R1+0x470] ;  /* 0x0004700001cb7983 */ /* 0x001f220000300800 */
[----:B-----5:R-:W-:-:S03]  /*10570*/  IADD3.X R233, R233, UR57, RZ, P4, !PT ;  /* 0x00000039e9e97c10 */ /* 0x020fc6000a7fe4ff */
[----:B------:R-:W-:Y:S01]  /*10580*/  STL [R1+0x4b8], R174 ;  /* 0x0004b8ae01007387 */ /* 0x000fe20000100800 */
[----:B------:R-:W-:-:S03]  /*10590*/  IADD3 R154, P4, R154, UR58, RZ ;  /* 0x0000003a9a9a7c10 */ /* 0x000fc6000ff9e0ff */
[----:B------:R0:W-:Y:S01]  /*105a0*/  STL [R1+0x4b0], R233 ;  /* 0x0004b0e901007387 */ /* 0x0001e20000100800 */
[----:B------:R-:W-:-:S03]  /*105b0*/  IADD3.X R128, R128, UR57, RZ, P5, !PT ;  /* 0x0000003980807c10 */ /* 0x000fc6000affe4ff */
[----:B0-----:R-:W5:Y:S04]  /*105c0*/  LDL.LU R233, [R1+0x444] ;  /* 0x0004440001e97983 */ /* 0x001f680000300800 */
[----:B------:R-:W5:Y:S01]  /*105d0*/  LDL.LU R174, [R1+0x468] ;  /* 0x0004680001ae7983 */ /* 0x000f620000300800 */
[----:B------:R-:W-:-:S03]  /*105e0*/  IADD3 R235, P5, R235, UR58, RZ ;  /* 0x0000003aebeb7c10 */ /* 0x000fc6000ffbe0ff */
[----:B------:R-:W-:Y:S04]  /*105f0*/  STL [R1+0x484], R154 ;  /* 0x0004849a01007387 */ /* 0x000fe80000100800 */
[----:B------:R0:W-:Y:S04]  /*10600*/  STL [R1+0x47c], R235 ;  /* 0x00047ceb01007387 */ /* 0x0001e80000100800 */
[----:B------:R-:W-:Y:S01]  /*10610*/  STL [R1+0x4a8], R128 ;  /* 0x0004a88001007387 */ /* 0x000fe20000100800 */
[----:B------:R-:W-:-:S03]  /*10620*/  IADD3.X R113, R113, UR57, RZ, P6, !PT ;  /* 0x0000003971717c10 */ /* 0x000fc6000b7fe4ff */
[----:B0-----:R-:W5:Y:S04]  /*10630*/  LDL.LU R235, [R1+0x43c] ;  /* 0x00043c0001eb7983 */ /* 0x001f680000300800 */
[----:B------:R-:W5:Y:S04]  /*10640*/  LDL.LU R154, [R1+0x460] ;  /* 0x00046000019a7983 */ /* 0x000f680000300800 */
[----:B------:R0:W-:Y:S01]  /*10650*/  STL [R1+0x4a0], R113 ;  /* 0x0004a07101007387 */ /* 0x0001e20000100800 */
[----:B------:R-:W-:-:S03]  /*10660*/  IADD3 R112, P6, R112, UR58, RZ ;  /* 0x0000003a70707c10 */ /* 0x000fc6000ffde0ff */
[----:B0-----:R-:W5:Y:S04]  /*10670*/  LDL.LU R113, [R1+0x434] ;  /* 0x0004340001717983 */ /* 0x001f680000300800 */
[----:B------:R0:W-:Y:S04]  /*10680*/  STL [R1+0x474], R112 ;  /* 0x0004747001007387 */ /* 0x0001e80000100800 */
[----:B------:R-:W5:Y:S04]  /*10690*/  LDL.LU R128, [R1+0x458] ;  /* 0x0004580001807983 */ /* 0x000f680000300800 */
[----:B0-----:R-:W5:Y:S01]  /*106a0*/  LDL.LU R112, [R1+0x42c] ;  /* 0x00042c0001707983 */ /* 0x001f620000300800 */
[----:B------:R-:W-:-:S05]  /*106b0*/  IADD3.X R144, R144, UR57, RZ, P1, !PT ;  /* 0x0000003990907c10 */ /* 0x000fca0008ffe4ff */
[----:B------:R0:W-:Y:S04]  /*106c0*/  STL [R1+0x498], R144 ;  /* 0x0004989001007387 */ /* 0x0001e80000100800 */
[----:B0-----:R-:W5:Y:S01]  /*106d0*/  LDL.LU R144, [R1+0x450] ;  /* 0x0004500001907983 */ /* 0x001f620000300800 */
[----:B------:R-:W-:-:S05]  /*106e0*/  IADD3.X R145, R145, UR57, RZ, P2, !PT ;  /* 0x0000003991917c10 */ /* 0x000fca00097fe4ff */
[----:B------:R0:W-:Y:S04]  /*106f0*/  STL [R1+0x490], R145 ;  /* 0x0004909101007387 */ /* 0x0001e80000100800 */
[----:B0-----:R-:W5:Y:S01]  /*10700*/  LDL.LU R145, [R1+0x424] ;  /* 0x0004240001917983 */ /* 0x001f620000300800 */
[----:B------:R-:W-:Y:S02]  /*10710*/  IADD3 R180, P1, R180, UR58, RZ ;  /* 0x0000003ab4b47c10 */ /* 0x000fe4000ff3e0ff */
[----:B------:R-:W-:-:S03]  /*10720*/  IADD3 R169, P2, R169, UR58, RZ ;  /* 0x0000003aa9a97c10 */ /* 0x000fc6000ff5e0ff */
[----:B------:R-:W-:Y:S04]  /*10730*/  STL [R1+0x46c], R180 ;  /* 0x00046cb401007387 */ /* 0x000fe80000100800 */
[----:B------:R0:W-:Y:S04]  /*10740*/  STL [R1+0x464], R169 ;  /* 0x000464a901007387 */ /* 0x0001e80000100800 */
[----:B0-----:R-:W5:Y:S01]  /*10750*/  LDL.LU R169, [R1+0x448] ;  /* 0x0004480001a97983 */ /* 0x001f620000300800 */
[----:B--2---:R-:W-:Y:S02]  /*10760*/  IADD3.X R171, R171, UR57, RZ, P3, !PT ;  /* 0x00000039abab7c10 */ /* 0x004fe40009ffe4ff */
[----:B------:R-:W-:-:S03]  /*10770*/  IADD3 R178, P3, R178, UR58, RZ ;  /* 0x0000003ab2b27c10 */ /* 0x000fc6000ff7e0ff */
[----:B------:R0:W-:Y:S01]  /*10780*/  STL [R1+0x488], R171 ;  /* 0x000488ab01007387 */ /* 0x0001e20000100800 */
[----:B------:R-:W-:Y:S02]  /*10790*/  IADD3.X R176, R176, UR57, RZ, P4, !PT ;  /* 0x00000039b0b07c10 */ /* 0x000fe4000a7fe4ff */
[----:B------:R-:W-:Y:S01]  /*107a0*/  IADD3 R156, P4, R156, UR58, RZ ;  /* 0x0000003a9c9c7c10 */ /* 0x000fe2000ff9e0ff */
[----:B0-----:R-:W2:Y:S04]  /*107b0*/  LDL.LU R171, [R1+0x41c] ;  /* 0x00041c0001ab7983 */ /* 0x001ea80000300800 */
[----:B------:R0:W-:Y:S04]  /*107c0*/  STL [R1+0x45c], R178 ;  /* 0x00045cb201007387 */ /* 0x0001e80000100800 */
[----:B------:R1:W-:Y:S04]  /*107d0*/  STL [R1+0x480], R176 ;  /* 0x000480b001007387 */ /* 0x0003e80000100800 */
[----:B0-----:R-:W2:Y:S01]  /*107e0*/  LDL.LU R178, [R1+0x440] ;  /* 0x0004400001b27983 */ /* 0x001ea20000300800 */
[----:B---3--:R-:W-:-:S03]  /*107f0*/  IADD3.X R129, R129, UR57, RZ, P5, !PT ;  /* 0x0000003981817c10 */ /* 0x008fc6000affe4ff */
[----:B------:R-:W-:Y:S01]  /*10800*/  STL [R1+0x454], R156 ;  /* 0x0004549c01007387 */ /* 0x000fe20000100800 */
[----:B----4-:R-:W-:-:S03]  /*10810*/  IADD3 R201, P5, R201, UR58, RZ ;  /* 0x0000003ac9c97c10 */ /* 0x010fc6000ffbe0ff */
[----:B-1----:R-:W3:Y:S04]  /*10820*/  LDL.LU R176, [R1+0x414] ;  /* 0x0004140001b07983 */ /* 0x002ee80000300800 */
[----:B------:R-:W-:Y:S04]  /*10830*/  STL [R1+0x478], R129 ;  /* 0x0004788101007387 */ /* 0x000fe80000100800 */
[----:B------:R0:W-:Y:S04]  /*10840*/  STL [R1+0x44c], R201 ;  /* 0x00044cc901007387 */ /* 0x0001e80000100800 */
[----:B0-----:R-:W4:Y:S01]  /*10850*/  LDL.LU R201, [R1+0x438] ;  /* 0x0004380001c97983 */ /* 0x001f220000300800 */
[----:B------:R-:W-:-:S05]  /*10860*/  IADD3.X R203, R203, UR57, RZ, P6, !PT ;  /* 0x00000039cbcb7c10 */ /* 0x000fca000b7fe4ff */
[----:B------:R0:W-:Y:S04]  /*10870*/  STL [R1+0x470], R203 ;  /* 0x000470cb01007387 */ /* 0x0001e80000100800 */
[----:B0-----:R-:W4:Y:S04]  /*10880*/  LDL.LU R203, [R1+0x40c] ;  /* 0x00040c0001cb7983 */ /* 0x001f280000300800 */
[----:B------:R-:W4:Y:S01]  /*10890*/  LDL.LU R156, [R1+0x430] ;  /* 0x00043000019c7983 */ /* 0x000f220000300800 */
[----:B-----5:R-:W-:-:S03]  /*108a0*/  IADD3 R233, P6, R233, UR58, RZ ;  /* 0x0000003ae9e97c10 */ /* 0x020fc6000ffde0ff */
[----:B------:R-:W5:Y:S01]  /*108b0*/  LDL.LU R129, [R1+0x404] ;  /* 0x0004040001817983 */ /* 0x000f620000300800 */
        /* <DEDUP_REMOVED lines=8> */
[----:B------:R-:W-:Y:S04]  /*10940*/  STL [R1+0x468], R174 ;  /* 0x000468ae01007387 */ /* 0x000fe80000100800 */
[----:B------:R0:W-:Y:S01]  /*10950*/  STL [R1+0x434], R113 ;  /* 0x0004347101007387 */ /* 0x0001e20000100800 */
[----:B------:R-:W-:Y:S02]  /*10960*/  IADD3.X R128, R128, UR57, RZ, P3, !PT ;  /* 0x0000003980807c10 */ /* 0x000fe40009ffe4ff */
[----:B------:R-:W-:Y:S01]  /*10970*/  IADD3 R112, P3, R112, UR58, RZ ;  /* 0x0000003a70707c10 */ /* 0x000fe2000ff7e0ff */
[----:B0-----:R-:W5:Y:S04]  /*10980*/  LDL.LU R113, [R1+0x420] ;  /* 0x0004200001717983 */ /* 0x001f680000300800 */
[----:B------:R-:W-:Y:S04]  /*10990*/  STL [R1+0x460], R154 ;  /* 0x0004609a01007387 */ /* 0x000fe80000100800 */
[----:B------:R-:W5:Y:S04]  /*109a0*/  LDL.LU R174, [R1+0x3f4] ;  /* 0x0003f40001ae7983 */ /* 0x000f680000300800 */
[----:B------:R-:W-:Y:S01]  /*109b0*/  STL [R1+0x458], R128 ;  /* 0x0004588001007387 */ /* 0x000fe20000100800 */
[----:B------:R-:W-:-:S05]  /*109c0*/  IADD3.X R144, R144, UR57, RZ, P4, !PT ;  /* 0x0000003990907c10 */ /* 0x000fca000a7fe4ff */
[----:B------:R0:W-:Y:S04]  /*109d0*/  STL [R1+0x450], R144 ;  /* 0x0004509001007387 */ /* 0x0001e80000100800 */
[----:B------:R-:W-:Y:S04]  /*109e0*/  STL [R1+0x42c], R112 ;  /* 0x00042c7001007387 */ /* 0x000fe80000100800 */
[----:B0-----:R-:W5:Y:S01]  /*109f0*/  LDL.LU R144, [R1+0x418] ;  /* 0x0004180001907983 */ /* 0x001f620000300800 */
[----:B------:R-:W-:-:S05]  /*10a00*/  IADD3 R145, P4, R145, UR58, RZ ;  /* 0x0000003a91917c10 */ /* 0x000fca000ff9e0ff */
[----:B------:R0:W-:Y:S04]  /*10a10*/  STL [R1+0x424], R145 ;  /* 0x0004249101007387 */ /* 0x0001e80000100800 */
[----:B0-----:R-:W5:Y:S04]  /*10a20*/  LDL.LU R145, [R1+0x3ec] ;  /* 0x0003ec0001917983 */ /* 0x001f680000300800 */
[----:B------:R-:W5:Y:S01]  /*10a30*/  LDL.LU R112, [R1+0x410] ;  /* 0x0004100001707983 */ /* 0x000f620000300800 */
[----:B------:R-:W-:-:S05]  /*10a40*/  IADD3.X R169, R169, UR57, RZ, P5, !PT ;  /* 0x00000039a9a97c10 */ /* 0x000fca000affe4ff */
[----:B------:R0:W-:Y:S04]  /*10a50*/  STL [R1+0x448], R169 ;  /* 0x000448a901007387 */ /* 0x0001e80000100800 */
[----:B0-----:R-:W5:Y:S04]  /*10a60*/  LDL.LU R169, [R1+0x3e4] ;  /* 0x0003e40001a97983 */ /* 0x001f680000300800 */
[----:B------:R-:W5:Y:S04]  /*10a70*/  LDL.LU R154, [R1+0x408] ;  /* 0x00040800019a7983 */ /* 0x000f680000300800 */
[----:B------:R-:W5:Y:S01]  /*10a80*/  LDL.LU R128, [R1+0x3dc] ;  /* 0x0003dc0001807983 */ /* 0x000f620000300800 */
[----:B--2---:R-:W-:-:S05]  /*10a90*/  IADD3 R171, P5, R171, UR58, RZ ;  /* 0x0000003aabab7c10 */ /* 0x004fca000ffbe0ff */
[----:B------:R0:W-:Y:S01]  /*10aa0*/  STL [R1+0x41c], R171 ;  /* 0x00041cab01007387 */ /* 0x0001e20000100800 */
[----:B------:R-:W-:-:S03]  /*10ab0*/  IADD3.X R178, R178, UR57, RZ, P6, !PT ;  /* 0x00000039b2b27c10 */ /* 0x000fc6000b7fe4ff */
[----:B0-----:R-:W2:Y:S01]  /*10ac0*/  LDL.LU R171, [R1+0x400] ;  /* 0x0004000001ab7983 */ /* 0x001ea20000300800 */
[----:B---3--:R-:W-:Y:S02]  /*10ad0*/  IADD3 R176, P6, R176, UR58, RZ ;  /* 0x0000003ab0b07c10 */ /* 0x008fe4000ffde0ff */
[----:B----4-:R-:W-:-:S05]  /*10ae0*/  IADD3.X R201, R201, UR57, RZ, P1, !PT ;  /* 0x00000039c9c97c10 */ /* 0x010fca0008ffe4ff */
[----:B------:R0:W-:Y:S04]  /*10af0*/  STL [R1+0x438], R201 ;  /* 0x000438c901007387 */ /* 0x0001e80000100800 */
[----:B------:R-:W-:Y:S04]  /*10b00*/  STL [R1+0x440], R178 ;  /* 0x000440b201007387 */ /* 0x000fe80000100800 */
[----:B0-----:R-:W3:Y:S04]  /*10b10*/  LDL.LU R201, [R1+0x3d4] ;  /* 0x0003d40001c97983 */ /* 0x001ee80000300800 */
[----:B------:R-:W-:Y:S01]  /*10b20*/  STL [R1+0x414], R176 ;  /* 0x000414b001007387 */ /* 0x000fe20000100800 */
[----:B------:R-:W-:-:S02]  /*10b30*/  IADD3 R203, P1, R203, UR58, RZ ;  /* 0x0000003acbcb7c10 */ /* 0x000fc4000ff3e0ff */
[----:B------:R-:W-:-:S03]  /*10b40*/  IADD3.X R156, R156, UR57, RZ, P2, !PT ;  /* 0x000000399c9c7c10 */ /* 0x000fc600097fe4ff */
[----:B------:R0:W-:Y:S01]  /*10b50*/  STL [R1+0x40c], R203 ;  /* 0x00040ccb01007387 */ /* 0x0001e20000100800 */
[----:B-----5:R-:W-:-:S03]  /*10b60*/  IADD3 R129, P2, R129, UR58, RZ ;  /* 0x0000003a81817c10 */ /* 0x020fc6000ff5e0ff */
[----:B0-----:R-:W4:Y:S04]  /*10b70*/  LDL.LU R203, [R1+0x3f8] ;  /* 0x0003f80001cb7983 */ /* 0x001f280000300800 */
[----:B------:R-:W5:Y:S01]  /*10b80*/  LDL.LU R231, [R1+0x3cc] ;  /* 0x0003cc0001e77983 */ /* 0x000f620000300800 */
[----:B------:R-:W-:-:S03]  /*10b90*/  IADD3.X R233, R233, UR57, RZ, P3, !PT ;  /* 0x00000039e9e97c10 */ /* 0x000fc60009ffe4ff */
[----:B------:R-:W-:Y:S04]  /*10ba0*/  STL [R1+0x430], R156 ;  /* 0x0004309c01007387 */ /* 0x000fe80000100800 */
[----:B------:R0:W-:Y:S04]  /*10bb0*/  STL [R1+0x428], R233 ;  /* 0x000428e901007387 */ /* 0x0001e80000100800 */
[----:B------:R-:W-:Y:S04]  /*10bc0*/  STL [R1+0x404], R129 ;  /* 0x0004048101007387 */ /* 0x000fe80000100800 */
[----:B0-----:R-:W5:Y:S04]  /*10bd0*/  LDL.LU R233, [R1+0x3f0] ;  /* 0x0003f00001e97983 */ /* 0x001f680000300800 */
[----:B------:R-:W5:Y:S01]  /*10be0*/  LDL.LU R180, [R1+0x3c4] ;  /* 0x0003c40001b47983 */ /* 0x000f620000300800 */
[----:B------:R-:W-:-:S03]  /*10bf0*/  IADD3 R235, P3, R235, UR58, RZ ;  /* 0x0000003aebeb7c10 */ /* 0x000fc6000ff7e0ff */
        /* <DEDUP_REMOVED lines=9> */
[----:B------:R-:W-:-:S05]  /*10c90*/  IADD3.X R144, R144, UR57, RZ, P5, !PT ;  /* 0x0000003990907c10 */ /* 0x000fca000affe4ff */
[----:B------:R0:W-:Y:S04]  /*10ca0*/  STL [R1+0x418], R144 ;  /* 0x0004189001007387 */ /* 0x0001e80000100800 */
[----:B0-----:R-:W5:Y:S04]  /*10cb0*/  LDL.LU R144, [R1+0x3ac] ;  /* 0x0003ac0001907983 */ /* 0x001f680000300800 */
[----:B------:R-:W-:Y:S01]  /*10cc0*/  STL [R1+0x3f4], R174 ;  /* 0x0003f4ae01007387 */ /* 0x000fe20000100800 */
[----:B------:R-:W-:-:S05]  /*10cd0*/  IADD3 R145, P5, R145, UR58, RZ ;  /* 0x0000003a91917c10 */ /* 0x000fca000ffbe0ff */
[----:B------:R0:W-:Y:S04]  /*10ce0*/  STL [R1+0x3ec], R145 ;  /* 0x0003ec9101007387 */ /* 0x0001e80000100800 */
[----:B0-----:R-:W5:Y:S01]  /*10cf0*/  LDL.LU R145, [R1+0x3d0] ;  /* 0x0003d00001917983 */ /* 0x001f620000300800 */
[----:B------:R-:W-:Y:S02]  /*10d00*/  IADD3.X R112, R112, UR57, RZ, P6, !PT ;  /* 0x0000003970707c10 */ /* 0x000fe4000b7fe4ff */
[----:B------:R-:W-:-:S03]  /*10d10*/  IADD3 R169, P6, R169, UR58, RZ ;  /* 0x0000003aa9a97c10 */ /* 0x000fc6000ffde0ff */
[----:B------:R0:W-:Y:S01]  /*10d20*/  STL [R1+0x410], R112 ;  /* 0x0004107001007387 */ /* 0x0001e20000100800 */
[----:B------:R-:W-:Y:S02]  /*10d30*/  IADD3.X R154, R154, UR57, RZ, P1, !PT ;  /* 0x000000399a9a7c10 */ /* 0x000fe40008ffe4ff */
[----:B------:R-:W-:Y:S01]  /*10d40*/  IADD3 R128, P1, R128, UR58, RZ ;  /* 0x0000003a80807c10 */ /* 0x000fe2000ff3e0ff */
[----:B0-----:R-:W5:Y:S04]  /*10d50*/  LDL.LU R112, [R1+0x3a4] ;  /* 0x0003a40001707983 */ /* 0x001f680000300800 */
[----:B------:R0:W-:Y:S04]  /*10d60*/  STL [R1+0x3e4], R169 ;  /* 0x0003e4a901007387 */ /* 0x0001e80000100800 */
[----:B0-----:R-:W5:Y:S04]  /*10d70*/  LDL.LU R169, [R1+0x3c8] ;  /* 0x0003c80001a97983 */ /* 0x001f680000300800 */
[----:B------:R-:W5:Y:S04]  /*10d80*/  LDL.LU R176, [R1+0x39c] ;  /* 0x00039c0001b07983 */ /* 0x000f680000300800 */
[----:B------:R-:W-:Y:S04]  /*10d90*/  STL [R1+0x408], R154 ;  /* 0x0004089a01007387 */ /* 0x000fe80000100800 */
[----:B------:R-:W5:Y:S04]  /*10da0*/  LDL.LU R174, [R1+0x3c0] ;  /* 0x0003c00001ae7983 */ /* 0x000f680000300800 */
[----:B------:R-:W-:Y:S01]  /*10db0*/  STL [R1+0x3dc], R128 ;  /* 0x0003dc8001007387 */ /* 0x000fe20000100800 */
[----:B--2---:R-:W-:-:S05]  /*10dc0*/  IADD3.X R171, R171, UR57, RZ, P2, !PT ;  /* 0x00000039abab7c10 */ /* 0x004fca00097fe4ff */
[----:B------:R0:W-:Y:S04]  /*10dd0*/  STL [R1+0x400], R171 ;  /* 0x000400ab01007387 */ /* 0x0001e80000100800 */
[----:B0-----:R-:W2:Y:S01]  /*10de0*/  LDL.LU R171, [R1+0x394] ;  /* 0x0003940001ab7983 */ /* 0x001ea20000300800 */
[----:B---3--:R-:W-:-:S05]  /*10df0*/  IADD3 R201, P2, R201, UR58, RZ ;  /* 0x0000003ac9c97c10 */ /* 0x008fca000ff5e0ff */
[----:B------:R0:W-:Y:S04]  /*10e00*/  STL [R1+0x3d4], R201 ;  /* 0x0003d4c901007387 */ /* 0x0001e80000100800 */
[----:B0-----:R-:W3:Y:S04]  /*10e10*/  LDL.LU R201, [R1+0x3b8] ;  /* 0x0003b80001c97983 */ /* 0x001ee80000300800 */
[----:B------:R-:W3:Y:S04]  /*10e20*/  LDL.LU R154, [R1+0x38c] ;  /* 0x00038c00019a7983 */ /* 0x000ee80000300800 */
[----:B------:R-:W3:Y:S01]  /*10e30*/  LDL.LU R128, [R1+0x3b0] ;  /* 0x0003b00001807983 */ /* 0x000ee20000300800 */
[----:B----4-:R-:W-:-:S05]  /*10e40*/  IADD3.X R203, R203, UR57, RZ, P3, !PT ;  /* 0x00000039cbcb7c10 */ /* 0x010fca0009ffe4ff */
[----:B------:R0:W-:Y:S01]  /*10e50*/  STL [R1+0x3f8], R203 ;  /* 0x0003f8cb01007387 */ /* 0x0001e20000100800 */
[----:B-----5:R-:W-:-:S03]  /*10e60*/  IADD3 R231, P3, R231, UR58, RZ ;  /* 0x0000003ae7e77c10 */ /* 0x020fc6000ff7e0ff */
[----:B0-----:R-:W4:Y:S01]  /*10e70*/  LDL.LU R203, [R1+0x384] ;  /* 0x0003840001cb7983 */ /* 0x001f220000300800 */
[----:B------:R-:W-:Y:S02]  /*10e80*/  IADD3.X R233, R233, UR57, RZ, P4, !PT ;  /* 0x00000039e9e97c10 */ /* 0x000fe4000a7fe4ff */
[----:B------:R-:W-:-:S03]  /*10e90*/  IADD3 R180, P4, R180, UR58, RZ ;  /* 0x0000003ab4b47c10 */ /* 0x000fc6000ff9e0ff */
[----:B------:R0:W-:Y:S01]  /*10ea0*/  STL [R1+0x3f0], R233 ;  /* 0x0003f0e901007387 */ /* 0x0001e20000100800 */
[----:B------:R-:W-:-:S03]  /*10eb0*/  IADD3.X R178, R178, UR57, RZ, P5, !PT ;  /* 0x00000039b2b27c10 */ /* 0x000fc6000affe4ff */
[----:B0-----:R-:W5:Y:S01]  /*10ec0*/  LDL.LU R233, [R1+0x3a8] ;  /* 0x0003a80001e97983 */ /* 0x001f620000300800 */
[----:B------:R-:W-:-:S03]  /*10ed0*/  IADD3 R235, P5, R235, UR58, RZ ;  /* 0x0000003aebeb7c10 */ /* 0x000fc6000ffbe0ff */
[----:B------:R-:W-:Y:S01]  /*10ee0*/  STL [R1+0x3cc], R231 ;  /* 0x0003cce701007387 */ /* 0x000fe20000100800 */
[----:B------:R-:W-:-:S03]  /*10ef0*/  IADD3.X R156, R156, UR57, RZ, P6, !PT ;  /* 0x000000399c9c7c10 */ /* 0x000fc6000b7fe4ff */
[----:B------:R0:W-:Y:S01]  /*10f00*/  STL [R1+0x3bc], R235 ;  /* 0x0003bceb01007387 */ /* 0x0001e20000100800 */
[----:B------:R-:W-:-:S03]  /*10f10*/  IADD3 R129, P6, R129, UR58, RZ ;  /* 0x0000003a81817c10 */ /* 0x000fc6000ffde0ff */
[----:B------:R1:W-:Y:S04]  /*10f20*/  STL [R1+0x3c4], R180 ;  /* 0x0003c4b401007387 */ /* 0x0003e80000100800 */
[----:B0-----:R-:W5:Y:S04]  /*10f30*/  LDL.LU R235, [R1+0x37c] ;  /* 0x00037c0001eb7983 */ /* 0x001f680000300800 */
[----:B------:R-:W-:Y:S01]  /*10f40*/  STL [R1+0x3e8], R178 ;  /* 0x0003e8b201007387 */ /* 0x000fe20000100800 */
[----:B------:R-:W-:-:S03]  /*10f50*/  IADD3.X R113, R113, UR57, RZ, P1, !PT ;  /* 0x0000003971717c10 */ /* 0x000fc60008ffe4ff */
[----:B-1----:R-:W5:Y:S04]  /*10f60*/  LDL.LU R180, [R1+0x3a0] ;  /* 0x0003a00001b47983 */ /* 0x002f680000300800 */
[----:B------:R0:W-:Y:S04]  /*10f70*/  STL [R1+0x3e0], R156 ;  /* 0x0003e09c01007387 */ /* 0x0001e80000100800 */
[----:B0-----:R-:W5:Y:S04]  /*10f80*/  LDL.LU R156, [R1+0x374] ;  /* 0x00037400019c7983 */ /* 0x001f680000300800 */
[----:B------:R-:W-:Y:S04]  /*10f90*/  STL [R1+0x3b4], R129 ;  /* 0x0003b48101007387 */ /* 0x000fe80000100800 */
[----:B------:R-:W-:Y:S01]  /*10fa0*/  STL [R1+0x3d8], R113 ;  /* 0x0003d87101007387 */ /* 0x000fe20000100800 */
[----:B------:R-:W-:-:S05]  /*10fb0*/  IADD3 R144, P1, R144, UR58, RZ ;  /* 0x0000003a90907c10 */ /* 0x000fca000ff3e0ff */
[----:B------:R0:W-:Y:S04]  /*10fc0*/  STL [R1+0x3ac], R144 ;  /* 0x0003ac9001007387 */ /* 0x0001e80000100800 */
[----:B0-----:R-:W5:Y:S01]  /*10fd0*/  LDL.LU R144, [R1+0x398] ;  /* 0x0003980001907983 */ /* 0x001f620000300800 */
[----:B------:R-:W-:-:S05]  /*10fe0*/  IADD3.X R145, R145, UR57, RZ, P2, !PT ;  /* 0x0000003991917c10 */ /* 0x000fca00097fe4ff */
[----:B------:R0:W-:Y:S04]  /*10ff0*/  STL [R1+0x3d0], R145 ;  /* 0x0003d09101007387 */ /* 0x0001e80000100800 */
[----:B0-----:R-:W5:Y:S01]  /*11000*/  LDL.LU R145, [R1+0x36c] ;  /* 0x00036c0001917983 */ /* 0x001f620000300800 */
[----:B------:R-:W-:-:S03]  /*11010*/  IADD3 R112, P2, R112, UR58, RZ ;  /* 0x0000003a70707c10 */ /* 0x000fc6000ff5e0ff */
[----:B------:R-:W5:Y:S04]  /*11020*/  LDL.LU R113, [R1+0x390] ;  /* 0x0003900001717983 */ /* 0x000f680000300800 */
[----:B------:R-:W5:Y:S04]  /*11030*/  LDL.LU R129, [R1+0x364] ;  /* 0x0003640001817983 */ /* 0x000f680000300800 */
[----:B------:R0:W-:Y:S01]  /*11040*/  STL [R1+0x3a4], R112 ;  /* 0x0003a47001007387 */ /* 0x0001e20000100800 */
[----:B------:R-:W-:Y:S02]  /*11050*/  IADD3.X R169, R169, UR57, RZ, P3, !PT ;  /* 0x00000039a9a97c10 */ /* 0x000fe40009ffe4ff */
[----:B------:R-:W-:Y:S01]  /*11060*/  IADD3 R176, P3, R176, UR58, RZ ;  /* 0x0000003ab0b07c10 */ /* 0x000fe2000ff7e0ff */
[----:B0-----:R-:W5:Y:S01]  /*11070*/  LDL.LU R112, [R1+0x388] ;  /* 0x0003880001707983 */ /* 0x001f620000300800 */
[----:B------:R-:W-:-:S03]  /*11080*/  IADD3.X R174, R174, UR57, RZ, P4, !PT ;  /* 0x00000039aeae7c10 */ /* 0x000fc6000a7fe4ff */
[----:B------:R0:W-:Y:S04]  /*11090*/  STL [R1+0x3c8], R169 ;  /* 0x0003c8a901007387 */ /* 0x0001e80000100800 */
[----:B0-----:R-:W5:Y:S01]  /*110a0*/  LDL.LU R169, [R1+0x35c] ;  /* 0x00035c0001a97983 */ /* 0x001f620000300800 */
[----:B--2---:R-:W-:-:S05]  /*110b0*/  IADD3 R171, P4, R171, UR58, RZ ;  /* 0x0000003aabab7c10 */ /* 0x004fca000ff9e0ff */
[----:B------:R0:W-:Y:S04]  /*110c0*/  STL [R1+0x394], R171 ;  /* 0x000394ab01007387 */ /* 0x0001e80000100800 */
[----:B------:R-:W-:Y:S04]  /*110d0*/  STL [R1+0x39c], R176 ;  /* 0x00039cb001007387 */ /* 0x000fe80000100800 */
[----:B0-----:R-:W2:Y:S04]  /*110e0*/  LDL.LU R171, [R1+0x380] ;  /* 0x0003800001ab7983 */ /* 0x001ea80000300800 */
[----:B------:R-:W-:Y:S01]  /*110f0*/  STL [R1+0x3c0], R174 ;  /* 0x0003c0ae01007387 */ /* 0x000fe20000100800 */
[----:B---3--:R-:W-:-:S02]  /*11100*/  IADD3.X R201, R201, UR57, RZ, P5, !PT ;  /* 0x00000039c9c97c10 */ /* 0x008fc4000affe4ff */
[----:B------:R-:W-:-:S03]  /*11110*/  IADD3 R154, P5, R154, UR58, RZ ;  /* 0x0000003a9a9a7c10 */ /* 0x000fc6000ffbe0ff */
[----:B------:R0:W-:Y:S01]  /*11120*/  STL [R1+0x3b8], R201 ;  /* 0x0003b8c901007387 */ /* 0x0001e20000100800 */
[----:B------:R-:W-:-:S03]  /*11130*/  IADD3.X R128, R128, UR57, RZ, P6, !PT ;  /* 0x0000003980807c10 */ /* 0x000fc6000b7fe4ff */
[----:B0-----:R-:W3:Y:S04]  /*11140*/  LDL.LU R201, [R1+0x354] ;  /* 0x0003540001c97983 */ /* 0x001ee80000300800 */
[----:B------:R-:W3:Y:S04]  /*11150*/  LDL.LU R178, [R1+0x378] ;  /* 0x0003780001b27983 */ /* 0x000ee80000300800 */
[----:B------:R-:W-:Y:S01]  /*11160*/  STL [R1+0x38c], R154 ;  /* 0x00038c9a01007387 */ /* 0x000fe20000100800 */
[----:B----4-:R-:W-:-:S05]  /*11170*/  IADD3 R203, P6, R203, UR58, RZ ;  /* 0x0000003acbcb7c10 */ /* 0x010fca000ffde0ff */
[----:B------:R0:W-:Y:S04]  /*11180*/  STL [R1+0x384], R203 ;  /* 0x000384cb01007387 */ /* 0x0001e80000100800 */
[----:B------:R-:W-:Y:S04]  /*11190*/  STL [R1+0x3b0], R128 ;  /* 0x0003b08001007387 */ /* 0x000fe80000100800 */
[----:B0-----:R-:W4:Y:S04]  /*111a0*/  LDL.LU R203, [R1+0x340] ;  /* 0x0003400001cb7983 */ /* 0x001f280000300800 */
[----:B------:R-:W4:Y:S01]  /*111b0*/  LDL.LU R176, [R1+0x370] ;  /* 0x0003700001b07983 */ /* 0x000f220000300800 */
[----:B-----5:R-:W-:-:S03]  /*111c0*/  IADD3.X R233, R233, UR57, RZ, P1, !PT ;  /* 0x00000039e9e97c10 */ /* 0x020fc60008ffe4ff */
[----:B------:R-:W5:Y:S04]  /*111d0*/  LDL.LU R174, [R1+0x338] ;  /* 0x0003380001ae7983 */ /* 0x000f680000300800 */
[----:B------:R0:W-:Y:S04]  /*111e0*/  STL [R1+0x3a8], R233 ;  /* 0x0003a8e901007387 */ /* 0x0001e80000100800 */
[----:B0-----:R-:W5:Y:S04]  /*111f0*/  LDL.LU R233, [R1+0x368] ;  /* 0x0003680001e97983 */ /* 0x001f680000300800 */
[----:B------:R-:W5:Y:S01]  /*11200*/  LDL.LU R154, [R1+0x330] ;  /* 0x00033000019a7983 */ /* 0x000f620000300800 */
[----:B------:R-:W-:-:S03]  /*11210*/  IADD3 R235, P1, R235, UR58, RZ ;  /* 0x0000003aebeb7c10 */ /* 0x000fc6000ff3e0ff */
[----:B------:R-:W5:Y:S04]  /*11220*/  LDL.LU R128, [R1+0x360] ;  /* 0x0003600001807983 */ /* 0x000f680000300800 */
[----:B------:R0:W-:Y:S01]  /*11230*/  STL [R1+0x37c], R235 ;  /* 0x00037ceb01007387 */ /* 0x0001e20000100800 */
[----:B------:R-:W-:-:S03]  /*11240*/  IADD3.X R180, R180, UR57, RZ, P2, !PT ;  /* 0x00000039b4b47c10 */ /* 0x000fc600097fe4ff */
[----:B0-----:R-:W5:Y:S04]  /*11250*/  LDL.LU R235, [R1+0x328] ;  /* 0x0003280001eb7983 */ /* 0x001f680000300800 */
[----:B------:R-:W-:Y:S01]  /*11260*/  STL [R1+0x3a0], R180 ;  /* 0x0003a0b401007387 */ /* 0x000fe20000100800 */
[----:B------:R-:W-:Y:S02]  /*11270*/  IADD3 R156, P2, R156, UR58, RZ ;  /* 0x0000003a9c9c7c10 */ /* 0x000fe4000ff5e0ff */
[----:B------:R-:W-:-:S05]  /*11280*/  IADD3.X R144, R144, UR57, RZ, P3, !PT ;  /* 0x0000003990907c10 */ /* 0x000fca0009ffe4ff */
[----:B------:R0:W-:Y:S04]  /*11290*/  STL [R1+0x398], R144 ;  /* 0x0003989001007387 */ /* 0x0001e80000100800 */
[----:B------:R-:W-:Y:S04]  /*112a0*/  STL [R1+0x374], R156 ;  /* 0x0003749c01007387 */ /* 0x000fe80000100800 */
[----:B0-----:R-:W5:Y:S01]  /*112b0*/  LDL.LU R144, [R1+0x358] ;  /* 0x0003580001907983 */ /* 0x001f620000300800 */
[----:B------:R-:W-:-:S05]  /*112c0*/  IADD3 R145, P3, R145, UR58, RZ ;  /* 0x0000003a91917c10 */ /* 0x000fca000ff7e0ff */
[----:B------:R0:W-:Y:S04]  /*112d0*/  STL [R1+0x36c], R145 ;  /* 0x00036c9101007387 */ /* 0x0001e80000100800 */
[----:B0-----:R-:W5:Y:S01]  /*112e0*/  LDL.LU R145, [R1+0x320] ;  /* 0x0003200001917983 */ /* 0x001f620000300800 */
[----:B------:R-:W-:Y:S02]  /*112f0*/  IADD3.X R113, R113, UR57, RZ, P4, !PT ;  /* 0x0000003971717c10 */ /* 0x000fe4000a7fe4ff */
        /* <DEDUP_REMOVED lines=8> */
[----:B0-----:R-:W5:Y:S04]  /*11380*/  LDL.LU R112, [R1+0x33c] ;  /* 0x00033c0001707983 */ /* 0x001f680000300800 */
[----:B------:R0:W-:Y:S04]  /*11390*/  STL [R1+0x35c], R169 ;  /* 0x00035ca901007387 */ /* 0x0001e80000100800 */
[----:B0-----:R-:W5:Y:S01]  /*113a0*/  LDL.LU R169, [R1+0x310] ;  /* 0x0003100001a97983 */ /* 0x001f620000300800 */
[----:B--2---:R-:W-:-:S05]  /*113b0*/  IADD3.X R171, R171, UR57, RZ, P6, !PT ;  /* 0x00000039abab7c10 */ /* 0x004fca000b7fe4ff */
[----:B------:R0:W-:Y:S04]  /*113c0*/  STL [R1+0x380], R171 ;  /* 0x000380ab01007387 */ /* 0x0001e80000100800 */
[----:B0-----:R-:W2:Y:S04]  /*113d0*/  LDL.LU R171, [R1+0x334] ;  /* 0x0003340001ab7983 */ /* 0x001ea80000300800 */
[----:B------:R-:W2:Y:S01]  /*113e0*/  LDL.LU R129, [R1+0x308] ;  /* 0x0003080001817983 */ /* 0x000ea20000300800 */
[----:B---3--:R-:W-:Y:S02]  /*113f0*/  IADD3 R201, P6, R201, UR58, RZ ;  /* 0x0000003ac9c97c10 */ /* 0x008fe4000ffde0ff */
[----:B------:R-:W-:-:S03]  /*11400*/  IADD3.X R178, R178, UR57, RZ, P1, !PT ;  /* 0x00000039b2b27c10 */ /* 0x000fc60008ffe4ff */
[----:B------:R0:W-:Y:S04]  /*11410*/  STL [R1+0x354], R201 ;  /* 0x000354c901007387 */ /* 0x0001e80000100800 */
[----:B0-----:R-:W3:Y:S01]  /*11420*/  LDL.LU R201, [R1+0x32c] ;  /* 0x00032c0001c97983 */ /* 0x001ee20000300800 */
[----:B----4-:R-:W-:Y:S02]  /*11430*/  IADD3 R203, P1, R203, UR58, RZ ;  /* 0x0000003acbcb7c10 */ /* 0x010fe4000ff3e0ff */
[----:B------:R-:W-:-:S03]  /*11440*/  IADD3.X R176, R176, UR57, RZ, P2, !PT ;  /* 0x00000039b0b07c10 */ /* 0x000fc600097fe4ff */
[----:B------:R0:W-:Y:S01]  /*11450*/  STL [R1+0x340], R203 ;  /* 0x000340cb01007387 */ /* 0x0001e20000100800 */
[----:B-----5:R-:W-:-:S03]  /*11460*/  IADD3 R174, P2, R174, UR58, RZ ;  /* 0x0000003aaeae7c10 */ /* 0x020fc6000ff5e0ff */
[----:B0-----:R-:W4:Y:S01]  /*11470*/  LDL.LU R203, [R1+0x300] ;  /* 0x0003000001cb7983 */ /* 0x001f220000300800 */
[----:B------:R-:W-:-:S03]  /*11480*/  IADD3.X R233, R233, UR57, RZ, P3, !PT ;  /* 0x00000039e9e97c10 */ /* 0x000fc60009ffe4ff */
[----:B------:R-:W-:Y:S01]  /*11490*/  STL [R1+0x378], R178 ;  /* 0x000378b201007387 */ /* 0x000fe20000100800 */
[----:B------:R-:W-:-:S03]  /*114a0*/  IADD3 R154, P3, R154, UR58, RZ ;  /* 0x0000003a9a9a7c10 */ /* 0x000fc6000ff7e0ff */
[----:B------:R0:W-:Y:S01]  /*114b0*/  STL [R1+0x368], R233 ;  /* 0x000368e901007387 */ /* 0x0001e20000100800 */
[----:B------:R-:W-:-:S03]  /*114c0*/  IADD3.X R128, R128, UR57, RZ, P4, !PT ;  /* 0x0000003980807c10 */ /* 0x000fc6000a7fe4ff */
[----:B------:R-:W-:Y:S04]  /*114d0*/  STL [R1+0x370], R176 ;  /* 0x000370b001007387 */ /* 0x000fe80000100800 */
[----:B0-----:R-:W5:Y:S04]  /*114e0*/  LDL.LU R233, [R1+0x324] ;  /* 0x0003240001e97983 */ /* 0x001f680000300800 */
[----:B------:R-:W-:Y:S01]  /*114f0*/  STL [R1+0x338], R174 ;  /* 0x000338ae01007387 */ /* 0x000fe20000100800 */
[----:B------:R-:W-:-:S03]  /*11500*/  IADD3 R235, P4, R235, UR58, RZ ;  /* 0x0000003aebeb7c10 */ /* 0x000fc6000ff9e0ff */
[----:B------:R-:W5:Y:S04]  /*11510*/  LDL.LU R229, [R1+0x2f8] ;  /* 0x0002f80001e57983 */ /* 0x000f680000300800 */
[----:B------:R-:W-:Y:S04]  /*11520*/  STL [R1+0x330], R154 ;  /* 0x0003309a01007387 */ /* 0x000fe80000100800 */
[----:B------:R-:W5:Y:S04]  /*11530*/  LDL.LU R231, [R1+0x31c] ;  /* 0x00031c0001e77983 */ /* 0x000f680000300800 */
[----:B------:R-:W-:Y:S04]  /*11540*/  STL [R1+0x360], R128 ;  /* 0x0003608001007387 */ /* 0x000fe80000100800 */
[----:B------:R-:W5:Y:S04]  /*11550*/  LDL.LU R180, [R1+0x2f0] ;  /* 0x0002f00001b47983 */ /* 0x000f680000300800 */
[----:B------:R0:W-:Y:S04]  /*11560*/  STL [R1+0x328], R235 ;  /* 0x000328eb01007387 */ /* 0x0001e80000100800 */
[----:B0-----:R-:W5:Y:S01]  /*11570*/  LDL.LU R235, [R1+0x314] ;  /* 0x0003140001eb7983 */ /* 0x001f620000300800 */
[----:B------:R-:W-:-:S05]  /*11580*/  IADD3.X R144, R144, UR57, RZ, P5, !PT ;  /* 0x0000003990907c10 */ /* 0x000fca000affe4ff */
[----:B------:R0:W-:Y:S04]  /*11590*/  STL [R1+0x358], R144 ;  /* 0x0003589001007387 */ /* 0x0001e80000100800 */
[----:B0-----:R-:W5:Y:S01]  /*115a0*/  LDL.LU R144, [R1+0x2e8] ;  /* 0x0002e80001907983 */ /* 0x001f620000300800 */
[----:B------:R-:W-:-:S05]  /*115b0*/  IADD3 R145, P5, R145, UR58, RZ ;  /* 0x0000003a91917c10 */ /* 0x000fca000ffbe0ff */
[----:B------:R0:W-:Y:S04]  /*115c0*/  STL [R1+0x320], R145 ;  /* 0x0003209101007387 */ /* 0x0001e80000100800 */
[----:B0-----:R-:W5:Y:S01]  /*115d0*/  LDL.LU R145, [R1+0x30c] ;  /* 0x00030c0001917983 */ /* 0x001f620000300800 */
[----:B------:R-:W-:-:S03]  /*115e0*/  IADD3.X R113, R113, UR57, RZ, P6, !PT ;  /* 0x0000003971717c10 */ /* 0x000fc6000b7fe4ff */
[----:B------:R-:W5:Y:S01]  /*115f0*/  LDL.LU R154, [R1+0x2e0] ;  /* 0x0002e000019a7983 */ /* 0x000f620000300800 */
[----:B------:R-:W-:-:S03]  /*11600*/  IADD3 R156, P6, R156, UR58, RZ ;  /* 0x0000003a9c9c7c10 */ /* 0x000fc6000ffde0ff */
[----:B------:R-:W5:Y:S04]  /*11610*/  LDL.LU R128, [R1+0x304] ;  /* 0x0003040001807983 */ /* 0x000f680000300800 */
[----:B------:R0:W-:Y:S04]  /*11620*/  STL [R1+0x350], R113 ;  /* 0x0003507101007387 */ /* 0x0001e80000100800 */
[----:B0-----:R-:W5:Y:S01]  /*11630*/  LDL.LU R113, [R1+0x2d8] ;  /* 0x0002d80001717983 */ /* 0x001f620000300800 */
[----:B------:R-:W-:-:S05]  /*11640*/  IADD3.X R112, R112, UR57, RZ, P1, !PT ;  /* 0x0000003970707c10 */ /* 0x000fca0008ffe4ff */
[----:B------:R0:W-:Y:S04]  /*11650*/  STL [R1+0x33c], R112 ;  /* 0x00033c7001007387 */ /* 0x0001e80000100800 */
[----:B------:R-:W-:Y:S01]  /*11660*/  STL [R1+0x318], R156 ;  /* 0x0003189c01007387 */ /* 0x000fe20000100800 */
[----:B------:R-:W-:-:S03]  /*11670*/  IADD3 R169, P1, R169, UR58, RZ ;  /* 0x0000003aa9a97c10 */ /* 0x000fc6000ff3e0ff */
[----:B0-----:R-:W5:Y:S04]  /*11680*/  LDL.LU R112, [R1+0x2fc] ;  /* 0x0002fc0001707983 */ /* 0x001f680000300800 */
[----:B------:R0:W-:Y:S04]  /*11690*/  STL [R1+0x310], R169 ;  /* 0x000310a901007387 */ /* 0x0001e80000100800 */
[----:B0-----:R-:W5:Y:S01]  /*116a0*/  LDL.LU R169, [R1+0x2d0] ;  /* 0x0002d00001a97983 */ /* 0x001f620000300800 */
[----:B--2---:R-:W-:Y:S02]  /*116b0*/  IADD3.X R171, R171, UR57, RZ, P2, !PT ;  /* 0x00000039abab7c10 */ /* 0x004fe400097fe4ff */
[----:B------:R-:W-:-:S03]  /*116c0*/  IADD3 R129, P2, R129, UR58, RZ ;  /* 0x0000003a81817c10 */ /* 0x000fc6000ff5e0ff */
[----:B------:R0:W-:Y:S04]  /*116d0*/  STL [R1+0x334], R171 ;  /* 0x000334ab01007387 */ /* 0x0001e80000100800 */
[----:B0-----:R-:W2:Y:S04]  /*116e0*/  LDL.LU R171, [R1+0x2f4] ;  /* 0x0002f40001ab7983 */ /* 0x001ea80000300800 */
[----:B------:R-:W2:Y:S01]  /*116f0*/  LDL.LU R178, [R1+0x2c8] ;  /* 0x0002c80001b27983 */ /* 0x000ea20000300800 */
[----:B---3--:R-:W-:-:S05]  /*11700*/  IADD3.X R201, R201, UR57, RZ, P3, !PT ;  /* 0x00000039c9c97c10 */ /* 0x008fca0009ffe4ff */
[----:B------:R0:W-:Y:S04]  /*11710*/  STL [R1+0x32c], R201 ;  /* 0x00032cc901007387 */ /* 0x0001e80000100800 */
[----:B------:R-:W-:Y:S04]  /*11720*/  STL [R1+0x308], R129 ;  /* 0x0003088101007387 */ /* 0x000fe80000100800 */
[----:B0-----:R-:W3:Y:S04]  /*11730*/  LDL.LU R201, [R1+0x2ec] ;  /* 0x0002ec0001c97983 */ /* 0x001ee80000300800 */
[----:B------:R-:W3:Y:S04]  /*11740*/  LDL.LU R176, [R1+0x2c0] ;  /* 0x0002c00001b07983 */ /* 0x000ee80000300800 */
[----:B------:R-:W3:Y:S01]  /*11750*/  LDL.LU R174, [R1+0x2e4] ;  /* 0x0002e40001ae7983 */ /* 0x000ee20000300800 */
[----:B----4-:R-:W-:-:S05]  /*11760*/  IADD3 R203, P3, R203, UR58, RZ ;  /* 0x0000003acbcb7c10 */ /* 0x010fca000ff7e0ff */
[----:B------:R0:W-:Y:S04]  /*11770*/  STL [R1+0x300], R203 ;  /* 0x000300cb01007387 */ /* 0x0001e80000100800 */
[----:B0-----:R-:W4:Y:S04]  /*11780*/  LDL.LU R203, [R1+0x2b8] ;  /* 0x0002b80001cb7983 */ /* 0x001f280000300800 */
[----:B------:R-:W4:Y:S01]  /*11790*/  LDL.LU R156, [R1+0x2dc] ;  /* 0x0002dc00019c7983 */ /* 0x000f220000300800 */
[----:B-----5:R-:W-:-:S03]  /*117a0*/  IADD3.X R233, R233, UR57, RZ, P4, !PT ;  /* 0x00000039e9e97c10 */ /* 0x020fc6000a7fe4ff */
[----:B------:R-:W5:Y:S04]  /*117b0*/  LDL.LU R129, [R1+0x2b0] ;  /* 0x0002b00001817983 */ /* 0x000f680000300800 */
[----:B------:R0:W-:Y:S01]  /*117c0*/  STL [R1+0x324], R233 ;  /* 0x000324e901007387 */ /* 0x0001e20000100800 */
[----:B------:R-:W-:-:S03]  /*117d0*/  IADD3 R229, P4, R229, UR58, RZ ;  /* 0x0000003ae5e57c10 */ /* 0x000fc6000ff9e0ff */
[----:B0-----:R-:W5:Y:S01]  /*117e0*/  LDL.LU R233, [R1+0x2d4] ;  /* 0x0002d40001e97983 */ /* 0x001f620000300800 */
[----:B------:R-:W-:-:S03]  /*117f0*/  IADD3.X R231, R231, UR57, RZ, P5, !PT ;  /* 0x00000039e7e77c10 */ /* 0x000fc6000affe4ff */
[----:B------:R-:W-:Y:S01]  /*11800*/  STL [R1+0x2f8], R229 ;  /* 0x0002f8e501007387 */ /* 0x000fe20000100800 */
[----:B------:R-:W-:Y:S02]  /*11810*/  IADD3 R180, P5, R180, UR58, RZ ;  /* 0x0000003ab4b47c10 */ /* 0x000fe4000ffbe0ff */
[----:B------:R-:W-:-:S05]  /*11820*/  IADD3.X R235, R235, UR57, RZ, P6, !PT ;  /* 0x00000039ebeb7c10 */ /* 0x000fca000b7fe4ff */
[----:B------:R0:W-:Y:S04]  /*11830*/  STL [R1+0x314], R235 ;  /* 0x000314eb01007387 */ /* 0x0001e80000100800 */
[----:B------:R-:W-:Y:S04]  /*11840*/  STL [R1+0x31c], R231 ;  /* 0x00031ce701007387 */ /* 0x000fe80000100800 */
[----:B0-----:R-:W5:Y:S04]  /*11850*/  LDL.LU R235, [R1+0x2a8] ;  /* 0x0002a80001eb7983 */ /* 0x001f680000300800 */
[----:B------:R-:W-:Y:S01]  /*11860*/  STL [R1+0x2f0], R180 ;  /* 0x0002f0b401007387 */ /* 0x000fe20000100800 */
[----:B------:R-:W-:-:S05]  /*11870*/  IADD3 R144, P6, R144, UR58, RZ ;  /* 0x0000003a90907c10 */ /* 0x000fca000ffde0ff */
[----:B------:R0:W-:Y:S04]  /*11880*/  STL [R1+0x2e8], R144 ;  /* 0x0002e89001007387 */ /* 0x0001e80000100800 */
[----:B0-----:R-:W5:Y:S01]  /*11890*/  LDL.LU R144, [R1+0x2cc] ;  /* 0x0002cc0001907983 */ /* 0x001f620000300800 */
[----:B------:R-:W-:-:S05]  /*118a0*/  IADD3.X R145, R145, UR57, RZ, P1, !PT ;  /* 0x0000003991917c10 */ /* 0x000fca0008ffe4ff */
        /* <DEDUP_REMOVED lines=9> */
[----:B0-----:R-:W5:Y:S04]  /*11940*/  LDL.LU R128, [R1+0x298] ;  /* 0x0002980001807983 */ /* 0x001f680000300800 */
[----:B------:R0:W-:Y:S01]  /*11950*/  STL [R1+0x2d8], R113 ;  /* 0x0002d87101007387 */ /* 0x0001e20000100800 */
[----:B------:R-:W-:-:S03]  /*11960*/  IADD3 R169, P3, R169, UR58, RZ ;  /* 0x0000003aa9a97c10 */ /* 0x000fc6000ff7e0ff */
[----:B0-----:R-:W5:Y:S04]  /*11970*/  LDL.LU R113, [R1+0x2bc] ;  /* 0x0002bc0001717983 */ /* 0x001f680000300800 */
[----:B------:R0:W-:Y:S04]  /*11980*/  STL [R1+0x2fc], R112 ;  /* 0x0002fc7001007387 */ /* 0x0001e80000100800 */
[----:B0-----:R-:W5:Y:S04]  /*11990*/  LDL.LU R112, [R1+0x290] ;  /* 0x0002900001707983 */ /* 0x001f680000300800 */
[----:B------:R0:W-:Y:S04]  /*119a0*/  STL [R1+0x2d0], R169 ;  /* 0x0002d0a901007387 */ /* 0x0001e80000100800 */
[----:B0-----:R-:W5:Y:S01]  /*119b0*/  LDL.LU R169, [R1+0x2b4] ;  /* 0x0002b40001a97983 */ /* 0x001f620000300800 */
[----:B--2---:R-:W-:-:S02]  /*119c0*/  IADD3.X R171, R171, UR57, RZ, P4, !PT ;  /* 0x00000039abab7c10 */ /* 0x004fc4000a7fe4ff */
[----:B------:R-:W-:-:S03]  /*119d0*/  IADD3 R178, P4, R178, UR58, RZ ;  /* 0x0000003ab2b27c10 */ /* 0x000fc6000ff9e0ff */
[----:B------:R0:W-:Y:S04]  /*119e0*/  STL [R1+0x2f4], R171 ;  /* 0x0002f4ab01007387 */ /* 0x0001e80000100800 */
[----:B0-----:R-:W2:Y:S01]  /*119f0*/  LDL.LU R171, [R1+0x288] ;  /* 0x0002880001ab7983 */ /* 0x001ea20000300800 */
[----:B---3--:R-:W-:Y:S02]  /*11a00*/  IADD3.X R201, R201, UR57, RZ, P5, !PT ;  /* 0x00000039c9c97c10 */ /* 0x008fe4000affe4ff */
[----:B------:R-:W-:-:S03]  /*11a10*/  IADD3 R176, P5, R176, UR58, RZ ;  /* 0x0000003ab0b07c10 */ /* 0x000fc6000ffbe0ff */
[----:B------:R0:W-:Y:S01]  /*11a20*/  STL [R1+0x2ec], R201 ;  /* 0x0002ecc901007387 */ /* 0x0001e20000100800 */
[----:B------:R-:W-:-:S03]  /*11a30*/  IADD3.X R174, R174, UR57, RZ, P6, !PT ;  /* 0x00000039aeae7c10 */ /* 0x000fc6000b7fe4ff */
[----:B0-----:R-:W3:Y:S04]  /*11a40*/  LDL.LU R201, [R1+0x2ac] ;  /* 0x0002ac0001c97983 */ /* 0x001ee80000300800 */
[----:B------:R-:W-:Y:S01]  /*11a50*/  STL [R1+0x2c8], R178 ;  /* 0x0002c8b201007387 */ /* 0x000fe20000100800 */
[----:B----4-:R-:W-:Y:S02]  /*11a60*/  IADD3 R203, P6, R203, UR58, RZ ;  /* 0x0000003acbcb7c10 */ /* 0x010fe4000ffde0ff */
[----:B------:R-:W-:-:S03]  /*11a70*/  IADD3.X R156, R156, UR57, RZ, P1, !PT ;  /* 0x000000399c9c7c10 */ /* 0x000fc60008ffe4ff */
[----:B------:R0:W-:Y:S01]  /*11a80*/  STL [R1+0x2b8], R203 ;  /* 0x0002b8cb01007387 */ /* 0x0001e20000100800 */
[----:B-----5:R-:W-:-:S03]  /*11a90*/  IADD3 R129, P1, R129, UR58, RZ ;  /* 0x0000003a81817c10 */ /* 0x020fc6000ff3e0ff */
[----:B------:R1:W-:Y:S04]  /*11aa0*/  STL [R1+0x2c0], R176 ;  /* 0x0002c0b001007387 */ /* 0x0003e80000100800 */
[----:B0-----:R-:W4:Y:S04]  /*11ab0*/  LDL.LU R203, [R1+0x280] ;  /* 0x0002800001cb7983 */ /* 0x001f280000300800 */
[----:B------:R-:W-:Y:S01]  /*11ac0*/  STL [R1+0x2e4], R174 ;  /* 0x0002e4ae01007387 */ /* 0x000fe20000100800 */
[----:B------:R-:W-:-:S03]  /*11ad0*/  IADD3.X R233, R233, UR57, RZ, P2, !PT ;  /* 0x00000039e9e97c10 */ /* 0x000fc600097fe4ff */
[----:B------:R-:W5:Y:S04]  /*11ae0*/  LDL.LU R180, [R1+0x2a4] ;  /* 0x0002a40001b47983 */ /* 0x000f680000300800 */
[----:B------:R-:W-:Y:S04]  /*11af0*/  STL [R1+0x2dc], R156 ;  /* 0x0002dc9c01007387 */ /* 0x000fe80000100800 */
[----:B------:R-:W5:Y:S04]  /*11b00*/  LDL.LU R178, [R1+0x278] ;  /* 0x0002780001b27983 */ /* 0x000f680000300800 */
[----:B------:R-:W-:Y:S04]  /*11b10*/  STL [R1+0x2b0], R129 ;  /* 0x0002b08101007387 */ /* 0x000fe80000100800 */
[----:B-1----:R-:W5:Y:S04]  /*11b20*/  LDL.LU R176, [R1+0x29c] ;  /* 0x00029c0001b07983 */ /* 0x002f680000300800 */
[----:B------:R0:W-:Y:S04]  /*11b30*/  STL [R1+0x2d4], R233 ;  /* 0x0002d4e901007387 */ /* 0x0001e80000100800 */
[----:B0-----:R-:W5:Y:S01]  /*11b40*/  LDL.LU R233, [R1+0x270] ;  /* 0x0002700001e97983 */ /* 0x001f620000300800 */
[----:B------:R-:W-:-:S05]  /*11b50*/  IADD3 R235, P2, R235, UR58, RZ ;  /* 0x0000003aebeb7c10 */ /* 0x000fca000ff5e0ff */
[----:B------:R0:W-:Y:S04]  /*11b60*/  STL [R1+0x2a8], R235 ;  /* 0x0002a8eb01007387 */ /* 0x0001e80000100800 */
[----:B0-----:R-:W5:Y:S01]  /*11b70*/  LDL.LU R235, [R1+0x294] ;  /* 0x0002940001eb7983 */ /* 0x001f620000300800 */
[----:B------:R-:W-:-:S05]  /*11b80*/  IADD3.X R144, R144, UR57, RZ, P3, !PT ;  /* 0x0000003990907c10 */ /* 0x000fca0009ffe4ff */
[----:B------:R0:W-:Y:S04]  /*11b90*/  STL [R1+0x2cc], R144 ;  /* 0x0002cc9001007387 */ /* 0x0001e80000100800 */
[----:B0-----:R-:W5:Y:S04]  /*11ba0*/  LDL.LU R144, [R1+0x268] ;  /* 0x0002680001907983 */ /* 0x001f680000300800 */
[----:B------:R-:W5:Y:S01]  /*11bb0*/  LDL.LU R129, [R1+0x28c] ;  /* 0x00028c0001817983 */ /* 0x000f620000300800 */
[----:B------:R-:W-:-:S05]  /*11bc0*/  IADD3 R145, P3, R145, UR58, RZ ;  /* 0x0000003a91917c10 */ /* 0x000fca000ff7e0ff */
[----:B------:R0:W-:Y:S04]  /*11bd0*/  STL [R1+0x2a0], R145 ;  /* 0x0002a09101007387 */ /* 0x0001e80000100800 */
[----:B0-----:R-:W5:Y:S01]  /*11be0*/  LDL.LU R145, [R1+0x260] ;  /* 0x0002600001917983 */ /* 0x001f620000300800 */
[----:B------:R-:W-:Y:S02]  /*11bf0*/  IADD3.X R154, R154, UR57, RZ, P4, !PT ;  /* 0x000000399a9a7c10 */ /* 0x000fe4000a7fe4ff */
[----:B------:R-:W-:-:S05]  /*11c00*/  IADD3 R128, P4, R128, UR58, RZ ;  /* 0x0000003a80807c10 */ /* 0x000fca000ff9e0ff */
[----:B------:R0:W-:Y:S04]  /*11c10*/  STL [R1+0x298], R128 ;  /* 0x0002988001007387 */ /* 0x0001e80000100800 */
[----:B------:R-:W-:Y:S01]  /*11c20*/  STL [R1+0x2c4], R154 ;  /* 0x0002c49a01007387 */ /* 0x000fe20000100800 */
[----:B------:R-:W-:-:S03]  /*11c30*/  IADD3.X R113, R113, UR57, RZ, P5, !PT ;  /* 0x0000003971717c10 */ /* 0x000fc6000affe4ff */
[----:B0-----:R-:W5:Y:S04]  /*11c40*/  LDL.LU R128, [R1+0x284] ;  /* 0x0002840001807983 */ /* 0x001f680000300800 */
[----:B------:R0:W-:Y:S01]  /*11c50*/  STL [R1+0x2bc], R113 ;  /* 0x0002bc7101007387 */ /* 0x0001e20000100800 */
[----:B------:R-:W-:-:S03]  /*11c60*/  IADD3 R112, P5, R112, UR58, RZ ;  /* 0x0000003a70707c10 */ /* 0x000fc6000ffbe0ff */
[----:B0-----:R-:W5:Y:S04]  /*11c70*/  LDL.LU R113, [R1+0x258] ;  /* 0x0002580001717983 */ /* 0x001f680000300800 */
[----:B------:R0:W-:Y:S01]  /*11c80*/  STL [R1+0x290], R112 ;  /* 0x0002907001007387 */ /* 0x0001e20000100800 */
[----:B------:R-:W-:-:S03]  /*11c90*/  IADD3.X R169, R169, UR57, RZ, P6, !PT ;  /* 0x00000039a9a97c10 */ /* 0x000fc6000b7fe4ff */
[----:B0-----:R-:W5:Y:S04]  /*11ca0*/  LDL.LU R112, [R1+0x27c] ;  /* 0x00027c0001707983 */ /* 0x001f680000300800 */
[----:B------:R-:W5:Y:S04]  /*11cb0*/  LDL.LU R174, [R1+0x250] ;  /* 0x0002500001ae7983 */ /* 0x000f680000300800 */
[----:B------:R0:W-:Y:S04]  /*11cc0*/  STL [R1+0x2b4], R169 ;  /* 0x0002b4a901007387 */ /* 0x0001e80000100800 */
[----:B0-----:R-:W5:Y:S01]  /*11cd0*/  LDL.LU R169, [R1+0x274] ;  /* 0x0002740001a97983 */ /* 0x001f620000300800 */
[----:B--2---:R-:W-:-:S05]  /*11ce0*/  IADD3 R171, P6, R171, UR58, RZ ;  /* 0x0000003aabab7c10 */ /* 0x004fca000ffde0ff */
[----:B------:R0:W-:Y:S04]  /*11cf0*/  STL [R1+0x288], R171 ;  /* 0x000288ab01007387 */ /* 0x0001e80000100800 */
[----:B------:R-:W2:Y:S04]  /*11d00*/  LDL.LU R156, [R1+0x248] ;  /* 0x00024800019c7983 */ /* 0x000ea80000300800 */
[----:B------:R-:W2:Y:S04]  /*11d10*/  LDL.LU R154, [R1+0x26c] ;  /* 0x00026c00019a7983 */ /* 0x000ea80000300800 */
[----:B0-----:R-:W2:Y:S01]  /*11d20*/  LDL.LU R171, [R1+0x240] ;  /* 0x0002400001ab7983 */ /* 0x001ea20000300800 */
[----:B---3--:R-:W-:-:S05]  /*11d30*/  IADD3.X R201, R201, UR57, RZ, P1, !PT ;  /* 0x00000039c9c97c10 */ /* 0x008fca0008ffe4ff */
[----:B------:R0:W-:Y:S04]  /*11d40*/  STL [R1+0x2ac], R201 ;  /* 0x0002acc901007387 */ /* 0x0001e80000100800 */
[----:B0-----:R-:W3:Y:S01]  /*11d50*/  LDL.LU R201, [R1+0x264] ;  /* 0x0002640001c97983 */ /* 0x001ee20000300800 */
[----:B----4-:R-:W-:-:S05]  /*11d60*/  IADD3 R203, P1, R203, UR58, RZ ;  /* 0x0000003acbcb7c10 */ /* 0x010fca000ff3e0ff */
[----:B------:R0:W-:Y:S01]  /*11d70*/  STL [R1+0x280], R203 ;  /* 0x000280cb01007387 */ /* 0x0001e20000100800 */
[----:B-----5:R-:W-:-:S03]  /*11d80*/  IADD3.X R180, R180, UR57, RZ, P2, !PT ;  /* 0x00000039b4b47c10 */ /* 0x020fc600097fe4ff */
[----:B0-----:R-:W4:Y:S01]  /*11d90*/  LDL.LU R203, [R1+0x238] ;  /* 0x0002380001cb7983 */ /* 0x001f220000300800 */
[----:B------:R-:W-:-:S03]  /*11da0*/  IADD3 R178, P2, R178, UR58, RZ ;  /* 0x0000003ab2b27c10 */ /* 0x000fc6000ff5e0ff */
[----:B------:R-:W-:Y:S01]  /*11db0*/  STL [R1+0x2a4], R180 ;  /* 0x0002a4b401007387 */ /* 0x000fe20000100800 */
[----:B------:R-:W-:Y:S02]  /*11dc0*/  IADD3.X R176, R176, UR57, RZ, P3, !PT ;  /* 0x00000039b0b07c10 */ /* 0x000fe40009ffe4ff */
[----:B------:R-:W-:-:S05]  /*11dd0*/  IADD3 R233, P3, R233, UR58, RZ ;  /* 0x0000003ae9e97c10 */ /* 0x000fca000ff7e0ff */
[----:B------:R0:W-:Y:S04]  /*11de0*/  STL [R1+0x270], R233 ;  /* 0x000270e901007387 */ /* 0x0001e80000100800 */
[----:B------:R-:W-:Y:S04]  /*11df0*/  STL [R1+0x278], R178 ;  /* 0x000278b201007387 */ /* 0x000fe80000100800 */
[----:B0-----:R-:W5:Y:S01]  /*11e00*/  LDL.LU R233, [R1+0x25c] ;  /* 0x00025c0001e97983 */ /* 0x001f620000300800 */
[----:B------:R-:W-:-:S03]  /*11e10*/  IADD3.X R235, R235, UR57, RZ, P4, !PT ;  /* 0x00000039ebeb7c10 */ /* 0x000fc6000a7fe4ff */
[----:B------:R-:W-:Y:S04]  /*11e20*/  STL [R1+0x29c], R176 ;  /* 0x00029cb001007387 */ /* 0x000fe80000100800 */
[----:B------:R0:W-:Y:S04]  /*11e30*/  STL [R1+0x294], R235 ;  /* 0x000294eb01007387 */ /* 0x0001e80000100800 */
[----:B0-----:R-:W5:Y:S01]  /*11e40*/  LDL.LU R235, [R1+0x230] ;  /* 0x0002300001eb7983 */ /* 0x001f620000300800 */
[----:B------:R-:W-:Y:S02]  /*11e50*/  IADD3 R144, P4, R144, UR58, RZ ;  /* 0x0000003a90907c10 */ /* 0x000fe4000ff9e0ff */
[----:B------:R-:W-:-:S03]  /*11e60*/  IADD3.X R129, R129, UR57, RZ, P5, !PT ;  /* 0x0000003981817c10 */ /* 0x000fc6000affe4ff */
[----:B------:R0:W-:Y:S04]  /*11e70*/  STL [R1+0x268], R144 ;  /* 0x0002689001007387 */ /* 0x0001e80000100800 */
[----:B0-----:R-:W5:Y:S04]  /*11e80*/  LDL.LU R144, [R1+0x254] ;  /* 0x0002540001907983 */ /* 0x001f680000300800 */
[----:B------:R-:W5:Y:S04]  /*11e90*/  LDL.LU R178, [R1+0x228] ;  /* 0x0002280001b27983 */ /* 0x000f680000300800 */
[----:B------:R-:W5:Y:S01]  /*11ea0*/  LDL.LU R176, [R1+0x24c] ;  /* 0x00024c0001b07983 */ /* 0x000f620000300800 */
[----:B------:R-:W-:-:S03]  /*11eb0*/  IADD3 R145, P5, R145, UR58, RZ ;  /* 0x0000003a91917c10 */ /* 0x000fc6000ffbe0ff */
[----:B------:R0:W-:Y:S04]  /*11ec0*/  STL [R1+0x28c], R129 ;  /* 0x00028c8101007387 */ /* 0x0001e80000100800 */
[----:B0-----:R-:W5:Y:S04]  /*11ed0*/  LDL.LU R129, [R1+0x220] ;  /* 0x0002200001817983 */ /* 0x001f680000300800 */
[----:B------:R0:W-:Y:S04]  /*11ee0*/  STL [R1+0x260], R145 ;  /* 0x0002609101007387 */ /* 0x0001e80000100800 */
[----:B0-----:R-:W5:Y:S01]  /*11ef0*/  LDL.LU R145, [R1+0x244] ;  /* 0x0002440001917983 */ /* 0x001f620000300800 */
[----:B------:R-:W-:-:S05]  /*11f00*/  IADD3.X R128, R128, UR57, RZ, P6, !PT ;  /* 0x0000003980807c10 */ /* 0x000fca000b7fe4ff */
        /* <DEDUP_REMOVED lines=9> */
[----:B------:R-:W-:-:S05]  /*11fa0*/  IADD3.X R169, R169, UR57, RZ, P2, !PT ;  /* 0x00000039a9a97c10 */ /* 0x000fca00097fe4ff */
[----:B------:R0:W-:Y:S04]  /*11fb0*/  STL [R1+0x274], R169 ;  /* 0x000274a901007387 */ /* 0x0001e80000100800 */
[----:B0-----:R-:W5:Y:S04]  /*11fc0*/  LDL.LU R169, [R1+0x234] ;  /* 0x0002340001a97983 */ /* 0x001f680000300800 */
[----:B------:R-:W-:Y:S01]  /*11fd0*/  STL [R1+0x250], R174 ;  /* 0x000250ae01007387 */ /* 0x000fe20000100800 */
[----:B--2---:R-:W-:Y:S02]  /*11fe0*/  IADD3 R156, P2, R156, UR58, RZ ;  /* 0x0000003a9c9c7c10 */ /* 0x004fe4000ff5e0ff */
[----:B------:R-:W-:-:S02]  /*11ff0*/  IADD3.X R154, R154, UR57, RZ, P3, !PT ;  /* 0x000000399a9a7c10 */ /* 0x000fc40009ffe4ff */
[----:B------:R-:W-:-:S05]  /*12000*/  IADD3 R171, P3, R171, UR58, RZ ;  /* 0x0000003aabab7c10 */ /* 0x000fca000ff7e0ff */
[----:B------:R0:W-:Y:S04]  /*12010*/  STL [R1+0x240], R171 ;  /* 0x000240ab01007387 */ /* 0x0001e80000100800 */
[----:B------:R-:W-:Y:S04]  /*12020*/  STL [R1+0x248], R156 ;  /* 0x0002489c01007387 */ /* 0x000fe80000100800 */
[----:B0-----:R-:W2:Y:S04]  /*12030*/  LDL.LU R171, [R1+0x208] ;  /* 0x0002080001ab7983 */ /* 0x001ea80000300800 */
[----:B------:R-:W-:Y:S01]  /*12040*/  STL [R1+0x26c], R154 ;  /* 0x00026c9a01007387 */ /* 0x000fe20000100800 */
[----:B---3--:R-:W-:-:S05]  /*12050*/  IADD3.X R201, R201, UR57, RZ, P4, !PT ;  /* 0x00000039c9c97c10 */ /* 0x008fca000a7fe4ff */
[----:B------:R0:W-:Y:S04]  /*12060*/  STL [R1+0x264], R201 ;  /* 0x000264c901007387 */ /* 0x0001e80000100800 */
[----:B0-----:R-:W3:Y:S04]  /*12070*/  LDL.LU R201, [R1+0x22c] ;  /* 0x00022c0001c97983 */ /* 0x001ee80000300800 */
[----:B------:R-:W3:Y:S04]  /*12080*/  LDL.LU R180, [R1+0x200] ;  /* 0x0002000001b47983 */ /* 0x000ee80000300800 */
[----:B------:R-:W3:Y:S04]  /*12090*/  LDL.LU R174, [R1+0x224] ;  /* 0x0002240001ae7983 */ /* 0x000ee80000300800 */
[----:B------:R-:W3:Y:S01]  /*120a0*/  LDL.LU R156, [R1+0x1f8] ;  /* 0x0001f800019c7983 */ /* 0x000ee20000300800 */
[----:B----4-:R-:W-:-:S05]  /*120b0*/  IADD3 R203, P4, R203, UR58, RZ ;  /* 0x0000003acbcb7c10 */ /* 0x010fca000ff9e0ff */
[----:B------:R0:W-:Y:S04]  /*120c0*/  STL [R1+0x238], R203 ;  /* 0x000238cb01007387 */ /* 0x0001e80000100800 */
[----:B0-----:R-:W4:Y:S01]  /*120d0*/  LDL.LU R203, [R1+0x21c] ;  /* 0x00021c0001cb7983 */ /* 0x001f220000300800 */
[----:B-----5:R-:W-:-:S05]  /*120e0*/  IADD3.X R233, R233, UR57, RZ, P5, !PT ;  /* 0x00000039e9e97c10 */ /* 0x020fca000affe4ff */
[----:B------:R0:W-:Y:S04]  /*120f0*/  STL [R1+0x25c], R233 ;  /* 0x00025ce901007387 */ /* 0x0001e80000100800 */
[----:B0-----:R-:W5:Y:S01]  /*12100*/  LDL.LU R233, [R1+0x1f0] ;  /* 0x0001f00001e97983 */ /* 0x001f620000300800 */
[----:B------:R-:W-:-:S05]  /*12110*/  IADD3 R235, P5, R235, UR58, RZ ;  /* 0x0000003aebeb7c10 */ /* 0x000fca000ffbe0ff */
[----:B------:R0:W-:Y:S04]  /*12120*/  STL [R1+0x230], R235 ;  /* 0x000230eb01007387 */ /* 0x0001e80000100800 */
[----:B0-----:R-:W5:Y:S04]  /*12130*/  LDL.LU R235, [R1+0x214] ;  /* 0x0002140001eb7983 */ /* 0x001f680000300800 */
[----:B------:R-:W5:Y:S01]  /*12140*/  LDL.LU R154, [R1+0x1e8] ;  /* 0x0001e800019a7983 */ /* 0x000f620000300800 */
[----:B------:R-:W-:Y:S02]  /*12150*/  IADD3.X R144, R144, UR57, RZ, P6, !PT ;  /* 0x0000003990907c10 */ /* 0x000fe4000b7fe4ff */
[----:B------:R-:W-:-:S03]  /*12160*/  IADD3 R178, P6, R178, UR58, RZ ;  /* 0x0000003ab2b27c10 */ /* 0x000fc6000ffde0ff */
        /* <DEDUP_REMOVED lines=8> */
[----:B0-----:R-:W5:Y:S04]  /*121f0*/  LDL.LU R145, [R1+0x1e0] ;  /* 0x0001e00001917983 */ /* 0x001f680000300800 */
[----:B------:R0:W-:Y:S04]  /*12200*/  STL [R1+0x220], R129 ;  /* 0x0002208101007387 */ /* 0x0001e80000100800 */
[----:B------:R-:W5:Y:S04]  /*12210*/  LDL.LU R178, [R1+0x204] ;  /* 0x0002040001b27983 */ /* 0x000f680000300800 */
[----:B0-----:R-:W5:Y:S01]  /*12220*/  LDL.LU R129, [R1+0x1d8] ;  /* 0x0001d80001817983 */ /* 0x001f620000300800 */
[----:B------:R-:W-:-:S02]  /*12230*/  IADD3 R128, P2, R128, UR58, RZ ;  /* 0x0000003a80807c10 */ /* 0x000fc4000ff5e0ff */
[----:B------:R-:W-:-:S03]  /*12240*/  IADD3.X R113, R113, UR57, RZ, P3, !PT ;  /* 0x0000003971717c10 */ /* 0x000fc60009ffe4ff */
[----:B------:R0:W-:Y:S04]  /*12250*/  STL [R1+0x218], R128 ;  /* 0x0002188001007387 */ /* 0x0001e80000100800 */
[----:B------:R-:W5:Y:S04]  /*12260*/  LDL.LU R176, [R1+0x1fc] ;  /* 0x0001fc0001b07983 */ /* 0x000f680000300800 */
[----:B0-----:R-:W5:Y:S01]  /*12270*/  LDL.LU R128, [R1+0x1d0] ;  /* 0x0001d00001807983 */ /* 0x001f620000300800 */
[----:B------:R-:W-:-:S03]  /*12280*/  IADD3 R112, P3, R112, UR58, RZ ;  /* 0x0000003a70707c10 */ /* 0x000fc6000ff7e0ff */
[----:B------:R0:W-:Y:S04]  /*12290*/  STL [R1+0x23c], R113 ;  /* 0x00023c7101007387 */ /* 0x0001e80000100800 */
[----:B------:R1:W-:Y:S04]  /*122a0*/  STL [R1+0x210], R112 ;  /* 0x0002107001007387 */ /* 0x0003e80000100800 */
[----:B0-----:R-:W5:Y:S04]  /*122b0*/  LDL.LU R113, [R1+0x1f4] ;  /* 0x0001f40001717983 */ /* 0x001f680000300800 */
[----:B-1----:R-:W5:Y:S01]  /*122c0*/  LDL.LU R112, [R1+0x1c8] ;  /* 0x0001c80001707983 */ /* 0x002f620000300800 */
[----:B------:R-:W-:-:S05]  /*122d0*/  IADD3.X R169, R169, UR57, RZ, P4, !PT ;  /* 0x00000039a9a97c10 */ /* 0x000fca000a7fe4ff */
[----:B------:R0:W-:Y:S04]  /*122e0*/  STL [R1+0x234], R169 ;  /* 0x000234a901007387 */ /* 0x0001e80000100800 */
[----:B0-----:R-:W5:Y:S01]  /*122f0*/  LDL.LU R169, [R1+0x1ec] ;  /* 0x0001ec0001a97983 */ /* 0x001f620000300800 */
[----:B--2---:R-:W-:-:S05]  /*12300*/  IADD3 R171, P4, R171, UR58, RZ ;  /* 0x0000003aabab7c10 */ /* 0x004fca000ff9e0ff */
[----:B------:R0:W-:Y:S04]  /*12310*/  STL [R1+0x208], R171 ;  /* 0x000208ab01007387 */ /* 0x0001e80000100800 */
[----:B0-----:R-:W2:Y:S01]  /*12320*/  LDL.LU R171, [R1+0x1c0] ;  /* 0x0001c00001ab7983 */ /* 0x001ea20000300800 */
[----:B---3--:R-:W-:Y:S02]  /*12330*/  IADD3.X R201, R201, UR57, RZ, P5, !PT ;  /* 0x00000039c9c97c10 */ /* 0x008fe4000affe4ff */
[----:B------:R-:W-:-:S03]  /*12340*/  IADD3 R180, P5, R180, UR58, RZ ;  /* 0x0000003ab4b47c10 */ /* 0x000fc6000ffbe0ff */
[----:B------:R0:W-:Y:S01]  /*12350*/  STL [R1+0x22c], R201 ;  /* 0x00022cc901007387 */ /* 0x0001e20000100800 */
[----:B------:R-:W-:Y:S02]  /*12360*/  IADD3.X R174, R174, UR57, RZ, P6, !PT ;  /* 0x00000039aeae7c10 */ /* 0x000fe4000b7fe4ff */
[----:B------:R-:W-:Y:S01]  /*12370*/  IADD3 R156, P6, R156, UR58, RZ ;  /* 0x0000003a9c9c7c10 */ /* 0x000fe2000ffde0ff */
[----:B0-----:R-:W3:Y:S04]  /*12380*/  LDL.LU R201, [R1+0x1e4] ;  /* 0x0001e40001c97983 */ /* 0x001ee80000300800 */
[----:B------:R-:W-:Y:S01]  /*12390*/  STL [R1+0x200], R180 ;  /* 0x000200b401007387 */ /* 0x000fe20000100800 */
[----:B----4-:R-:W-:-:S05]  /*123a0*/  IADD3.X R203, R203, UR57, RZ, P1, !PT ;  /* 0x00000039cbcb7c10 */ /* 0x010fca0008ffe4ff */
[----:B------:R0:W-:Y:S04]  /*123b0*/  STL [R1+0x21c], R203 ;  /* 0x00021ccb01007387 */ /* 0x0001e80000100800 */
[----:B------:R-:W-:Y:S04]  /*123c0*/  STL [R1+0x224], R174 ;  /* 0x000224ae01007387 */ /* 0x000fe80000100800 */
[----:B0-----:R-:W4:Y:S04]  /*123d0*/  LDL.LU R203, [R1+0x1dc] ;  /* 0x0001dc0001cb7983 */ /* 0x001f280000300800 */
[----:B------:R-:W-:Y:S01]  /*123e0*/  STL [R1+0x1f8], R156 ;  /* 0x0001f89c01007387 */ /* 0x000fe20000100800 */
[----:B-----5:R-:W-:-:S05]  /*123f0*/  IADD3 R233, P1, R233, UR58, RZ ;  /* 0x0000003ae9e97c10 */ /* 0x020fca000ff3e0ff */
[----:B------:R0:W-:Y:S04]  /*12400*/  STL [R1+0x1f0], R233 ;  /* 0x0001f0e901007387 */ /* 0x0001e80000100800 */
[----:B0-----:R-:W5:Y:S01]  /*12410*/  LDL.LU R233, [R1+0x1b0] ;  /* 0x0001b00001e97983 */ /* 0x001f620000300800 */
[----:B------:R-:W-:Y:S02]  /*12420*/  IADD3.X R235, R235, UR57, RZ, P2, !PT ;  /* 0x00000039ebeb7c10 */ /* 0x000fe400097fe4ff */
[----:B------:R-:W-:-:S03]  /*12430*/  IADD3 R154, P2, R154, UR58, RZ ;  /* 0x0000003a9a9a7c10 */ /* 0x000fc6000ff5e0ff */
[----:B------:R0:W-:Y:S04]  /*12440*/  STL [R1+0x214], R235 ;  /* 0x000214eb01007387 */ /* 0x0001e80000100800 */
[----:B0-----:R-:W5:Y:S04]  /*12450*/  LDL.LU R235, [R1+0x1d4] ;  /* 0x0001d40001eb7983 */ /* 0x001f680000300800 */
[----:B------:R-:W5:Y:S04]  /*12460*/  LDL.LU R174, [R1+0x1a8] ;  /* 0x0001a80001ae7983 */ /* 0x000f680000300800 */
[----:B------:R-:W5:Y:S04]  /*12470*/  LDL.LU R156, [R1+0x1cc] ;  /* 0x0001cc00019c7983 */ /* 0x000f680000300800 */
[----:B------:R0:W-:Y:S01]  /*12480*/  STL [R1+0x1e8], R154 ;  /* 0x0001e89a01007387 */ /* 0x0001e20000100800 */
[----:B------:R-:W-:-:S03]  /*12490*/  IADD3.X R144, R144, UR57, RZ, P3, !PT ;  /* 0x0000003990907c10 */ /* 0x000fc60009ffe4ff */
        /* <DEDUP_REMOVED lines=9> */
[----:B0-----:R-:W5:Y:S01]  /*12530*/  LDL.LU R129, [R1+0x1bc] ;  /* 0x0001bc0001817983 */ /* 0x001f620000300800 */
[----:B------:R-:W-:-:S02]  /*12540*/  IADD3.X R176, R176, UR57, RZ, P5, !PT ;  /* 0x00000039b0b07c10 */ /* 0x000fc4000affe4ff */
[----:B------:R-:W-:Y:S01]  /*12550*/  IADD3 R128, P5, R128, UR58, RZ ;  /* 0x0000003a80807c10 */ /* 0x000fe2000ffbe0ff */
[----:B------:R-:W-:Y:S04]  /*12560*/  STL [R1+0x204], R178 ;  /* 0x000204b201007387 */ /* 0x000fe80000100800 */
[----:B------:R0:W-:Y:S01]  /*12570*/  STL [R1+0x1d0], R128 ;  /* 0x0001d08001007387 */ /* 0x0001e20000100800 */
[----:B------:R-:W-:-:S03]  /*12580*/  IADD3.X R113, R113, UR57, RZ, P6, !PT ;  /* 0x0000003971717c10 */ /* 0x000fc6000b7fe4ff */
[----:B0-----:R-:W5:Y:S01]  /*12590*/  LDL.LU R128, [R1+0x190] ;  /* 0x0001900001807983 */ /* 0x001f620000300800 */
[----:B------:R-:W-:-:S03]  /*125a0*/  IADD3 R112, P6, R112, UR58, RZ ;  /* 0x0000003a70707c10 */ /* 0x000fc6000ffde0ff */
[----:B------:R-:W-:Y:S04]  /*125b0*/  STL [R1+0x1fc], R176 ;  /* 0x0001fcb001007387 */ /* 0x000fe80000100800 */
[----:B------:R0:W-:Y:S04]  /*125c0*/  STL [R1+0x1f4], R113 ;  /* 0x0001f47101007387 */ /* 0x0001e80000100800 */
[----:B0-----:R-:W5:Y:S01]  /*125d0*/  LDL.LU R113, [R1+0x184] ;  /* 0x0001840001717983 */ /* 0x001f620000300800 */
[----:B------:R-:W-:-:S03]  /*125e0*/  IADD3.X R169, R169, UR57, RZ, P1, !PT ;  /* 0x00000039a9a97c10 */ /* 0x000fc60008ffe4ff */
[----:B------:R0:W-:Y:S04]  /*125f0*/  STL [R1+0x1c8], R112 ;  /* 0x0001c87001007387 */ /* 0x0001e80000100800 */
[----:B0-----:R-:W5:Y:S04]  /*12600*/  LDL.LU R112, [R1+0x1ac] ;  /* 0x0001ac0001707983 */ /* 0x001f680000300800 */
[----:B------:R-:W-:Y:S01]  /*12610*/  STL [R1+0x1ec], R169 ;  /* 0x0001eca901007387 */ /* 0x000fe20000100800 */
[----:B--2---:R-:W-:-:S05]  /*12620*/  IADD3 R171, P1, R171, UR58, RZ ;  /* 0x0000003aabab7c10 */ /* 0x004fca000ff3e0ff */
[----:B------:R-:W-:Y:S01]  /*12630*/  STL [R1+0x1c0], R171 ;  /* 0x0001c0ab01007387 */ /* 0x000fe20000100800 */
[----:B---3--:R-:W-:Y:S02]  /*12640*/  IADD3.X R201, R201, UR57, RZ, P2, !PT ;  /* 0x00000039c9c97c10 */ /* 0x008fe400097fe4ff */
[----:B------:R-:W-:-:S05]  /*12650*/  IADD3 R17, P2, R17, UR58, RZ ;  /* 0x0000003a11117c10 */ /* 0x000fca000ff5e0ff */
[----:B------:R0:W-:Y:S04]  /*12660*/  STL [R1+0x1b8], R17 ;  /* 0x0001b81101007387 */ /* 0x0001e80000100800 */
[----:B0-----:R-:W2:Y:S04]  /*12670*/  LDL.LU R17, [R1+0x888] ;  /* 0x0008880001117983 */ /* 0x001ea80000300800 */
[----:B------:R0:W-:Y:S04]  /*12680*/  STL [R1+0x1e4], R201 ;  /* 0x0001e4c901007387 */ /* 0x0001e80000100800 */
[----:B------:R-:W3:Y:S04]  /*12690*/  LDL.LU R169, [R1+0x154] ;  /* 0x0001540001a97983 */ /* 0x000ee80000300800 */
[----:B------:R-:W2:Y:S04]  /*126a0*/  LDL.LU R171, [R1+0x1a4] ;  /* 0x0001a40001ab7983 */ /* 0x000ea80000300800 */
[----:B0-----:R-:W2:Y:S01]  /*126b0*/  LDL.LU R201, [R1+0x14c] ;  /* 0x00014c0001c97983 */ /* 0x001ea20000300800 */
[----:B----4-:R-:W-:-:S05]  /*126c0*/  IADD3.X R203, R203, UR57, RZ, P3, !PT ;  /* 0x00000039cbcb7c10 */ /* 0x010fca0009ffe4ff */
[----:B------:R0:W-:Y:S04]  /*126d0*/  STL [R1+0x1dc], R203 ;  /* 0x0001dccb01007387 */ /* 0x0001e80000100800 */
[----:B0-----:R-:W4:Y:S01]  /*126e0*/  LDL.LU R203, [R1+0x19c] ;  /* 0x00019c0001cb7983 */ /* 0x001f220000300800 */
[----:B-----5:R-:W-:-:S05]  /*126f0*/  IADD3 R233, P3, R233, UR58, RZ ;  /* 0x0000003ae9e97c10 */ /* 0x020fca000ff7e0ff */
        /* <DEDUP_REMOVED lines=13> */
[----:B------:R-:W-:Y:S04]  /*127d0*/  STL [R1+0x1a0], R154 ;  /* 0x0001a09a01007387 */ /* 0x000fe80000100800 */
[----:B------:R-:W5:Y:S01]  /*127e0*/  LDL.LU R231, [R1+0x18c] ;  /* 0x00018c0001e77983 */ /* 0x000f620000300800 */
[----:B------:R-:W-:-:S05]  /*127f0*/  IADD3 R145, P6, R145, UR58, RZ ;  /* 0x0000003a91917c10 */ /* 0x000fca000ffde0ff */
[----:B------:R0:W-:Y:S01]  /*12800*/  STL [R1+0x198], R145 ;  /* 0x0001989101007387 */ /* 0x0001e20000100800 */
[----:B------:R-:W-:-:S03]  /*12810*/  IADD3.X R129, R129, UR57, RZ, P1, !PT ;  /* 0x0000003981817c10 */ /* 0x000fc60008ffe4ff */
[----:B0-----:R-:W5:Y:S04]  /*12820*/  LDL.LU R145, [R1+0xf8] ;  /* 0x0000f80001917983 */ /* 0x001f680000300800 */
[----:B------:R-:W5:Y:S04]  /*12830*/  LDL.LU R180, [R1+0x158] ;  /* 0x0001580001b47983 */ /* 0x000f680000300800 */
[----:B------:R-:W5:Y:S04]  /*12840*/  LDL.LU R178, [R1+0xf0] ;  /* 0x0000f00001b27983 */ /* 0x000f680000300800 */
[----:B------:R-:W5:Y:S04]  /*12850*/  LDL.LU R176, [R1+0x150] ;  /* 0x0001500001b07983 */ /* 0x000f680000300800 */
[----:B------:R-:W-:Y:S04]  /*12860*/  STL [R1+0x1bc], R129 ;  /* 0x0001bc8101007387 */ /* 0x000fe80000100800 */
[----:B------:R-:W5:Y:S01]  /*12870*/  LDL.LU R174, [R1+0x148] ;  /* 0x0001480001ae7983 */ /* 0x000f620000300800 */
[----:B------:R-:W-:-:S02]  /*12880*/  IADD3.X R74, R74, UR57, RZ, P2, !PT ;  /* 0x000000394a4a7c10 */ /* 0x000fc400097fe4ff */
[----:B------:R-:W-:-:S03]  /*12890*/  IADD3 R128, P1, R128, UR58, RZ ;  /* 0x0000003a80807c10 */ /* 0x000fc6000ff3e0ff */
[----:B------:R0:W-:Y:S04]  /*128a0*/  STL [R1+0x1b4], R74 ;  /* 0x0001b44a01007387 */ /* 0x0001e80000100800 */
[----:B------:R1:W-:Y:S01]  /*128b0*/  STL [R1+0x190], R128 ;  /* 0x0001908001007387 */ /* 0x0003e20000100800 */
[----:B------:R-:W-:-:S03]  /*128c0*/  IADD3 R113, P2, R113, UR58, RZ ;  /* 0x0000003a71717c10 */ /* 0x000fc6000ff5e0ff */
[----:B0-----:R-:W5:Y:S04]  /*128d0*/  LDL.LU R74, [R1+0x884] ;  /* 0x00088400014a7983 */ /* 0x001f680000300800 */
[----:B------:R-:W5:Y:S04]  /*128e0*/  LDL.LU R156, [R1+0x128] ;  /* 0x00012800019c7983 */ /* 0x000f680000300800 */
[----:B------:R-:W5:Y:S04]  /*128f0*/  LDL.LU R154, [R1+0x118] ;  /* 0x00011800019a7983 */ /* 0x000f680000300800 */
[----:B------:R-:W5:Y:S01]  /*12900*/  LDL.LU R129, [R1+0xf4] ;  /* 0x0000f40001817983 */ /* 0x000f620000300800 */
[----:B------:R-:W-:-:S03]  /*12910*/  IADD3.X R112, R112, UR57, RZ, P3, !PT ;  /* 0x0000003970707c10 */ /* 0x000fc60009ffe4ff */
[----:B------:R0:W-:Y:S04]  /*12920*/  STL [R1+0x184], R113 ;  /* 0x0001847101007387 */ /* 0x0001e80000100800 */
[----:B-1----:R-:W5:Y:S04]  /*12930*/  LDL.LU R128, [R1+0xc4] ;  /* 0x0000c40001807983 */ /* 0x002f680000300800 */
[----:B------:R1:W-:Y:S04]  /*12940*/  STL [R1+0x1ac], R112 ;  /* 0x0001ac7001007387 */ /* 0x0003e80000100800 */
[----:B0-----:R-:W5:Y:S04]  /*12950*/  LDL.LU R113, [R1+0xbc] ;  /* 0x0000bc0001717983 */ /* 0x001f680000300800 */
[----:B-1----:R-:W5:Y:S01]  /*12960*/  LDL.LU R112, [R1+0xb4] ;  /* 0x0000b40001707983 */ /* 0x002f620000300800 */
[----:B---3--:R-:W-:-:S02]  /*12970*/  IADD3 R169, P3, R169, UR58, RZ ;  /* 0x0000003aa9a97c10 */ /* 0x008fc4000ff7e0ff */
[----:B--2---:R-:W-:-:S03]  /*12980*/  IADD3.X R171, R171, UR57, RZ, P4, !PT ;  /* 0x00000039abab7c10 */ /* 0x004fc6000a7fe4ff */
[----:B------:R0:W-:Y:S01]  /*12990*/  STL [R1+0x154], R169 ;  /* 0x000154a901007387 */ /* 0x0001e20000100800 */
[----:B------:R-:W-:-:S03]  /*129a0*/  IADD3 R201, P4, R201, UR58, RZ ;  /* 0x0000003ac9c97c10 */ /* 0x000fc6000ff9e0ff */
[----:B0-----:R-:W2:Y:S04]  /*129b0*/  LDL.LU R169, [R1+0xac] ;  /* 0x0000ac0001a97983 */ /* 0x001ea80000300800 */
[----:B------:R0:W-:Y:S01]  /*129c0*/  STL [R1+0x1a4], R171 ;  /* 0x0001a4ab01007387 */ /* 0x0001e20000100800 */
[----:B----4-:R-:W-:-:S03]  /*129d0*/  IADD3.X R203, R203, UR57, RZ, P5, !PT ;  /* 0x00000039cbcb7c10 */ /* 0x010fc6000affe4ff */
[----:B0-----:R-:W3:Y:S04]  /*129e0*/  LDL.LU R171, [R1+0x9c] ;  /* 0x00009c0001ab7983 */ /* 0x001ee80000300800 */
[----:B------:R0:W-:Y:S04]  /*129f0*/  STL [R1+0x14c], R201 ;  /* 0x00014cc901007387 */ /* 0x0001e80000100800 */
[----:B------:R1:W-:Y:S04]  /*12a00*/  STL [R1+0x19c], R203 ;  /* 0x00019ccb01007387 */ /* 0x0003e80000100800 */
[----:B0-----:R-:W4:Y:S04]  /*12a10*/  LDL.LU R201, [R1+0x94] ;  /* 0x0000940001c97983 */ /* 0x001f280000300800 */
[----:B-1----:R-:W4:Y:S01]  /*12a20*/  LDL.LU R203, [R1+0xc0] ;  /* 0x0000c00001cb7983 */ /* 0x002f220000300800 */
[----:B-----5:R-:W-:-:S05]  /*12a30*/  IADD3 R233, P5, R233, UR58, RZ ;  /* 0x0000003ae9e97c10 */ /* 0x020fca000ffbe0ff */
[----:B------:R0:W-:Y:S04]  /*12a40*/  STL [R1+0x144], R233 ;  /* 0x000144e901007387 */ /* 0x0001e80000100800 */
[----:B0-----:R-:W5:Y:S01]  /*12a50*/  LDL.LU R233, [R1+0x8c] ;  /* 0x00008c0001e97983 */ /* 0x001f620000300800 */
[----:B------:R-:W-:-:S05]  /*12a60*/  IADD3.X R235, R235, UR57, RZ, P6, !PT ;  /* 0x00000039ebeb7c10 */ /* 0x000fca000b7fe4ff */
[----:B------:R0:W-:Y:S04]  /*12a70*/  STL [R1+0x194], R235 ;  /* 0x000194eb01007387 */ /* 0x0001e80000100800 */
[----:B0-----:R-:W5:Y:S01]  /*12a80*/  LDL.LU R235, [R1+0xb8] ;  /* 0x0000b80001eb7983 */ /* 0x001f620000300800 */
[----:B------:R-:W-:Y:S02]  /*12a90*/  IADD3 R144, P6, R144, UR58, RZ ;  /* 0x0000003a90907c10 */ /* 0x000fe4000ffde0ff */
[----:B------:R-:W-:-:S03]  /*12aa0*/  IADD3.X R231, R231, UR57, RZ, P1, !PT ;  /* 0x00000039e7e77c10 */ /* 0x000fc60008ffe4ff */
[----:B------:R0:W-:Y:S04]  /*12ab0*/  STL [R1+0x120], R144 ;  /* 0x0001209001007387 */ /* 0x0001e80000100800 */
[----:B0-----:R-:W5:Y:S01]  /*12ac0*/  LDL.LU R144, [R1+0xb0] ;  /* 0x0000b00001907983 */ /* 0x001f620000300800 */
[----:B------:R-:W-:Y:S02]  /*12ad0*/  IADD3 R145, P1, R145, UR58, RZ ;  /* 0x0000003a91917c10 */ /* 0x000fe4000ff3e0ff */
[----:B------:R-:W-:-:S03]  /*12ae0*/  IADD3.X R180, R180, UR57, RZ, P2, !PT ;  /* 0x00000039b4b47c10 */ /* 0x000fc600097fe4ff */
[----:B------:R0:W-:Y:S01]  /*12af0*/  STL [R1+0xf8], R145 ;  /* 0x0000f89101007387 */ /* 0x0001e20000100800 */
[----:B------:R-:W-:Y:S02]  /*12b00*/  IADD3 R178, P2, R178, UR58, RZ ;  /* 0x0000003ab2b27c10 */ /* 0x000fe4000ff5e0ff */
[----:B------:R-:W-:Y:S02]  /*12b10*/  IADD3.X R176, R176, UR57, RZ, P3, !PT ;  /* 0x00000039b0b07c10 */ /* 0x000fe40009ffe4ff */
[----:B------:R-:W-:Y:S01]  /*12b20*/  IADD3 R19, P3, R19, UR58, RZ ;  /* 0x0000003a13137c10 */ /* 0x000fe2000ff7e0ff */
[----:B0-----:R-:W5:Y:S04]  /*12b30*/  LDL.LU R145, [R1+0xa4] ;  /* 0x0000a40001917983 */ /* 0x001f680000300800 */
[----:B------:R-:W-:Y:S01]  /*12b40*/  STL [R1+0x18c], R231 ;  /* 0x00018ce701007387 */ /* 0x000fe20000100800 */
[----:B------:R-:W-:-:S02]  /*12b50*/  IADD3.X R174, R174, UR57, RZ, P4, !PT ;  /* 0x00000039aeae7c10 */ /* 0x000fc4000a7fe4ff */
[----:B------:R-:W-:Y:S01]  /*12b60*/  IADD3 R79, P4, R79, UR58, RZ ;  /* 0x0000003a4f4f7c10 */ /* 0x000fe2000ff9e0ff */
[----:B------:R-:W-:Y:S04]  /*12b70*/  STL [R1+0x158], R180 ;  /* 0x000158b401007387 */ /* 0x000fe80000100800 */
[----:B------:R0:W-:Y:S04]  /*12b80*/  STL [R1+0xe8], R19 ;  /* 0x0000e81301007387 */ /* 0x0001e80000100800 */
[----:B------:R-:W-:Y:S04]  /*12b90*/  STL [R1+0xf0], R178 ;  /* 0x0000f0b201007387 */ /* 0x000fe80000100800 */
[----:B0-----:R-:W5:Y:S04]  /*12ba0*/  LDL.LU R19, [R1+0x880] ;  /* 0x0008800001137983 */ /* 0x001f680000300800 */
[----:B------:R-:W-:Y:S04]  /*12bb0*/  STL [R1+0x150], R176 ;  /* 0x000150b001007387 */ /* 0x000fe80000100800 */
[----:B------:R0:W-:Y:S04]  /*12bc0*/  STL [R1+0xe0], R79 ;  /* 0x0000e04f01007387 */ /* 0x0001e80000100800 */
[----:B0-----:R-:W5:Y:S01]  /*12bd0*/  LDL.LU R79, [R1+0x87c] ;  /* 0x00087c00014f7983 */ /* 0x001f620000300800 */
[----:B------:R-:W-:-:S02]  /*12be0*/  IADD3.X R156, R156, UR57, RZ, P5, !PT ;  /* 0x000000399c9c7c10 */ /* 0x000fc4000affe4ff */
[----:B------:R-:W-:Y:S02]  /*12bf0*/  IADD3 R81, P5, R81, UR58, RZ ;  /* 0x0000003a51517c10 */ /* 0x000fe4000ffbe0ff */
[----:B------:R-:W-:Y:S01]  /*12c00*/  IADD3.X R154, R154, UR57, RZ, P6, !PT ;  /* 0x000000399a9a7c10 */ /* 0x000fe2000b7fe4ff */
[----:B------:R-:W-:Y:S01]  /*12c10*/  STL [R1+0x148], R174 ;  /* 0x000148ae01007387 */ /* 0x000fe20000100800 */
[----:B------:R-:W-:Y:S02]  /*12c20*/  IADD3 R80, P6, R80, UR58, RZ ;  /* 0x0000003a50507c10 */ /* 0x000fe4000ffde0ff */
[----:B------:R-:W-:Y:S01]  /*12c30*/  IADD3.X R76, R76, UR57, RZ, P2, !PT ;  /* 0x000000394c4c7c10 */ /* 0x000fe200097fe4ff */
[----:B------:R0:W-:Y:S01]  /*12c40*/  STL [R1+0xd4], R81 ;  /* 0x0000d45101007387 */ /* 0x0001e20000100800 */
[----:B------:R-:W-:Y:S02]  /*12c50*/  IADD3.X R129, R129, UR57, RZ, P1, !PT ;  /* 0x0000003981817c10 */ /* 0x000fe40008ffe4ff */
[----:B------:R-:W-:-:S02]  /*12c60*/  IADD3 R128, P1, R128, UR58, RZ ;  /* 0x0000003a80807c10 */ /* 0x000fc4000ff3e0ff */
[----:B------:R-:W-:Y:S01]  /*12c70*/  IADD3.X R21, R21, UR57, RZ, P3, !PT ;  /* 0x0000003915157c10 */ /* 0x000fe20009ffe4ff */
[----:B0-----:R-:W5:Y:S04]  /*12c80*/  LDL.LU R81, [R1+0x878] ;  /* 0x0008780001517983 */ /* 0x001f680000300800 */
[----:B------:R-:W-:Y:S04]  /*12c90*/  STL [R1+0x128], R156 ;  /* 0x0001289c01007387 */ /* 0x000fe80000100800 */
[----:B------:R0:W-:Y:S01]  /*12ca0*/  STL [R1+0xcc], R80 ;  /* 0x0000cc5001007387 */ /* 0x0001e20000100800 */
[----:B------:R-:W-:-:S02]  /*12cb0*/  IADD3 R113, P2, R113, UR58, RZ ;  /* 0x0000003a71717c10 */ /* 0x000fc4000ff5e0ff */
[----:B------:R-:W-:Y:S01]  /*12cc0*/  IADD3.X R77, R77, UR57, RZ, P4, !PT ;  /* 0x000000394d4d7c10 */ /* 0x000fe2000a7fe4ff */
[----:B0-----:R-:W5:Y:S04]  /*12cd0*/  LDL.LU R80, [R1+0x874] ;  /* 0x0008740001507983 */ /* 0x001f680000300800 */
[----:B------:R-:W-:Y:S04]  /*12ce0*/  STL [R1+0x118], R154 ;  /* 0x0001189a01007387 */ /* 0x000fe80000100800 */
[----:B------:R0:W-:Y:S01]  /*12cf0*/  STL [R1+0xec], R76 ;  /* 0x0000ec4c01007387 */ /* 0x0001e20000100800 */
[----:B------:R-:W-:-:S03]  /*12d00*/  IADD3 R112, P3, R112, UR58, RZ ;  /* 0x0000003a70707c10 */ /* 0x000fc6000ff7e0ff */
[----:B------:R-:W-:Y:S01]  /*12d10*/  STL [R1+0xf4], R129 ;  /* 0x0000f48101007387 */ /* 0x000fe20000100800 */
[----:B------:R-:W-:-:S03]  /*12d20*/  IADD3.X R23, R23, UR57, RZ, P5, !PT ;  /* 0x0000003917177c10 */ /* 0x000fc6000affe4ff */
[----:B0-----:R-:W5:Y:S04]  /*12d30*/  LDL.LU R76, [R1+0x870] ;  /* 0x00087000014c7983 */ /* 0x001f680000300800 */
[----:B------:R-:W-:Y:S04]  /*12d40*/  STL [R1+0xc4], R128 ;  /* 0x0000c48001007387 */ /* 0x000fe80000100800 */
[----:B------:R0:W-:Y:S01]  /*12d50*/  STL [R1+0xe4], R21 ;  /* 0x0000e41501007387 */ /* 0x0001e20000100800 */
[----:B------:R-:W-:Y:S01]  /*12d60*/  IADD3.X R59, R59, UR57, RZ, P6, !PT ;  /* 0x000000393b3b7c10 */ /* 0x000fe2000b7fe4ff */
[----:B------:R-:W-:-:S02]  /*12d70*/  UIADD3.64 UR40, UR36, 0x1100, URZ ;  /* 0x0000110024287897 */ /* 0x000fc4000fffe03f */
[----:B0-----:R-:W5:Y:S07]  /*12d80*/  LDL.LU R21, [R1+0x86c] ;  /* 0x00086c0001157983 */ /* 0x001f6e0000300800 */
[----:B------:R-:W-:Y:S01]  /*12d90*/  HGMMA.64x16x16.F32.BF16 R32, gdesc[UR40].tnspA, R32 ;  /* 0x20200000282079f0 */ /* 0x000fe20008701820 */
[----:B------:R-:W-:Y:S04]  /*12da0*/  STL [R1+0xbc], R113 ;  /* 0x0000bc7101007387 */ /* 0x000fe80000100800 */
[----:B------:R0:W-:Y:S04]  /*12db0*/  STL [R1+0xd8], R77 ;  /* 0x0000d84d01007387 */ /* 0x0001e80000100800 */
[----:B0-----:R-:W5:Y:S04]  /*12dc0*/  LDL.LU R77, [R1+0x868] ;  /* 0x00086800014d7983 */ /* 0x001f680000300800 */
[----:B------:R-:W-:Y:S04]  /*12dd0*/  STL [R1+0xb4], R112 ;  /* 0x0000b47001007387 */ /* 0x000fe80000100800 */
[----:B------:R0:W-:Y:S01]  /*12de0*/  STL [R1+0xd0], R23 ;  /* 0x0000d01701007387 */ /* 0x0001e20000100800 */
[----:B--2---:R-:W-:-:S03]  /*12df0*/  IADD3 R169, P4, R169, UR58, RZ ;  /* 0x0000003aa9a97c10 */ /* 0x004fc6000ff9e0ff */
[----:B0-----:R-:W2:Y:S04]  /*12e00*/  LDL.LU R23, [R1+0x864] ;  /* 0x0008640001177983 */ /* 0x001ea80000300800 */
[----:B------:R-:W-:Y:S01]  /*12e10*/  STL [R1+0xac], R169 ;  /* 0x0000aca901007387 */ /* 0x000fe20000100800 */
[----:B---3--:R-:W-:-:S03]  /*12e20*/  IADD3 R171, P5, R171, UR58, RZ ;  /* 0x0000003aabab7c10 */ /* 0x008fc6000ffbe0ff */
[----:B------:R0:W-:Y:S04]  /*12e30*/  STL [R1+0xc8], R59 ;  /* 0x0000c83b01007387 */ /* 0x0001e80000100800 */
[----:B------:R-:W-:Y:S04]  /*12e40*/  STL [R1+0x9c], R171 ;  /* 0x00009cab01007387 */ /* 0x000fe80000100800 */
[----:B0-----:R-:W3:Y:S01]  /*12e50*/  LDL.LU R59, [R1+0x860] ;  /* 0x00086000013b7983 */ /* 0x001ee20000300800 */
[----:B----4-:R-:W-:Y:S02]  /*12e60*/  IADD3 R201, P6, R201, UR58, RZ ;  /* 0x0000003ac9c97c10 */ /* 0x010fe4000ffde0ff */
[----:B------:R-:W-:-:S03]  /*12e70*/  IADD3.X R203, R203, UR57, RZ, P1, !PT ;  /* 0x00000039cbcb7c10 */ /* 0x000fc60008ffe4ff */
[----:B------:R-:W-:Y:S04]  /*12e80*/  STL [R1+0x94], R201 ;  /* 0x000094c901007387 */ /* 0x000fe80000100800 */
[----:B------:R-:W-:Y:S01]  /*12e90*/  STL [R1+0xc0], R203 ;  /* 0x0000c0cb01007387 */ /* 0x000fe20000100800 */
[----:B-----5:R-:W-:Y:S02]  /*12ea0*/  IADD3 R233, P1, R233, UR58, RZ ;  /* 0x0000003ae9e97c10 */ /* 0x020fe4000ff3e0ff */
[----:B------:R-:W-:Y:S01]  /*12eb0*/  IADD3.X R235, R235, UR57, RZ, P2, !PT ;  /* 0x00000039ebeb7c10 */ /* 0x000fe200097fe4ff */
[----:B------:R-:W-:-:S09]  /*12ec0*/  UIADD3.64 UR44, UR36, 0x1180, URZ ;  /* 0x00001180242c7897 */ /* 0x000fd2000fffe03f */
[----:B------:R-:W-:Y:S01]  /*12ed0*/  HGMMA.64x16x16.F32.BF16 R32, gdesc[UR44].tnspA, R32 ;  /* 0x202000002c2079f0 */ /* 0x000fe20008701820 */
[----:B------:R-:W-:-:S04]  /*12ee0*/  UIADD3 UR4, UR52, 0x7f, URZ ;  /* 0x0000007f34047890 */ /* 0x000fc8000fffe03f */
[----:B------:R-:W-:Y:S01]  /*12ef0*/  USHF.R.S32.HI UR9, URZ, 0x1f, UR4 ;  /* 0x0000001f3f097899 */ /* 0x000fe20008011404 */
[----:B------:R-:W-:Y:S02]  /*12f00*/  IADD3 R142, P0, R142, UR58, RZ ;  /* 0x0000003a8e8e7c10 */ /* 0x000fe4000ff1e0ff */
[----:B------:R-:W-:-:S05]  /*12f10*/  IADD3 R79, P2, R79, UR58, RZ ;  /* 0x0000003a4f4f7c10 */ /* 0x000fca000ff5e0ff */
[----:B------:R0:W-:Y:S04]  /*12f20*/  STL [R1+0x84], R79 ;  /* 0x0000844f01007387 */ /* 0x0001e80000100800 */
[----:B------:R-:W-:Y:S04]  /*12f30*/  STL [R1+0x8c], R233 ;  /* 0x00008ce901007387 */ /* 0x000fe80000100800 */
[----:B0-----:R-:W4:Y:S01]  /*12f40*/  LDL.LU R79, [R1+0x85c] ;  /* 0x00085c00014f7983 */ /* 0x001f220000300800 */
[----:B------:R-:W-:Y:S01]  /*12f50*/  ULEA.HI UR9, UR9, UR4, URZ, 0x7 ;  /* 0x0000000409097291 */ /* 0x000fe2000f8f383f */
[----:B------:R-:W-:Y:S01]  /*12f60*/  IADD3.X R143, R143, UR57, RZ, P0, !PT ;  /* 0x000000398f8f7c10 */ /* 0x000fe200087fe4ff */
[----:B------:R-:W-:Y:S01]  /*12f70*/  VIADD R0, R0, 0x1 ;  /* 0x0000000100007836 */ /* 0x000fe20000000000 */
[----:B------:R-:W-:Y:S01]  /*12f80*/  IADD3 R9, P0, R9, UR12, RZ ;  /* 0x0000000c09097c10 */ /* 0x000fe2000ff1e0ff */
[----:B------:R-:W-:-:S03]  /*12f90*/  USHF.R.S32.HI UR9, URZ, 0x7, UR9 ;  /* 0x000000073f097899 */ /* 0x000fc60008011409 */
[----:B------:R-:W-:-:S03]  /*12fa0*/  IADD3.X R2, R2, UR5, RZ, P0, !PT ;  /* 0x0000000502027c10 */ /* 0x000fc600087fe4ff */
[----:B------:R-:W-:Y:S01]  /*12fb0*/  ISETP.NE.U32.AND P0, PT, R0, UR9, PT ;  /* 0x0000000900007c0c */ /* 0x000fe2000bf05070 */
[----:B------:R-:W-:-:S09]  /*12fc0*/  UIADD3.64 UR8, UR36, 0x1200, URZ ;  /* 0x0000120024087897 */ /* 0x000fd2000fffe03f */
[----:B------:R-:W-:Y:S01]  /*12fd0*/  HGMMA.64x16x16.F32.BF16 R32, gdesc[UR8].tnspA, R32 ;  /* 0x20200000082079f0 */ /* 0x000fe20008701820 */
[----:B------:R-:W-:Y:S02]  /*12fe0*/  UIADD3.64 UR4, UR36, 0x1280, URZ ;  /* 0x0000128024047897 */ /* 0x000fe4000fffe03f */
[----:B------:R-:W-:Y:S02]  /*12ff0*/  UIADD3.64 UR20, UR36, 0x1300, URZ ;  /* 0x0000130024147897 */ /* 0x000fe4000fffe03f */
[----:B------:R-:W-:-:S05]  /*13000*/  UIADD3.64 UR48, UR36, 0x1780, URZ ;  /* 0x0000178024307897 */ /* 0x000fca000fffe03f */
[----:B------:R-:W-:Y:S01]  /*13010*/  HGMMA.64x16x16.F32.BF16 R32, gdesc[UR4].tnspA, R32 ;  /* 0x20200000042079f0 */ /* 0x000fe20008701820 */
[----:B------:R-:W-:-:S03]  /*13020*/  UIADD3.64 UR16, UR36, 0x1800, URZ ;  /* 0x0000180024107897 */ /* 0x000fc6000fffe03f */
[----:B------:R-:W-:Y:S04]  /*13030*/  HGMMA.64x16x16.F32.BF16 R32, gdesc[UR20].tnspA, R32 ;  /* 0x20200000142079f0 */ /* 0x000fe80008701820 */
[----:B------:R-:W-:Y:S01]  /*13040*/  HGMMA.64x16x16.F32.BF16 R24, gdesc[UR48].tnspA, R24 ;  /* 0x20200000301879f0 */ /* 0x000fe20008701818 */
[----:B------:R-:W-:Y:S01]  /*13050*/  UMOV UR18, UR38 ;  /* 0x0000002600127c82 */ /* 0x000fe20008000000 */
[----:B------:R-:W-:Y:S01]  /*13060*/  UMOV UR19, UR39 ;  /* 0x0000002700137c82 */ /* 0x000fe20008000000 */
[----:B------:R-:W-:Y:S02]  /*13070*/  IADD3.X R144, R144, UR57, RZ, P3, !PT ;  /* 0x0000003990907c10 */ /* 0x000fe40009ffe4ff */
[----:B------:R-:W-:Y:S02]  /*13080*/  IADD3 R78, P3, R78, UR58, RZ ;  /* 0x0000003a4e4e7c10 */ /* 0x000fe4000ff7e0ff */
[----:B------:R-:W-:Y:S01]  /*13090*/  IADD3.X R145, R145, UR57, RZ, P4, !PT ;  /* 0x0000003991917c10 */ /* 0x000fe2000a7fe4ff */
[----:B------:R-:W-:Y:S01]  /*130a0*/  STL [R1+0xb8], R235 ;  /* 0x0000b8eb01007387 */ /* 0x000fe20000100800 */
[----:B------:R-:W-:-:S03]  /*130b0*/  IADD3 R57, P4, R57, UR58, RZ ;  /* 0x0000003a39397c10 */ /* 0x000fc6000ff9e0ff */
[----:B------:R0:W-:Y:S01]  /*130c0*/  STL [R1+0x7c], R78 ;  /* 0x00007c4e01007387 */ /* 0x0001e20000100800 */
[----:B------:R-:W-:Y:S03]  /*130d0*/  HGMMA.64x16x16.F32.BF16 R24, gdesc[UR16].tnspA, R24 ;  /* 0x20200000101879f0 */ /* 0x000fe60008701818 */
[----:B0-----:R-:W5:Y:S01]  /*130e0*/  LDL.LU R78, [R1+0x858] ;  /* 0x00085800014e7983 */ /* 0x001f620000300800 */
[----:B---3--:R-:W-:-:S03]  /*130f0*/  IADD3.X R59, R59, UR57, RZ, P6, !PT ;  /* 0x000000393b3b7c10 */ /* 0x008fc6000b7fe4ff */
[----:B------:R-:W-:Y:S01]  /*13100*/  STL [R1+0xb0], R144 ;  /* 0x0000b09001007387 */ /* 0x000fe20000100800 */
[----:B------:R-:W-:-:S03]  /*13110*/  IADD3.X R80, R80, UR57, RZ, P1, !PT ;  /* 0x0000003950507c10 */ /* 0x000fc60008ffe4ff */
[----:B------:R0:W-:Y:S01]  /*13120*/  STL [R1+0x74], R57 ;  /* 0x0000743901007387 */ /* 0x0001e20000100800 */
[----:B------:R-:W-:Y:S01]  /*13130*/  UIADD3.64 UR12, UR36, 0x1880, URZ ;  /* 0x00001880240c7897 */ /* 0x000fe2000fffe03f */
[----:B------:R-:W-:Y:S02]  /*13140*/  IADD3.X R81, R81, UR57, RZ, P2, !PT ;  /* 0x0000003951517c10 */ /* 0x000fe400097fe4ff */
[----:B------:R-:W-:Y:S01]  /*13150*/  IADD3.X R61, R61, UR57, RZ, P3, !PT ;  /* 0x000000393d3d7c10 */ /* 0x000fe20009ffe4ff */
[----:B0-----:R-:W3:Y:S04]  /*13160*/  LDL.LU R57, [R1+0x854] ;  /* 0x0008540001397983 */ /* 0x001ee80000300800 */
[----:B------:R-:W-:Y:S01]  /*13170*/  STL [R1+0xa4], R145 ;  /* 0x0000a49101007387 */ /* 0x000fe20000100800 */
[----:B------:R-:W-:Y:S01]  /*13180*/  IADD3.X R63, R63, UR57, RZ, P4, !PT ;  /* 0x000000393f3f7c10 */ /* 0x000fe2000a7fe4ff */
[----:B------:R-:W-:Y:S01]  /*13190*/  HGMMA.64x16x16.F32.BF16 R24, gdesc[UR12].tnspA, R24 ;  /* 0x202000000c1879f0 */ /* 0x000fe20008701818 */
[----:B------:R-:W-:-:S02]  /*131a0*/  UIADD3.64 UR40, UR36, 0x1900, URZ ;  /* 0x0000190024287897 */ /* 0x000fc4000fffe03f */
[----:B------:R-:W-:-:S07]  /*131b0*/  UIADD3.64 UR44, UR36, 0x1980, URZ ;  /* 0x00001980242c7897 */ /* 0x000fce000fffe03f */
[----:B------:R-:W-:Y:S01]  /*131c0*/  HGMMA.64x16x16.F32.BF16 R24, gdesc[UR40].tnspA, R24 ;  /* 0x20200000281879f0 */ /* 0x000fe20008701818 */
[----:B----4-:R-:W-:-:S05]  /*131d0*/  IADD3.X R79, R79, UR57, RZ, P5, !PT ;  /* 0x000000394f4f7c10 */ /* 0x010fca000affe4ff */
[----:B------:R0:W-:Y:S04]  /*131e0*/  STL [R1+0x98], R79 ;  /* 0x0000984f01007387 */ /* 0x0001e80000100800 */
[----:B0-----:R-:W4:Y:S04]  /*131f0*/  LDL.LU R79, [R1+0x850] ;  /* 0x00085000014f7983 */ /* 0x001f280000300800 */
[----:B------:R0:W-:Y:S04]  /*13200*/  STL [R1+0x90], R59 ;  /* 0x0000903b01007387 */ /* 0x0001e80000100800 */
[----:B0-----:R-:W4:Y:S04]  /*13210*/  LDL.LU R59, [R1+0x84c] ;  /* 0x00084c00013b7983 */ /* 0x001f280000300800 */
[----:B------:R0:W-:Y:S01]  /*13220*/  STL [R1+0x88], R80 ;  /* 0x0000885001007387 */ /* 0x0001e20000100800 */
[----:B------:R-:W-:Y:S03]  /*13230*/  HGMMA.64x16x16.F32.BF16 R24, gdesc[UR44].tnspA, R24 ;  /* 0x202000002c1879f0 */ /* 0x000fe60008701818 */
[----:B0-----:R-:W4:Y:S04]  /*13240*/  LDL.LU R80, [R1+0x848] ;  /* 0x0008480001507983 */ /* 0x001f280000300800 */
[----:B------:R0:W-:Y:S04]  /*13250*/  STL [R1+0x80], R81 ;  /* 0x0000805101007387 */ /* 0x0001e80000100800 */
[----:B0-----:R-:W4:Y:S04]  /*13260*/  LDL.LU R81, [R1+0x844] ;  /* 0x0008440001517983 */ /* 0x001f280000300800 */
[----:B------:R0:W-:Y:S04]  /*13270*/  STL [R1+0x78], R61 ;  /* 0x0000783d01007387 */ /* 0x0001e80000100800 */
[----:B0-----:R-:W4:Y:S04]  /*13280*/  LDL.LU R61, [R1+0x840] ;  /* 0x00084000013d7983 */ /* 0x001f280000300800 */
[----:B------:R0:W-:Y:S04]  /*13290*/  STL [R1+0x70], R63 ;  /* 0x0000703f01007387 */ /* 0x0001e80000100800 */
[----:B0-----:R-:W4:Y:S01]  /*132a0*/  LDL.LU R63, [R1+0x83c] ;  /* 0x00083c00013f7983 */ /* 0x001f220000300800 */
[----:B------:R-:W-:Y:S01]  /*132b0*/  UIADD3.64 UR24, UR36, 0x1a00, URZ ;  /* 0x00001a0024187897 */ /* 0x000fe2000fffe03f */
[----:B------:R-:W-:Y:S01]  /*132c0*/  UMOV UR26, UR10 ;  /* 0x0000000a001a7c82 */ /* 0x000fe20008000000 */
[----:B------:R-:W-:-:S07]  /*132d0*/  UMOV UR27, UR11 ;  /* 0x0000000b001b7c82 */ /* 0x000fce0008000000 */
[----:B------:R-:W-:Y:S01]  /*132e0*/  HGMMA.64x16x16.F32.BF16 R24, gdesc[UR24].tnspA, R24 ;  /* 0x20200000181879f0 */ /* 0x000fe20008701818 */
[----:B------:R-:W-:Y:S01]  /*132f0*/  UIADD3.64 UR28, UR36, 0x1a80, URZ ;  /* 0x00001a80241c7897 */ /* 0x000fe2000fffe03f */
[----:B------:R-:W-:Y:S01]  /*13300*/  UMOV UR30, UR6 ;  /* 0x00000006001e7c82 */ /* 0x000fe20008000000 */
[----:B------:R-:W-:Y:S01]  /*13310*/  UMOV UR31, UR7 ;  /* 0x00000007001f7c82 */ /* 0x000fe20008000000 */
[----:B------:R-:W-:-:S06]  /*13320*/  UIADD3.64 UR32, UR36, 0x1b00, URZ ;  /* 0x00001b0024207897 */ /* 0x000fcc000fffe03f */
[----:B------:R-:W-:Y:S01]  /*13330*/  HGMMA.64x16x16.F32.BF16 R24, gdesc[UR28].tnspA, R24 ;  /* 0x202000001c1879f0 */ /* 0x000fe20008701818 */
[----:B------:R-:W-:Y:S01]  /*13340*/  UMOV UR34, UR22 ;  /* 0x0000001600227c82 */ /* 0x000fe20008000000 */
[----:B------:R-:W-:Y:S01]  /*13350*/  UMOV UR35, UR23 ;  /* 0x0000001700237c82 */ /* 0x000fe20008000000 */
[----:B------:R-:W-:Y:S02]  /*13360*/  IADD3 R87, P5, R87, UR58, RZ ;  /* 0x0000003a57577c10 */ /* 0x000fe4000ffbe0ff */
[----:B------:R-:W-:Y:S02]  /*13370*/  IADD3 R86, P6, R86, UR58, RZ ;  /* 0x0000003a56567c10 */ /* 0x000fe4000ffde0ff */
[----:B------:R-:W-:Y:S02]  /*13380*/  IADD3 R85, P1, R85, UR58, RZ ;  /* 0x0000003a55557c10 */ /* 0x000fe4000ff3e0ff */
[----:B------:R-:W-:Y:S02]  /*13390*/  IADD3.X R75, R75, UR57, RZ, P5, !PT ;  /* 0x000000394b4b7c10 */ /* 0x000fe4000affe4ff */
[----:B------:R-:W-:-:S02]  /*133a0*/  IADD3.X R73, R73, UR57, RZ, P6, !PT ;  /* 0x0000003949497c10 */ /* 0x000fc4000b7fe4ff */
[----:B------:R-:W-:Y:S01]  /*133b0*/  IADD3.X R71, R71, UR57, RZ, P1, !PT ;  /* 0x0000003947477c10 */ /* 0x000fe20008ffe4ff */
[----:B------:R-:W-:Y:S01]  /*133c0*/  HGMMA.64x16x16.F32.BF16 R24, gdesc[UR32].tnspA, R24, gsb0 ;  /* 0x20200000201879f0 */ /* 0x000fe20008001818 */
[----:B------:R-:W-:Y:S02]  /*133d0*/  IADD3 R84, P2, R84, UR58, RZ ;  /* 0x0000003a54547c10 */ /* 0x000fe4000ff5e0ff */
[----:B------:R-:W-:Y:S02]  /*133e0*/  IADD3 R83, P3, R83, UR58, RZ ;  /* 0x0000003a53537c10 */ /* 0x000fe4000ff7e0ff */
[----:B------:R-:W-:Y:S02]  /*133f0*/  IADD3 R82, P4, R82, UR58, RZ ;  /* 0x0000003a52527c10 */ /* 0x000fe4000ff9e0ff */
[----:B------:R-:W-:Y:S02]  /*13400*/  IADD3.X R69, R69, UR57, RZ, P2, !PT ;  /* 0x0000003945457c10 */ /* 0x000fe400097fe4ff */
[----:B------:R-:W-:-:S02]  /*13410*/  IADD3.X R67, R67, UR57, RZ, P3, !PT ;  /* 0x0000003943437c10 */ /* 0x000fc40009ffe4ff */
[----:B------:R-:W-:Y:S02]  /*13420*/  IADD3.X R65, R65, UR57, RZ, P4, !PT ;  /* 0x0000003941417c10 */ /* 0x000fe4000a7fe4ff */
[----:B-----5:R-:W-:Y:S02]  /*13430*/  IADD3 R78, P2, R78, UR58, RZ ;  /* 0x0000003a4e4e7c10 */ /* 0x020fe4000ff5e0ff */
[----:B------:R-:W-:Y:S02]  /*13440*/  IADD3 R77, P3, R77, UR58, RZ ;  /* 0x0000003a4d4d7c10 */ /* 0x000fe4000ff7e0ff */
[----:B------:R-:W-:Y:S02]  /*13450*/  IADD3 R76, P4, R76, UR58, RZ ;  /* 0x0000003a4c4c7c10 */ /* 0x000fe4000ff9e0ff */
[----:B---3--:R-:W-:Y:S02]  /*13460*/  IADD3.X R57, R57, UR57, RZ, P2, !PT ;  /* 0x0000003939397c10 */ /* 0x008fe400097fe4ff */
[----:B--2---:R-:W-:-:S02]  /*13470*/  IADD3.X R23, R23, UR57, RZ, P3, !PT ;  /* 0x0000003917177c10 */ /* 0x004fc40009ffe4ff */
[----:B------:R-:W-:Y:S02]  /*13480*/  IADD3.X R21, R21, UR57, RZ, P4, !PT ;  /* 0x0000003915157c10 */ /* 0x000fe4000a7fe4ff */
[----:B------:R-:W-:Y:S02]  /*13490*/  IADD3 R68, P2, R68, UR58, RZ ;  /* 0x0000003a44447c10 */ /* 0x000fe4000ff5e0ff */
[----:B------:R-:W-:Y:S02]  /*134a0*/  IADD3 R66, P3, R66, UR58, RZ ;  /* 0x0000003a42427c10 */ /* 0x000fe4000ff7e0ff */
[----:B------:R-:W-:Y:S02]  /*134b0*/  IADD3 R64, P4, R64, UR58, RZ ;  /* 0x0000003a40407c10 */ /* 0x000fe4000ff9e0ff */
[----:B------:R-:W-:Y:S02]  /*134c0*/  IADD3.X R14, R14, UR57, RZ, P2, !PT ;  /* 0x000000390e0e7c10 */ /* 0x000fe400097fe4ff */
[----:B------:R-:W-:-:S02]  /*134d0*/  IADD3.X R56, R56, UR57, RZ, P3, !PT ;  /* 0x0000003938387c10 */ /* 0x000fc40009ffe4ff */
[----:B------:R-:W-:Y:S01]  /*134e0*/  IADD3.X R22, R22, UR57, RZ, P4, !PT ;  /* 0x0000003916167c10 */ /* 0x000fe2000a7fe4ff */
[----:B------:R-:W-:Y:S02]  /*134f0*/  WARPGROUP.DEPBAR.LE gsb0, 0x0 ;  /* 0x00008000000079c5 */ /* 0x000fe40000010000 */
[----:B----4-:R-:W-:-:S04]  /*13500*/  IADD3 R79, P1, R79, UR58, RZ ;  /* 0x0000003a4f4f7c10 */ /* 0x010fc8000ff3e0ff */
[----:B------:R-:W-:Y:S02]  /*13510*/  IADD3.X R59, R59, UR57, RZ, P1, !PT ;  /* 0x000000393b3b7c10 */ /* 0x000fe40008ffe4ff */
[----:B------:R-:W-:Y:S02]  /*13520*/  IADD3 R70, P1, R70, UR58, RZ ;  /* 0x0000003a46467c10 */ /* 0x000fe4000ff3e0ff */
[----:B------:R-:W-:Y:S02]  /*13530*/  IADD3 R80, P6, R80, UR58, RZ ;  /* 0x0000003a50507c10 */ /* 0x000fe4000ffde0ff */
[----:B------:R-:W-:Y:S02]  /*13540*/  IADD3.X R15, R15, UR57, RZ, P1, !PT ;  /* 0x000000390f0f7c10 */ /* 0x000fe40008ffe4ff */
[----:B------:R-:W-:Y:S02]  /*13550*/  IADD3 R58, P1, R58, UR58, RZ ;  /* 0x0000003a3a3a7c10 */ /* 0x000fe4000ff3e0ff */
[----:B------:R-:W-:-:S02]  /*13560*/  IADD3 R81, P5, R81, UR58, RZ ;  /* 0x0000003a51517c10 */ /* 0x000fc4000ffbe0ff */
[----:B------:R-:W-:Y:S02]  /*13570*/  IADD3.X R16, R16, UR57, RZ, P1, !PT ;  /* 0x0000003910107c10 */ /* 0x000fe40008ffe4ff */
[----:B------:R-:W-:Y:S02]  /*13580*/  IADD3.X R61, R61, UR57, RZ, P6, !PT ;  /* 0x000000393d3d7c10 */ /* 0x000fe4000b7fe4ff */
[----:B------:R-:W-:-:S04]  /*13590*/  IADD3 R72, P6, R72, UR58, RZ ;  /* 0x0000003a48487c10 */ /* 0x000fc8000ffde0ff */
[----:B------:R-:W-:Y:S02]  /*135a0*/  IADD3.X R17, R17, UR57, RZ, P6, !PT ;  /* 0x0000003911117c10 */ /* 0x000fe4000b7fe4ff */
[----:B------:R-:W-:Y:S02]  /*135b0*/  IADD3 R60, P6, R60, UR58, RZ ;  /* 0x0000003a3c3c7c10 */ /* 0x000fe4000ffde0ff */
[----:B------:R-:W-:Y:S02]  /*135c0*/  IADD3.X R63, R63, UR57, RZ, P5, !PT ;  /* 0x000000393f3f7c10 */ /* 0x000fe4000affe4ff */
[----:B------:R-:W-:-:S04]  /*135d0*/  IADD3 R74, P5, R74, UR58, RZ ;  /* 0x0000003a4a4a7c10 */ /* 0x000fc8000ffbe0ff */
[----:B------:R-:W-:Y:S02]  /*135e0*/  IADD3.X R19, R19, UR57, RZ, P5, !PT ;  /* 0x0000003913137c10 */ /* 0x000fe4000affe4ff */
[----:B------:R-:W-:Y:S02]  /*135f0*/  IADD3 R62, P5, R62, UR58, RZ ;  /* 0x0000003a3e3e7c10 */ /* 0x000fe4000ffbe0ff */
[----:B------:R-:W-:Y:S02]  /*13600*/  IADD3.X R18, R18, UR57, RZ, P6, !PT ;  /* 0x0000003912127c10 */ /* 0x000fe4000b7fe4ff */
[----:B------:R-:W-:Y:S01]  /*13610*/  IADD3.X R20, R20, UR57, RZ, P5, !PT ;  /* 0x0000003914147c10 */ /* 0x000fe2000affe4ff */
[----:B------:R-:W-:Y:S08]  /*13620*/  @P0 BRA `(.L_x_1) ;  /* 0xffffff1400080947 */ /* 0x000ff0000383ffff */
[----:B------:R-:W-:Y:S02]  /*13630*/  F2FP.BF16.F32.PACK_AB R23, R31, R47 ;  /* 0x0000002f1f17723e */ /* 0x000fe400000010ff */
[----:B------:R-:W-:Y:S02]  /*13640*/  F2FP.BF16.F32.PACK_AB R22, R29, R45 ;  /* 0x0000002d1d16723e */ /* 0x000fe400000010ff */
[----:B------:R-:W-:Y:S02]  /*13650*/  F2FP.BF16.F32.PACK_AB R21, R39, R55 ;  /* 0x000000372715723e */ /* 0x000fe400000010ff */
[----:B------:R-:W-:Y:S02]  /*13660*/  F2FP.BF16.F32.PACK_AB R20, R37, R53 ;  /* 0x000000352514723e */ /* 0x000fe400000010ff */
[----:B------:R-:W-:Y:S02]  /*13670*/  F2FP.BF16.F32.PACK_AB R19, R30, R46 ;  /* 0x0000002e1e13723e */ /* 0x000fe400000010ff */
[----:B------:R-:W-:-:S02]  /*13680*/  F2FP.BF16.F32.PACK_AB R18, R28, R44 ;  /* 0x0000002c1c12723e */ /* 0x000fc400000010ff */
        /* <DEDUP_REMOVED lines=9> */
[----:B------:R-:W-:-:S07]  /*13720*/  F2FP.BF16.F32.PACK_AB R8, R32, R48 ;  /* 0x000000302008723e */ /* 0x000fce00000010ff */
.L_x_0:
[----:B0-----:R-:W2:Y:S01]  /*13730*/  LDL.LU R58, [R1+0x834] ;  /* 0x00083400013a7983 */ /* 0x001ea20000300800 */
[----:B------:R-:W0:Y:S01]  /*13740*/  LDC R5, c[0x0][0x244] ;  /* 0x00009100ff057b82 */ /* 0x000e220000000800 */
[----:B------:R-:W-:Y:S01]  /*13750*/  ULDC.64 UR8, c[0x0][0x228] ;  /* 0x00008a0000087ab9 */ /* 0x000fe20000000a00 */
[----:B------:R-:W-:Y:S01]  /*13760*/  ULDC.64 UR4, c[0x0][0x220] ;  /* 0x0000880000047ab9 */ /* 0x000fe20000000a00 */
[----:B------:R-:W0:Y:S01]  /*13770*/  LDL.LU R57, [R1+0x830] ;  /* 0x0008300001397983 */ /* 0x000e220000300800 */
[----:B------:R-:W-:-:S03]  /*13780*/  ULDC UR6, c[0x0][0x248] ;  /* 0x0000920000067ab9 */ /* 0x000fc60000000800 */
[----:B------:R-:W3:Y:S01]  /*13790*/  LDL.LU R56, [R1+0x838] ;  /* 0x0008380001387983 */ /* 0x000ee20000300800 */
[----:B------:R-:W1:Y:S02]  /*137a0*/  S2R R4, SR_TID.X ;  /* 0x0000000000047919 */ /* 0x000e640000002100 */
[C---:B-1----:R-:W-:Y:S02]  /*137b0*/  IMAD.SHL.U32 R0, R4.reuse, 0x10, RZ ;  /* 0x0000001004007824 */ /* 0x042fe400078e00ff */
[C---:B------:R-:W-:Y:S02]  /*137c0*/  IMAD.SHL.U32 R3, R4.reuse, 0x80, RZ ;  /* 0x0000008004037824 */ /* 0x040fe400078e00ff */
[----:B------:R-:W-:Y:S01]  /*137d0*/  IMAD.SHL.U32 R2, R4, 0x8, RZ ;  /* 0x0000000804027824 */ /* 0x000fe200078e00ff */
[----:B------:R-:W-:Y:S02]  /*137e0*/  LOP3.LUT R0, R0, 0xf0, RZ, 0xc0, !PT ;  /* 0x000000f000007812 */ /* 0x000fe400078ec0ff */
[----:B------:R-:W-:-:S02]  /*137f0*/  LOP3.LUT R3, R3, 0x800, RZ, 0xc0, !PT ;  /* 0x0000080003037812 */ /* 0x000fc400078ec0ff */
[----:B------:R-:W-:Y:S02]  /*13800*/  LOP3.LUT R2, R2, 0x700, RZ, 0xc0, !PT ;  /* 0x0000070002027812 */ /* 0x000fe400078ec0ff */
[----:B------:R-:W-:-:S05]  /*13810*/  IADD3 R3, R3, UR56, R0 ;  /* 0x0000003803037c10 */ /* 0x000fca000fffe000 */
[----:B------:R-:W-:Y:S01]  /*13820*/  IMAD.IADD R24, R2, 0x1, R3 ;  /* 0x0000000102187824 */ /* 0x000fe200078e0203 */
[----:B------:R-:W-:Y:S01]  /*13830*/  BAR.SYNC.DEFER_BLOCKING 0x0 ;  /* 0x0000000000007b1d */ /* 0x000fe20000010000 */
[----:B------:R-:W-:-:S05]  /*13840*/  LOP3.LUT R25, R4, 0xff, RZ, 0xc0, !PT ;  /* 0x000000ff04197812 */ /* 0x000fca00078ec0ff */
[----:B------:R-:W-:Y:S01]  /*13850*/  STSM.16.M88.4 [R24], R8 ;  /* 0x0000000818007844 */ /* 0x000fe20000000200 */
[----:B------:R-:W-:Y:S01]  /*13860*/  LEA R25, R25, UR56, 0x4 ;  /* 0x0000003819197c11 */ /* 0x000fe2000f8e20ff */
[----:B------:R-:W-:Y:S06]  /*13870*/  BAR.SYNC.DEFER_BLOCKING 0x0 ;  /* 0x0000000000007b1d */ /* 0x000fec0000010000 */
[----:B------:R-:W1:Y:S02]  /*13880*/  LDS.128 R28, [R25] ;  /* 0x00000000191c7984 */ /* 0x000e640000000c00 */
[----:B------:R-:W-:Y:S06]  /*13890*/  BAR.SYNC.DEFER_BLOCKING 0x0 ;  /* 0x0000000000007b1d */ /* 0x000fec0000010000 */
[----:B------:R4:W-:Y:S02]  /*138a0*/  STSM.16.M88.4 [R24], R12 ;  /* 0x0000000c18007844 */ /* 0x0009e40000000200 */
[----:B------:R-:W-:Y:S06]  /*138b0*/  BAR.SYNC.DEFER_BLOCKING 0x0 ;  /* 0x0000000000007b1d */ /* 0x000fec0000010000 */
[----:B------:R-:W5:Y:S02]  /*138c0*/  LDS.128 R32, [R25] ;  /* 0x0000000019207984 */ /* 0x000f640000000c00 */
[----:B------:R-:W-:Y:S06]  /*138d0*/  BAR.SYNC.DEFER_BLOCKING 0x0 ;  /* 0x0000000000007b1d */ /* 0x000fec0000010000 */
[----:B------:R1:W-:Y:S01]  /*138e0*/  STSM.16.M88.4 [R24], R16 ;  /* 0x0000001018007844 */ /* 0x0003e20000000200 */
[----:B--2---:R-:W-:-:S02]  /*138f0*/  VIADD R0, R58, 0x3 ;  /* 0x000000033a007836 */ /* 0x004fc40000000000 */
[----:B------:R-:W-:Y:S02]  /*13900*/  VIADD R2, R58, 0x2 ;  /* 0x000000023a027836 */ /* 0x000fe40000000000 */
[----:B0-----:R-:W-:Y:S01]  /*13910*/  IMAD R4, R57, R5, RZ ;  /* 0x0000000539047224 */ /* 0x001fe200078e02ff */
[----:B------:R-:W-:Y:S01]  /*13920*/  BAR.SYNC.DEFER_BLOCKING 0x0 ;  /* 0x0000000000007b1d */ /* 0x000fe20000010000 */
[----:B------:R-:W-:Y:S01]  /*13930*/  ISETP.GE.AND P0, PT, R0, UR9, PT ;  /* 0x0000000900007c0c */ /* 0x000fe2000bf06270 */
[----:B------:R-:W-:Y:S01]  /*13940*/  VIADD R3, R58, 0x1 ;  /* 0x000000013a037836 */ /* 0x000fe20000000000 */
[----:B------:R-:W-:Y:S01]  /*13950*/  ISETP.GE.AND P6, PT, R2, UR9, PT ;  /* 0x0000000902007c0c */ /* 0x000fe2000bfc6270 */
[----:B------:R-:W-:Y:S01]  /*13960*/  VIADD R0, R58, 0x4 ;  /* 0x000000043a007836 */ /* 0x000fe20000000000 */
[----:B------:R-:W-:Y:S02]  /*13970*/  LEA R2, P3, R4, UR4, 0x1 ;  /* 0x0000000404027c11 */ /* 0x000fe4000f8608ff */
[----:B------:R-:W-:-:S02]  /*13980*/  ISETP.GE.AND P4, PT, R3, UR9, PT ;  /* 0x0000000903007c0c */ /* 0x000fc4000bf86270 */
[----:B------:R-:W-:Y:S01]  /*13990*/  ISETP.GE.AND P1, PT, R0, UR9, PT ;  /* 0x0000000900007c0c */ /* 0x000fe2000bf26270 */
[----:B------:R-:W-:Y:S01]  /*139a0*/  IMAD R0, R5, 0x100, R4 ;  /* 0x0000010005007824 */ /* 0x000fe200078e0204 */
[----:B------:R-:W-:Y:S02]  /*139b0*/  LEA.HI.X.SX32 R3, R4, UR5, 0x1, P3 ;  /* 0x0000000504037c11 */ /* 0x000fe400098f0eff */
[----:B------:R-:W0:Y:S01]  /*139c0*/  LDS.128 R4, [R25] ;  /* 0x0000000019047984 */ /* 0x000e220000000c00 */
[----:B------:R-:W-:Y:S01]  /*139d0*/  BAR.SYNC.DEFER_BLOCKING 0x0 ;  /* 0x0000000000007b1d */ /* 0x000fe20000010000 */
[----:B------:R-:W-:-:S04]  /*139e0*/  ISETP.GE.AND P2, PT, R57, UR8, PT ;  /* 0x0000000839007c0c */ /* 0x000fc8000bf46270 */
[C---:B------:R-:W-:Y:S01]  /*139f0*/  ISETP.LT.AND P2, PT, R58.reuse, UR9, !P2 ;  /* 0x000000093a007c0c */ /* 0x040fe2000d741270 */
[C---:B----4-:R-:W-:Y:S01]  /*13a00*/  IMAD R13, R58.reuse, UR6, RZ ;  /* 0x000000063a0d7c24 */ /* 0x050fe2000f8e02ff */
[----:B------:R-:W-:Y:S01]  /*13a10*/  STSM.16.M88.4 [R24], R20 ;  /* 0x0000001418007844 */ /* 0x000fe20000000200 */
[----:B------:R-:W-:Y:S02]  /*13a20*/  BAR.SYNC.DEFER_BLOCKING 0x0 ;  /* 0x0000000000007b1d */ /* 0x000fe40000010000 */
[----:B------:R-:W-:Y:S01]  /*13a30*/  IMAD.WIDE R10, R13, 0x2, R2 ;  /* 0x000000020d0a7825 */ /* 0x000fe200078e0202 */
[----:B------:R-:W-:Y:S02]  /*13a40*/  ISETP.GE.AND P5, PT, R58, UR9, PT ;  /* 0x000000093a007c0c */ /* 0x000fe4000bfa6270 */
[----:B------:R-:W-:-:S04]  /*13a50*/  LEA R8, P3, R0, UR4, 0x1 ;  /* 0x0000000400087c11 */ /* 0x000fc8000f8608ff */
[----:B------:R-:W-:Y:S01]  /*13a60*/  LEA.HI.X.SX32 R9, R0, UR5, 0x1, P3 ;  /* 0x0000000500097c11 */ /* 0x000fe200098f0eff */
[C---:B-1----:R-:W-:Y:S02]  /*13a70*/  VIADD R19, R13.reuse, UR6 ;  /* 0x000000060d137c36 */ /* 0x042fe40008000000 */
[----:B------:R-:W-:Y:S01]  /*13a80*/  IMAD.WIDE R12, R13, 0x2, R8 ;  /* 0x000000020d0c7825 */ /* 0x000fe200078e0208 */
[----:B------:R1:W-:Y:S01]  /*13a90*/  @P2 STG.E.U16 desc[UR60][R10.64], R28 ;  /* 0x0000001c0a002986 */ /* 0x0003e2000c10153c */
[----:B---3--:R-:W-:Y:S02]  /*13aa0*/  ISETP.LT.AND P2, PT, R56, UR8, !P5 ;  /* 0x0000000838007c0c */ /* 0x008fe4000ef41270 */
[----:B------:R-:W-:Y:S01]  /*13ab0*/  ISETP.LT.AND P5, PT, R57, UR8, !P4 ;  /* 0x0000000839007c0c */ /* 0x000fe2000e7a1270 */
[----:B------:R-:W-:Y:S01]  /*13ac0*/  VIADD R18, R58, 0x6 ;  /* 0x000000063a127836 */ /* 0x000fe20000000000 */
[----:B------:R-:W-:Y:S01]  /*13ad0*/  ISETP.LT.AND P4, PT, R56, UR8, !P4 ;  /* 0x0000000838007c0c */ /* 0x000fe2000e781270 */
[----:B------:R-:W2:Y:S01]  /*13ae0*/  LDS.128 R24, [R25] ;  /* 0x0000000019187984 */ /* 0x000ea20000000c00 */
[----:B-1----:R-:W-:Y:S01]  /*13af0*/  PRMT R11, R28, 0x7632, R11 ;  /* 0x000076321c0b7816 */ /* 0x002fe2000000000b */
[----:B------:R-:W-:-:S06]  /*13b00*/  IMAD.WIDE R14, R19, 0x2, R2 ;  /* 0x00000002130e7825 */ /* 0x000fcc00078e0202 */
[----:B------:R1:W-:Y:S01]  /*13b10*/  @P2 STG.E.U16 desc[UR60][R12.64], R11 ;  /* 0x0000000b0c002986 */ /* 0x0003e2000c10153c */
[----:B------:R-:W-:Y:S02]  /*13b20*/  ISETP.LT.AND P2, PT, R57, UR8, !P6 ;  /* 0x0000000839007c0c */ /* 0x000fe4000f741270 */
[----:B------:R-:W-:Y:S01]  /*13b30*/  ISETP.LT.AND P6, PT, R56, UR8, !P6 ;  /* 0x0000000838007c0c */ /* 0x000fe2000f7c1270 */
[----:B------:R-:W-:Y:S01]  /*13b40*/  IMAD.WIDE R16, R19, 0x2, R8 ;  /* 0x0000000213107825 */ /* 0x000fe200078e0208 */
[----:B-----5:R-:W-:-:S03]  /*13b50*/  PRMT R20, R32, 0x7632, R20 ;  /* 0x0000763220147816 */ /* 0x020fc60000000014 */
[----:B------:R-:W-:Y:S01]  /*13b60*/  VIADD R19, R19, UR6 ;  /* 0x0000000613137c36 */ /* 0x000fe20008000000 */
[----:B------:R-:W-:Y:S03]  /*13b70*/  @P5 STG.E.U16 desc[UR60][R14.64], R32 ;  /* 0x000000200e005986 */ /* 0x000fe6000c10153c */
[C---:B-1----:R-:W-:Y:S01]  /*13b80*/  IMAD.WIDE R10, R19.reuse, 0x2, R2 ;  /* 0x00000002130a7825 */ /* 0x042fe200078e0202 */
[----:B------:R1:W-:Y:S03]  /*13b90*/  @P4 STG.E.U16 desc[UR60][R16.64], R20 ;  /* 0x0000001410004986 */ /* 0x0003e6000c10153c */
[----:B------:R-:W-:Y:S01]  /*13ba0*/  IMAD.WIDE R12, R19, 0x2, R8 ;  /* 0x00000002130c7825 */ /* 0x000fe200078e0208 */
[----:B------:R-:W-:Y:S01]  /*13bb0*/  ISETP.LT.AND P4, PT, R57, UR8, !P0 ;  /* 0x0000000839007c0c */ /* 0x000fe2000c781270 */
[----:B------:R3:W-:Y:S01]  /*13bc0*/  @P2 STG.E.U16 desc[UR60][R10.64], R29 ;  /* 0x0000001d0a002986 */ /* 0x0007e2000c10153c */
[----:B------:R-:W-:-:S02]  /*13bd0*/  ISETP.LT.AND P0, PT, R56, UR8, !P0 ;  /* 0x0000000838007c0c */ /* 0x000fc4000c701270 */
[----:B-1----:R-:W-:Y:S01]  /*13be0*/  PRMT R17, R29, 0x7632, R17 ;  /* 0x000076321d117816 */ /* 0x002fe20000000011 */
[----:B------:R-:W-:-:S04]  /*13bf0*/  VIADD R21, R19, UR6 ;  /* 0x0000000613157c36 */ /* 0x000fc80008000000 */
[----:B------:R1:W-:Y:S01]  /*13c00*/  @P6 STG.E.U16 desc[UR60][R12.64], R17 ;  /* 0x000000110c006986 */ /* 0x0003e2000c10153c */
[----:B------:R-:W-:Y:S02]  /*13c10*/  ISETP.LT.AND P6, PT, R57, UR8, !P1 ;  /* 0x0000000839007c0c */ /* 0x000fe4000cfc1270 */
[----:B------:R-:W-:Y:S01]  /*13c20*/  ISETP.LT.AND P1, PT, R56, UR8, !P1 ;  /* 0x0000000838007c0c */ /* 0x000fe2000cf21270 */
[----:B------:R-:W-:Y:S01]  /*13c30*/  VIADD R19, R21, UR6 ;  /* 0x0000000615137c36 */ /* 0x000fe20008000000 */
[----:B------:R-:W-:Y:S01]  /*13c40*/  PRMT R20, R33, 0x7632, R20 ;  /* 0x0000763221147816 */ /* 0x000fe20000000014 */
[----:B------:R-:W-:Y:S02]  /*13c50*/  VIADD R0, R58, 0x5 ;  /* 0x000000053a007836 */ /* 0x000fe40000000000 */
[----:B------:R-:W-:-:S04]  /*13c60*/  IMAD.WIDE R14, R21, 0x2, R2 ;  /* 0x00000002150e7825 */ /* 0x000fc800078e0202 */
[----:B---3--:R-:W-:Y:S01]  /*13c70*/  IMAD.WIDE R10, R21, 0x2, R8 ;  /* 0x00000002150a7825 */ /* 0x008fe200078e0208 */
[----:B------:R-:W-:-:S03]  /*13c80*/  PRMT R21, R30, 0x7632, R21 ;  /* 0x000076321e157816 */ /* 0x000fc60000000015 */
[C---:B-1----:R-:W-:Y:S01]  /*13c90*/  IMAD.WIDE R16, R19.reuse, 0x2, R2 ;  /* 0x0000000213107825 */ /* 0x042fe200078e0202 */
[----:B------:R-:W-:Y:S01]  /*13ca0*/  ISETP.GE.AND P3, PT, R0, UR9, PT ;  /* 0x0000000900007c0c */ /* 0x000fe2000bf66270 */
[----:B------:R1:W-:Y:S02]  /*13cb0*/  @P4 STG.E.U16 desc[UR60][R14.64], R33 ;  /* 0x000000210e004986 */ /* 0x0003e4000c10153c */
[----:B------:R-:W-:Y:S01]  /*13cc0*/  IMAD.WIDE R12, R19, 0x2, R8 ;  /* 0x00000002130c7825 */ /* 0x000fe200078e0208 */
[----:B------:R-:W-:Y:S01]  /*13cd0*/  ISETP.GE.AND P5, PT, R18, UR9, PT ;  /* 0x0000000912007c0c */ /* 0x000fe2000bfa6270 */
[----:B------:R3:W-:Y:S04]  /*13ce0*/  @P0 STG.E.U16 desc[UR60][R10.64], R20 ;  /* 0x000000140a000986 */ /* 0x0007e8000c10153c */
[----:B------:R-:W-:Y:S01]  /*13cf0*/  @P6 STG.E.U16 desc[UR60][R16.64], R30 ;  /* 0x0000001e10006986 */ /* 0x000fe2000c10153c */
[----:B------:R-:W-:-:S03]  /*13d00*/  ISETP.LT.AND P6, PT, R57, UR8, !P5 ;  /* 0x0000000839007c0c */ /* 0x000fc6000efc1270 */
[----:B------:R4:W-:Y:S01]  /*13d10*/  @P1 STG.E.U16 desc[UR60][R12.64], R21 ;  /* 0x000000150c001986 */ /* 0x0009e2000c10153c */
[----:B------:R-:W-:Y:S01]  /*13d20*/  ISETP.LT.AND P1, PT, R57, UR8, !P3 ;  /* 0x0000000839007c0c */ /* 0x000fe2000df21270 */
[----:B-1----:R-:W-:Y:S01]  /*13d30*/  VIADD R15, R19, UR6 ;  /* 0x00000006130f7c36 */ /* 0x002fe20008000000 */
[C---:B------:R-:W-:Y:S02]  /*13d40*/  ISETP.LT.AND P3, PT, R56.reuse, UR8, !P3 ;  /* 0x0000000838007c0c */ /* 0x040fe4000df61270 */
[----:B------:R-:W-:Y:S01]  /*13d50*/  ISETP.LT.AND P5, PT, R56, UR8, !P5 ;  /* 0x0000000838007c0c */ /* 0x000fe2000efa1270 */
[C---:B------:R-:W-:Y:S01]  /*13d60*/  VIADD R19, R15.reuse, UR6 ;  /* 0x000000060f137c36 */ /* 0x040fe20008000000 */
[----:B---3--:R-:W-:Y:S01]  /*13d70*/  PRMT R20, R34, 0x7632, R20 ;  /* 0x0000763222147816 */ /* 0x008fe20000000014 */
[----:B------:R-:W-:Y:S02]  /*13d80*/  VIADD R0, R58, 0x7 ;  /* 0x000000073a007836 */ /* 0x000fe40000000000 */
[----:B------:R-:W-:Y:S01]  /*13d90*/  IMAD.WIDE R10, R15, 0x2, R2 ;  /* 0x000000020f0a7825 */ /* 0x000fe200078e0202 */
[----:B------:R-:W-:-:S03]  /*13da0*/  PRMT R22, R31, 0x7632, R22 ;  /* 0x000076321f167816 */ /* 0x000fc60000000016 */
[----:B------:R-:W-:Y:S01]  /*13db0*/  IMAD.WIDE R14, R15, 0x2, R8 ;  /* 0x000000020f0e7825 */ /* 0x000fe200078e0208 */
[----:B------:R-:W-:-:S03]  /*13dc0*/  ISETP.GE.AND P2, PT, R0, UR9, PT ;  /* 0x0000000900007c0c */ /* 0x000fc6000bf46270 */
[C---:B----4-:R-:W-:Y:S01]  /*13dd0*/  IMAD.WIDE R12, R19.reuse, 0x2, R2 ;  /* 0x00000002130c7825 */ /* 0x050fe200078e0202 */
[----:B------:R-:W-:Y:S03]  /*13de0*/  @P1 STG.E.U16 desc[UR60][R10.64], R34 ;  /* 0x000000220a001986 */ /* 0x000fe6000c10153c */
[----:B------:R-:W-:Y:S01]  /*13df0*/  IMAD.WIDE R16, R19, 0x2, R8 ;  /* 0x0000000213107825 */ /* 0x000fe200078e0208 */
[----:B------:R-:W-:Y:S03]  /*13e00*/  @P3 STG.E.U16 desc[UR60][R14.64], R20 ;  /* 0x000000140e003986 */ /* 0x000fe6000c10153c */
[----:B------:R-:W-:Y:S01]  /*13e10*/  VIADD R18, R58, 0x8 ;  /* 0x000000083a127836 */ /* 0x000fe20000000000 */
[----:B------:R-:W-:Y:S04]  /*13e20*/  @P6 STG.E.U16 desc[UR60][R12.64], R31 ;  /* 0x0000001f0c006986 */ /* 0x000fe8000c10153c */
[----:B------:R1:W-:Y:S01]  /*13e30*/  @P5 STG.E.U16 desc[UR60][R16.64], R22 ;  /* 0x0000001610005986 */ /* 0x0003e2000c10153c */
[----:B------:R-:W-:-:S02]  /*13e40*/  ISETP.GE.AND P4, PT, R18, UR9, PT ;  /* 0x0000000912007c0c */ /* 0x000fc4000bf86270 */
[C---:B------:R-:W-:Y:S02]  /*13e50*/  ISETP.LT.AND P5, PT, R57.reuse, UR8, !P2 ;  /* 0x0000000839007c0c */ /* 0x040fe4000d7a1270 */
[----:B------:R-:W-:Y:S01]  /*13e60*/  ISETP.LT.AND P2, PT, R56, UR8, !P2 ;  /* 0x0000000838007c0c */ /* 0x000fe2000d741270 */
[----:B------:R-:W-:Y:S01]  /*13e70*/  VIADD R0, R58, 0x9 ;  /* 0x000000093a007836 */ /* 0x000fe20000000000 */
[----:B------:R-:W-:Y:S01]  /*13e80*/  ISETP.LT.AND P6, PT, R57, UR8, !P4 ;  /* 0x0000000839007c0c */ /* 0x000fe2000e7c1270 */
[----:B------:R-:W-:Y:S01]  /*13e90*/  VIADD R19, R19, UR6 ;  /* 0x0000000613137c36 */ /* 0x000fe20008000000 */
[----:B------:R-:W-:Y:S02]  /*13ea0*/  ISETP.LT.AND P4, PT, R56, UR8, !P4 ;  /* 0x0000000838007c0c */ /* 0x000fe4000e781270 */
[----:B------:R-:W-:Y:S01]  /*13eb0*/  ISETP.GE.AND P0, PT, R0, UR9, PT ;  /* 0x0000000900007c0c */ /* 0x000fe2000bf06270 */
[----:B------:R-:W-:Y:S01]  /*13ec0*/  VIADD R21, R19, UR6 ;  /* 0x0000000613157c36 */ /* 0x000fe20008000000 */
[----:B-1----:R-:W-:Y:S01]  /*13ed0*/  PRMT R17, R35, 0x7632, R17 ;  /* 0x0000763223117816 */ /* 0x002fe20000000011 */
[----:B------:R-:W-:-:S04]  /*13ee0*/  IMAD.WIDE R10, R19, 0x2, R2 ;  /* 0x00000002130a7825 */ /* 0x000fc800078e0202 */
[----:B------:R-:W-:Y:S02]  /*13ef0*/  VIADD R0, R58, 0xa ;  /* 0x0000000a3a007836 */ /* 0x000fe40000000000 */
[----:B------:R-:W-:Y:S01]  /*13f00*/  IMAD.WIDE R12, R19, 0x2, R8 ;  /* 0x00000002130c7825 */ /* 0x000fe200078e0208 */
[----:B------:R1:W-:Y:S03]  /*13f10*/  @P5 STG.E.U16 desc[UR60][R10.64], R35 ;  /* 0x000000230a005986 */ /* 0x0003e6000c10153c */
[----:B------:R-:W-:Y:S01]  /*13f20*/  IMAD.WIDE R14, R21, 0x2, R2 ;  /* 0x00000002150e7825 */ /* 0x000fe200078e0202 */
[----:B------:R-:W-:Y:S01]  /*13f30*/  ISETP.GE.AND P1, PT, R0, UR9, PT ;  /* 0x0000000900007c0c */ /* 0x000fe2000bf26270 */
[----:B------:R3:W-:Y:S01]  /*13f40*/  @P2 STG.E.U16 desc[UR60][R12.64], R17 ;  /* 0x000000110c002986 */ /* 0x0007e2000c10153c */
[C---:B------:R-:W-:Y:S02]  /*13f50*/  ISETP.LT.AND P2, PT, R57.reuse, UR8, !P0 ;  /* 0x0000000839007c0c */ /* 0x040fe4000c741270 */
[----:B------:R-:W-:Y:S01]  /*13f60*/  ISETP.LT.AND P0, PT, R56, UR8, !P0 ;  /* 0x0000000838007c0c */ /* 0x000fe2000c701270 */
[----:B0-----:R2:W-:Y:S01]  /*13f70*/  @P6 STG.E.U16 desc[UR60][R14.64], R4 ;  /* 0x000000040e006986 */ /* 0x0015e2000c10153c */
[----:B------:R-:W-:-:S02]  /*13f80*/  ISETP.LT.AND P6, PT, R57, UR8, !P1 ;  /* 0x0000000839007c0c */ /* 0x000fc4000cfc1270 */
[----:B-1----:R-:W-:Y:S01]  /*13f90*/  PRMT R11, R4, 0x7632, R11 ;  /* 0x00007632040b7816 */ /* 0x002fe2000000000b */
[----:B------:R-:W-:Y:S02]  /*13fa0*/  VIADD R18, R58, 0xb ;  /* 0x0000000b3a127836 */ /* 0x000fe40000000000 */
[----:B---3--:R-:W-:-:S04]  /*13fb0*/  IMAD.WIDE R16, R21, 0x2, R8 ;  /* 0x0000000215107825 */ /* 0x008fc800078e0208 */
[----:B------:R-:W-:Y:S01]  /*13fc0*/  VIADD R21, R21, UR6 ;  /* 0x0000000615157c36 */ /* 0x000fe20008000000 */
[----:B------:R0:W-:Y:S01]  /*13fd0*/  @P4 STG.E.U16 desc[UR60][R16.64], R11 ;  /* 0x0000000b10004986 */ /* 0x0001e2000c10153c */
[----:B------:R-:W-:Y:S02]  /*13fe0*/  VIADD R0, R58, 0xc ;  /* 0x0000000c3a007836 */ /* 0x000fe40000000000 */
[C---:B------:R-:W-:Y:S01]  /*13ff0*/  VIADD R19, R21.reuse, UR6 ;  /* 0x0000000615137c36 */ /* 0x040fe20008000000 */
[----:B--2---:R-:W-:Y:S01]  /*14000*/  PRMT R4, R24, 0x7632, R4 ;  /* 0x0000763218047816 */ /* 0x004fe20000000004 */
[----:B------:R-:W-:Y:S01]  /*14010*/  IMAD.WIDE R12, R21, 0x2, R8 ;  /* 0x00000002150c7825 */ /* 0x000fe200078e0208 */
[----:B------:R-:W-:-:S03]  /*14020*/  ISETP.GE.AND P3, PT, R18, UR9, PT ;  /* 0x0000000912007c0c */ /* 0x000fc6000bf66270 */
[----:B------:R-:W-:-:S04]  /*14030*/  IMAD.WIDE R14, R19, 0x2, R2 ;  /* 0x00000002130e7825 */ /* 0x000fc800078e0202 */
[----:B0-----:R-:W-:Y:S01]  /*14040*/  IMAD.WIDE R10, R21, 0x2, R2 ;  /* 0x00000002150a7825 */ /* 0x001fe200078e0202 */
[----:B------:R-:W-:Y:S02]  /*14050*/  ISETP.GE.AND P5, PT, R0, UR9, PT ;  /* 0x0000000900007c0c */ /* 0x000fe4000bfa6270 */
[----:B------:R-:W-:Y:S02]  /*14060*/  ISETP.LT.AND P1, PT, R56, UR8, !P1 ;  /* 0x0000000838007c0c */ /* 0x000fe4000cf21270 */
[----:B------:R0:W-:Y:S01]  /*14070*/  @P2 STG.E.U16 desc[UR60][R10.64], R24 ;  /* 0x000000180a002986 */ /* 0x0001e2000c10153c */
[----:B------:R-:W-:-:S03]  /*14080*/  VIADD R17, R19, UR6 ;  /* 0x0000000613117c36 */ /* 0x000fc60008000000 */
[----:B------:R1:W-:Y:S01]  /*14090*/  @P0 STG.E.U16 desc[UR60][R12.64], R4 ;  /* 0x000000040c000986 */ /* 0x0003e2000c10153c */
[C---:B------:R-:W-:Y:S02]  /*140a0*/  ISETP.LT.AND P0, PT, R57.reuse, UR8, !P3 ;  /* 0x0000000839007c0c */ /* 0x040fe4000df01270 */
[----:B------:R-:W-:Y:S01]  /*140b0*/  ISETP.LT.AND P3, PT, R56, UR8, !P3 ;  /* 0x0000000838007c0c */ /* 0x000fe2000df61270 */
[----:B------:R2:W-:Y:S01]  /*140c0*/  @P6 STG.E.U16 desc[UR60][R14.64], R5 ;  /* 0x000000050e006986 */ /* 0x0005e2000c10153c */
[----:B------:R-:W-:Y:S01]  /*140d0*/  ISETP.LT.AND P6, PT, R57, UR8, !P5 ;  /* 0x0000000839007c0c */ /* 0x000fe2000efc1270 */
[C---:B------:R-:W-:Y:S02]  /*140e0*/  VIADD R18, R58.reuse, 0xd ;  /* 0x0000000d3a127836 */ /* 0x040fe40000000000 */
[----:B------:R-:W-:Y:S01]  /*140f0*/  VIADD R0, R58, 0xe ;  /* 0x0000000e3a007836 */ /* 0x000fe20000000000 */
[----:B------:R-:W-:Y:S01]  /*14100*/  PRMT R16, R5, 0x7632, R16 ;  /* 0x0000763205107816 */ /* 0x000fe20000000010 */
[----:B------:R-:W-:Y:S01]  /*14110*/  VIADD R21, R17, UR6 ;  /* 0x0000000611157c36 */ /* 0x000fe20008000000 */
[----:B------:R-:W-:Y:S01]  /*14120*/  ISETP.GE.AND P4, PT, R18, UR9, PT ;  /* 0x0000000912007c0c */ /* 0x000fe2000bf86270 */
[----:B0-----:R-:W-:Y:S01]  /*14130*/  IMAD.WIDE R10, R19, 0x2, R8 ;  /* 0x00000002130a7825 */ /* 0x001fe200078e0208 */
[----:B------:R-:W-:-:S03]  /*14140*/  PRMT R18, R25, 0x7632, R18 ;  /* 0x0000763219127816 */ /* 0x000fc60000000012 */
[----:B-1----:R-:W-:Y:S01]  /*14150*/  IMAD.WIDE R12, R17, 0x2, R2 ;  /* 0x00000002110c7825 */ /* 0x002fe200078e0202 */
[----:B------:R-:W-:-:S03]  /*14160*/  ISETP.GE.AND P2, PT, R0, UR9, PT ;  /* 0x0000000900007c0c */ /* 0x000fc6000bf46270 */
[----:B--2---:R-:W-:Y:S01]  /*14170*/  IMAD.WIDE R4, R17, 0x2, R8 ;  /* 0x0000000211047825 */ /* 0x004fe200078e0208 */
[----:B------:R-:W-:Y:S03]  /*14180*/  @P1 STG.E.U16 desc[UR60][R10.64], R16 ;  /* 0x000000100a001986 */ /* 0x000fe6000c10153c */
[C---:B------:R-:W-:Y:S01]  /*14190*/  IMAD.WIDE R14, R21.reuse, 0x2, R2 ;  /* 0x00000002150e7825 */ /* 0x040fe200078e0202 */
[----:B------:R-:W-:Y:S03]  /*141a0*/  @P0 STG.E.U16 desc[UR60][R12.64], R25 ;  /* 0x000000190c000986 */ /* 0x000fe6000c10153c */
[----:B------:R-:W-:Y:S01]  /*141b0*/  VIADD R0, R58, 0xf ;  /* 0x0000000f3a007836 */ /* 0x000fe20000000000 */
[----:B------:R0:W-:Y:S01]  /*141c0*/  @P3 STG.E.U16 desc[UR60][R4.64], R18 ;  /* 0x0000001204003986 */ /* 0x0001e2000c10153c */
[----:B------:R-:W-:Y:S01]  /*141d0*/  ISETP.LT.AND P5, PT, R56, UR8, !P5 ;  /* 0x0000000838007c0c */ /* 0x000fe2000efa1270 */
[----:B------:R-:W-:-:S02]  /*141e0*/  VIADD R17, R21, UR6 ;  /* 0x0000000615117c36 */ /* 0x000fc40008000000 */
[----:B------:R1:W-:Y:S01]  /*141f0*/  @P6 STG.E.U16 desc[UR60][R14.64], R6 ;  /* 0x000000060e006986 */ /* 0x0003e2000c10153c */
[----:B------:R-:W-:Y:S02]  /*14200*/  ISETP.GE.AND P1, PT, R0, UR9, PT ;  /* 0x0000000900007c0c */ /* 0x000fe4000bf26270 */
[C---:B------:R-:W-:Y:S02]  /*14210*/  ISETP.LT.AND P6, PT, R57.reuse, UR8, !P4 ;  /* 0x0000000839007c0c */ /* 0x040fe4000e7c1270 */
[C---:B------:R-:W-:Y:S02]  /*14220*/  ISETP.LT.AND P4, PT, R56.reuse, UR8, !P4 ;  /* 0x0000000838007c0c */ /* 0x040fe4000e781270 */
[----:B------:R-:W-:Y:S01]  /*14230*/  ISETP.LT.AND P3, PT, R57, UR8, !P2 ;  /* 0x0000000839007c0c */ /* 0x000fe2000d761270 */
[----:B------:R-:W-:Y:S01]  /*14240*/  VIADD R19, R17, UR6 ;  /* 0x0000000611137c36 */ /* 0x000fe20008000000 */
[----:B------:R-:W-:Y:S02]  /*14250*/  ISETP.LT.AND P2, PT, R56, UR8, !P2 ;  /* 0x0000000838007c0c */ /* 0x000fe4000d741270 */
[----:B------:R-:W-:-:S02]  /*14260*/  ISETP.LT.AND P0, PT, R57, UR8, !P1 ;  /* 0x0000000839007c0c */ /* 0x000fc4000cf01270 */
[----:B------:R-:W-:Y:S01]  /*14270*/  ISETP.LT.AND P1, PT, R56, UR8, !P1 ;  /* 0x0000000838007c0c */ /* 0x000fe2000cf21270 */
[----:B0-----:R-:W-:Y:S01]  /*14280*/  IMAD.WIDE R4, R21, 0x2, R8 ;  /* 0x0000000215047825 */ /* 0x001fe200078e0208 */
[----:B------:R-:W-:Y:S02]  /*14290*/  PRMT R0, R6, 0x7632, R0 ;  /* 0x0000763206007816 */ /* 0x000fe40000000000 */
[----:B-1----:R-:W-:Y:S01]  /*142a0*/  PRMT R6, R26, 0x7632, R6 ;  /* 0x000076321a067816 */ /* 0x002fe20000000006 */
[----:B------:R-:W-:Y:S02]  /*142b0*/  VIADD R21, R19, UR6 ;  /* 0x0000000613157c36 */ /* 0x000fe40008000000 */
[----:B------:R-:W-:Y:S01]  /*142c0*/  IMAD.WIDE R10, R17, 0x2, R2 ;  /* 0x00000002110a7825 */ /* 0x000fe200078e0202 */
[----:B------:R-:W-:-:S03]  /*142d0*/  PRMT R18, R7, 0x7632, R18 ;  /* 0x0000763207127816 */ /* 0x000fc60000000012 */
[----:B------:R-:W-:Y:S01]  /*142e0*/  IMAD.WIDE R12, R17, 0x2, R8 ;  /* 0x00000002110c7825 */ /* 0x000fe200078e0208 */
[----:B------:R0:W-:Y:S03]  /*142f0*/  @P5 STG.E.U16 desc[UR60][R4.64], R0 ;  /* 0x0000000004005986 */ /* 0x0001e6000c10153c */
[C---:B------:R-:W-:Y:S01]  /*14300*/  IMAD.WIDE R14, R19.reuse, 0x2, R2 ;  /* 0x00000002130e7825 */ /* 0x040fe200078e0202 */
[----:B------:R0:W-:Y:S03]  /*14310*/  @P6 STG.E.U16 desc[UR60][R10.64], R26 ;  /* 0x0000001a0a006986 */ /* 0x0001e6000c10153c */
[----:B------:R-:W-:Y:S01]  /*14320*/  IMAD.WIDE R16, R19, 0x2, R8 ;  /* 0x0000000213107825 */ /* 0x000fe200078e0208 */
[----:B------:R0:W-:Y:S03]  /*14330*/  @P4 STG.E.U16 desc[UR60][R12.64], R6 ;  /* 0x000000060c004986 */ /* 0x0001e6000c10153c */
[C---:B------:R-:W-:Y:S01]  /*14340*/  IMAD.WIDE R2, R21.reuse, 0x2, R2 ;  /* 0x0000000215027825 */ /* 0x040fe200078e0202 */
[----:B------:R0:W-:Y:S04]  /*14350*/  @P3 STG.E.U16 desc[UR60][R14.64], R7 ;  /* 0x000000070e003986 */ /* 0x0001e8000c10153c */
[----:B------:R0:W-:Y:S01]  /*14360*/  @P2 STG.E.U16 desc[UR60][R16.64], R18 ;  /* 0x0000001210002986 */ /* 0x0001e2000c10153c */
[----:B------:R-:W-:-:S03]  /*14370*/  IMAD.WIDE R8, R21, 0x2, R8 ;  /* 0x0000000215087825 */ /* 0x000fc600078e0208 */
[----:B------:R0:W-:Y:S01]  /*14380*/  @P0 STG.E.U16 desc[UR60][R2.64], R27 ;  /* 0x0000001b02000986 */ /* 0x0001e2000c10153c */
[----:B------:R-:W-:Y:S05]  /*14390*/  @!P1 EXIT ;  /* 0x000000000000994d */ /* 0x000fea0003800000 */
[----:B0-----:R-:W-:-:S05]  /*143a0*/  PRMT R4, R27, 0x7632, R4 ;  /* 0x000076321b047816 */ /* 0x001fca0000000004 */
[----:B------:R-:W-:Y:S01]  /*143b0*/  STG.E.U16 desc[UR60][R8.64], R4 ;  /* 0x0000000408007986 */ /* 0x000fe2000c10153c */
[----:B------:R-:W-:Y:S05]  /*143c0*/  EXIT ;  /* 0x000000000000794d */ /* 0x000fea0003800000 */
.L_x_2:
[----:B------:R-:W-:-:S00]  /*143d0*/  BRA `(.L_x_2) ;  /* 0xfffffffc00fc7947 */ /* 0x000fc0000383ffff */
[----:B------:R-:W-:-:S00]  /*143e0*/  NOP ;  /* 0x0000000000007918 */ /* 0x000fc00000000000 */
        /* <DEDUP_REMOVED lines=9> */
.L_x_3:


//--------------------- .nv.shared.matmul_kernel  --------------------------
	.section	.nv.shared.matmul_kernel,"aw",@nobits
	.sectionflags	@""
	.align	16
	.zero		1024


//--------------------- .nv.shared.reserved.0     --------------------------
	.section	.nv.shared.reserved.0,"aw",@nobits
	.weak		__nv_reservedSMEM_offset_0_alias
	.size		__nv_reservedSMEM_offset_0_alias, 0, 0
	.other		__nv_reservedSMEM_offset_0_alias,@"STO_CUDA_RESERVED_SHARED STV_DEFAULT"
__nv_reservedSMEM_offset_0_alias:
	.zero		0


//--------------------- .nv.constant0.matmul_kernel --------------------------
	.section	.nv.constant0.matmul_kernel,"a",@progbits
	.sectionflags	@""
	.align	4
.nv.constant0.matmul_kernel:
	.zero		608


//--------------------- SYMBOLS --------------------------

	.type		.nv.reservedSmem.offset0,@object
	.size		.nv.reservedSmem.offset0,0x4
